	.target	sm_100a

	.elftype	@"ET_EXEC"


//--------------------- .note.nv.tkinfo           --------------------------
	.section	.note.nv.tkinfo,"",@"SHT_NOTE"
	.sectionflags	@"SHF_NOTE_NV_TKINFO"
	.tkinfo
        /*0018*/ 	.word	0x00000002
        /*0030*/ 	.string	""
        /*0030*/ 	.string	"ptxas"
        /*0030*/ 	.string	"Cuda compilation tools, release 13.0, V13.0.88"
        /*0030*/ 	.string	"Build cuda_13.0.r13.0/compiler.36424714_0"
        /*0030*/ 	.string	"-arch sm_100a -m 64 "



//--------------------- .note.nv.cuinfo           --------------------------
	.section	.note.nv.cuinfo,"",@"SHT_NOTE"
	.sectionflags	@"SHF_NOTE_NV_CUINFO"
        /*0018*/ 	.short	0x0002
        /*001a*/ 	.short	0x0064
        /*001c*/ 	.short	0x0082
	.zero		2


//--------------------- .nv.info                  --------------------------
	.section	.nv.info,"",@"SHT_CUDA_INFO"
	.align	4


	//----- nvinfo : EIATTR_REGCOUNT
	.align		4
        /*0000*/ 	.byte	0x04, 0x2f
        /*0002*/ 	.short	(.L_29 - .L_28)
	.align		4
.L_28:
        /*0004*/ 	.word	index@(_ZN2at6native13im2col_kernelIdEEvlPKT_llllllllllllPS2_)
        /*0008*/ 	.word	0x00000040


	//----- nvinfo : EIATTR_FRAME_SIZE
	.align		4
.L_29:
        /*000c*/ 	.byte	0x04, 0x11
        /*000e*/ 	.short	(.L_31 - .L_30)
	.align		4
.L_30:
        /*0010*/ 	.word	index@($__internal_6_$__cuda_sm20_div_s64)
        /*0014*/ 	.word	0x00000030


	//----- nvinfo : EIATTR_FRAME_SIZE
	.align		4
.L_31:
        /*0018*/ 	.byte	0x04, 0x11
        /*001a*/ 	.short	(.L_33 - .L_32)
	.align		4
.L_32:
        /*001c*/ 	.word	index@(_ZN2at6native13im2col_kernelIdEEvlPKT_llllllllllllPS2_)
        /*0020*/ 	.word	0x00000030


	//----- nvinfo : EIATTR_REGCOUNT
	.align		4
.L_33:
        /*0024*/ 	.byte	0x04, 0x2f
        /*0026*/ 	.short	(.L_35 - .L_34)
	.align		4
.L_34:
        /*0028*/ 	.word	index@(_ZN2at6native13im2col_kernelIfEEvlPKT_llllllllllllPS2_)
        /*002c*/ 	.word	0x00000040


	//----- nvinfo : EIATTR_FRAME_SIZE
	.align		4
.L_35:
        /*0030*/ 	.byte	0x04, 0x11
        /*0032*/ 	.short	(.L_37 - .L_36)
	.align		4
.L_36:
        /*0034*/ 	.word	index@($__internal_5_$__cuda_sm20_div_s64)
        /*0038*/ 	.word	0x00000038


	//----- nvinfo : EIATTR_FRAME_SIZE
	.align		4
.L_37:
        /*003c*/ 	.byte	0x04, 0x11
        /*003e*/ 	.short	(.L_39 - .L_38)
	.align		4
.L_38:
        /*0040*/ 	.word	index@(_ZN2at6native13im2col_kernelIfEEvlPKT_llllllllllllPS2_)
        /*0044*/ 	.word	0x00000038


	//----- nvinfo : EIATTR_REGCOUNT
	.align		4
.L_39:
        /*0048*/ 	.byte	0x04, 0x2f
        /*004a*/ 	.short	(.L_41 - .L_40)
	.align		4
.L_40:
        /*004c*/ 	.word	index@(_ZN2at6native13im2col_kernelIN3c107complexIdEEEEvlPKT_llllllllllllPS5_)
        /*0050*/ 	.word	0x00000040


	//----- nvinfo : EIATTR_FRAME_SIZE
	.align		4
.L_41:
        /*0054*/ 	.byte	0x04, 0x11
        /*0056*/ 	.short	(.L_43 - .L_42)
	.align		4
.L_42:
        /*0058*/ 	.word	index@($__internal_4_$__cuda_sm20_div_s64)
        /*005c*/ 	.word	0x00000040


	//----- nvinfo : EIATTR_FRAME_SIZE
	.align		4
.L_43:
        /*0060*/ 	.byte	0x04, 0x11
        /*0062*/ 	.short	(.L_45 - .L_44)
	.align		4
.L_44:
        /*0064*/ 	.word	index@(_ZN2at6native13im2col_kernelIN3c107complexIdEEEEvlPKT_llllllllllllPS5_)
        /*0068*/ 	.word	0x00000040


	//----- nvinfo : EIATTR_REGCOUNT
	.align		4
.L_45:
        /*006c*/ 	.byte	0x04, 0x2f
        /*006e*/ 	.short	(.L_47 - .L_46)
	.align		4
.L_46:
        /*0070*/ 	.word	index@(_ZN2at6native13im2col_kernelIN3c107complexIfEEEEvlPKT_llllllllllllPS5_)
        /*0074*/ 	.word	0x00000040


	//----- nvinfo : EIATTR_FRAME_SIZE
	.align		4
.L_47:
        /*0078*/ 	.byte	0x04, 0x11
        /*007a*/ 	.short	(.L_49 - .L_48)
	.align		4
.L_48:
        /*007c*/ 	.word	index@($__internal_3_$__cuda_sm20_div_s64)
        /*0080*/ 	.word	0x00000040


	//----- nvinfo : EIATTR_FRAME_SIZE
	.align		4
.L_49:
        /*0084*/ 	.byte	0x04, 0x11
        /*0086*/ 	.short	(.L_51 - .L_50)
	.align		4
.L_50:
        /*0088*/ 	.word	index@(_ZN2at6native13im2col_kernelIN3c107complexIfEEEEvlPKT_llllllllllllPS5_)
        /*008c*/ 	.word	0x00000040


	//----- nvinfo : EIATTR_REGCOUNT
	.align		4
.L_51:
        /*0090*/ 	.byte	0x04, 0x2f
        /*0092*/ 	.short	(.L_53 - .L_52)
	.align		4
.L_52:
        /*0094*/ 	.word	index@(_ZN2at6native13im2col_kernelIN3c104HalfEEEvlPKT_llllllllllllPS4_)
        /*0098*/ 	.word	0x00000040


	//----- nvinfo : EIATTR_FRAME_SIZE
	.align		4
.L_53:
        /*009c*/ 	.byte	0x04, 0x11
        /*009e*/ 	.short	(.L_55 - .L_54)
	.align		4
.L_54:
        /*00a0*/ 	.word	index@($__internal_2_$__cuda_sm20_div_s64)
        /*00a4*/ 	.word	0x00000038


	//----- nvinfo : EIATTR_FRAME_SIZE
	.align		4
.L_55:
        /*00a8*/ 	.byte	0x04, 0x11
        /*00aa*/ 	.short	(.L_57 - .L_56)
	.align		4
.L_56:
        /*00ac*/ 	.word	index@(_ZN2at6native13im2col_kernelIN3c104HalfEEEvlPKT_llllllllllllPS4_)
        /*00b0*/ 	.word	0x00000038


	//----- nvinfo : EIATTR_REGCOUNT
	.align		4
.L_57:
        /*00b4*/ 	.byte	0x04, 0x2f
        /*00b6*/ 	.short	(.L_59 - .L_58)
	.align		4
.L_58:
        /*00b8*/ 	.word	index@(_ZN2at6native13im2col_kernelIN3c108BFloat16EEEvlPKT_llllllllllllPS4_)
        /*00bc*/ 	.word	0x00000040


	//----- nvinfo : EIATTR_FRAME_SIZE
	.align		4
.L_59:
        /*00c0*/ 	.byte	0x04, 0x11
        /*00c2*/ 	.short	(.L_61 - .L_60)
	.align		4
.L_60:
        /*00c4*/ 	.word	index@($__internal_1_$__cuda_sm20_div_s64)
        /*00c8*/ 	.word	0x00000038


	//----- nvinfo : EIATTR_FRAME_SIZE
	.align		4
.L_61:
        /*00cc*/ 	.byte	0x04, 0x11
        /*00ce*/ 	.short	(.L_63 - .L_62)
	.align		4
.L_62:
        /*00d0*/ 	.word	index@(_ZN2at6native13im2col_kernelIN3c108BFloat16EEEvlPKT_llllllllllllPS4_)
        /*00d4*/ 	.word	0x00000038


	//----- nvinfo : EIATTR_REGCOUNT
	.align		4
.L_63:
        /*00d8*/ 	.byte	0x04, 0x2f
        /*00da*/ 	.short	(.L_65 - .L_64)
	.align		4
.L_64:
        /*00dc*/ 	.word	index@(_ZN2at6native13im2col_kernelIbEEvlPKT_llllllllllllPS2_)
        /*00e0*/ 	.word	0x00000040


	//----- nvinfo : EIATTR_FRAME_SIZE
	.align		4
.L_65:
        /*00e4*/ 	.byte	0x04, 0x11
        /*00e6*/ 	.short	(.L_67 - .L_66)
	.align		4
.L_66:
        /*00e8*/ 	.word	index@($__internal_0_$__cuda_sm20_div_s64)
        /*00ec*/ 	.word	0x00000000


	//----- nvinfo : EIATTR_FRAME_SIZE
	.align		4
.L_67:
        /*00f0*/ 	.byte	0x04, 0x11
        /*00f2*/ 	.short	(.L_69 - .L_68)
	.align		4
.L_68:
        /*00f4*/ 	.word	index@(_ZN2at6native13im2col_kernelIbEEvlPKT_llllllllllllPS2_)
        /*00f8*/ 	.word	0x00000000


	//----- nvinfo : EIATTR_MIN_STACK_SIZE
	.align		4
.L_69:
        /*00fc*/ 	.byte	0x04, 0x12
        /*00fe*/ 	.short	(.L_71 - .L_70)
	.align		4
.L_70:
        /*0100*/ 	.word	index@(_ZN2at6native13im2col_kernelIbEEvlPKT_llllllllllllPS2_)
        /*0104*/ 	.word	0x00000000


	//----- nvinfo : EIATTR_MIN_STACK_SIZE
	.align		4
.L_71:
        /*0108*/ 	.byte	0x04, 0x12
        /*010a*/ 	.short	(.L_73 - .L_72)
	.align		4
.L_72:
        /*010c*/ 	.word	index@(_ZN2at6native13im2col_kernelIN3c108BFloat16EEEvlPKT_llllllllllllPS4_)
        /*0110*/ 	.word	0x00000038


	//----- nvinfo : EIATTR_MIN_STACK_SIZE
	.align		4
.L_73:
        /*0114*/ 	.byte	0x04, 0x12
        /*0116*/ 	.short	(.L_75 - .L_74)
	.align		4
.L_74:
        /*0118*/ 	.word	index@(_ZN2at6native13im2col_kernelIN3c104HalfEEEvlPKT_llllllllllllPS4_)
        /*011c*/ 	.word	0x00000038


	//----- nvinfo : EIATTR_MIN_STACK_SIZE
	.align		4
.L_75:
        /*0120*/ 	.byte	0x04, 0x12
        /*0122*/ 	.short	(.L_77 - .L_76)
	.align		4
.L_76:
        /*0124*/ 	.word	index@(_ZN2at6native13im2col_kernelIN3c107complexIfEEEEvlPKT_llllllllllllPS5_)
        /*0128*/ 	.word	0x00000040


	//----- nvinfo : EIATTR_MIN_STACK_SIZE
	.align		4
.L_77:
        /*012c*/ 	.byte	0x04, 0x12
        /*012e*/ 	.short	(.L_79 - .L_78)
	.align		4
.L_78:
        /*0130*/ 	.word	index@(_ZN2at6native13im2col_kernelIN3c107complexIdEEEEvlPKT_llllllllllllPS5_)
        /*0134*/ 	.word	0x00000040


	//----- nvinfo : EIATTR_MIN_STACK_SIZE
	.align		4
.L_79:
        /*0138*/ 	.byte	0x04, 0x12
        /*013a*/ 	.short	(.L_81 - .L_80)
	.align		4
.L_80:
        /*013c*/ 	.word	index@(_ZN2at6native13im2col_kernelIfEEvlPKT_llllllllllllPS2_)
        /*0140*/ 	.word	0x00000038


	//----- nvinfo : EIATTR_MIN_STACK_SIZE
	.align		4
.L_81:
        /*0144*/ 	.byte	0x04, 0x12
        /*0146*/ 	.short	(.L_83 - .L_82)
	.align		4
.L_82:
        /*0148*/ 	.word	index@(_ZN2at6native13im2col_kernelIdEEvlPKT_llllllllllllPS2_)
        /*014c*/ 	.word	0x00000030
.L_83:


//--------------------- .nv.compat                --------------------------
	.section	.nv.compat,"",@"SHT_CUDA_COMPAT_INFO"
	.align	4
        /*0000*/ 	.byte	0x02, 0x09, 0x01, 0x00, 0x02, 0x02, 0x01, 0x00, 0x02, 0x05, 0x05, 0x00, 0x03, 0x07, 0x01, 0x01
        /*0010*/ 	.byte	0x02, 0x03, 0x00, 0x00, 0x02, 0x06, 0x01, 0x00, 0x04, 0x0b, 0x08, 0x00, 0x09, 0x00, 0x00, 0x00
        /*0020*/ 	.byte	0x00, 0x00, 0x00, 0x00


//--------------------- .nv.info._ZN2at6native13im2col_kernelIbEEvlPKT_llllllllllllPS2_ --------------------------
	.section	.nv.info._ZN2at6native13im2col_kernelIbEEvlPKT_llllllllllllPS2_,"",@"SHT_CUDA_INFO"
	.sectionflags	@""
	.align	4


	//----- nvinfo : EIATTR_CUDA_API_VERSION
	.align		4
        /*0000*/ 	.byte	0x04, 0x37
        /*0002*/ 	.short	(.L_85 - .L_84)
.L_84:
        /*0004*/ 	.word	0x00000082


	//----- nvinfo : EIATTR_KPARAM_INFO
	.align		4
.L_85:
        /*0008*/ 	.byte	0x04, 0x17
        /*000a*/ 	.short	(.L_87 - .L_86)
.L_86:
        /*000c*/ 	.word	0x00000000
        /*0010*/ 	.short	0x000e
        /*0012*/ 	.short	0x0070
        /*0014*/ 	.byte	0x00, 0xf5, 0x21, 0x00


	//----- nvinfo : EIATTR_KPARAM_INFO
	.align		4
.L_87:
        /*0018*/ 	.byte	0x04, 0x17
        /*001a*/ 	.short	(.L_89 - .L_88)
.L_88:
        /*001c*/ 	.word	0x00000000
        /*0020*/ 	.short	0x000d
        /*0022*/ 	.short	0x0068
        /*0024*/ 	.byte	0x00, 0xf0, 0x21, 0x00


	//----- nvinfo : EIATTR_KPARAM_INFO
	.align		4
.L_89:
        /*0028*/ 	.byte	0x04, 0x17
        /*002a*/ 	.short	(.L_91 - .L_90)
.L_90:
        /*002c*/ 	.word	0x00000000
        /*0030*/ 	.short	0x000c
        /*0032*/ 	.short	0x0060
        /*0034*/ 	.byte	0x00, 0xf0, 0x21, 0x00


	//----- nvinfo : EIATTR_KPARAM_INFO
	.align		4
.L_91:
        /*0038*/ 	.byte	0x04, 0x17
        /*003a*/ 	.short	(.L_93 - .L_92)
.L_92:
        /*003c*/ 	.word	0x00000000
        /*0040*/ 	.short	0x000b
        /*0042*/ 	.short	0x0058
        /*0044*/ 	.byte	0x00, 0xf0, 0x21, 0x00


	//----- nvinfo : EIATTR_KPARAM_INFO
	.align		4
.L_93:
        /*0048*/ 	.byte	0x04, 0x17
        /*004a*/ 	.short	(.L_95 - .L_94)
.L_94:
        /*004c*/ 	.word	0x00000000
        /*0050*/ 	.short	0x000a
        /*0052*/ 	.short	0x0050
        /*0054*/ 	.byte	0x00, 0xf0, 0x21, 0x00


	//----- nvinfo : EIATTR_KPARAM_INFO
	.align		4
.L_95:
        /*0058*/ 	.byte	0x04, 0x17
        /*005a*/ 	.short	(.L_97 - .L_96)
.L_96:
        /*005c*/ 	.word	0x00000000
        /*0060*/ 	.short	0x0009
        /*0062*/ 	.short	0x0048
        /*0064*/ 	.byte	0x00, 0xf0, 0x21, 0x00


	//----- nvinfo : EIATTR_KPARAM_INFO
	.align		4
.L_97:
        /*0068*/ 	.byte	0x04, 0x17
        /*006a*/ 	.short	(.L_99 - .L_98)
.L_98:
        /*006c*/ 	.word	0x00000000
        /*0070*/ 	.short	0x0008
        /*0072*/ 	.short	0x0040
        /*0074*/ 	.byte	0x00, 0xf0, 0x21, 0x00


	//----- nvinfo : EIATTR_KPARAM_INFO
	.align		4
.L_99:
        /*0078*/ 	.byte	0x04, 0x17
        /*007a*/ 	.short	(.L_101 - .L_100)
.L_100:
        /*007c*/ 	.word	0x00000000
        /*0080*/ 	.short	0x0007
        /*0082*/ 	.short	0x0038
        /*0084*/ 	.byte	0x00, 0xf0, 0x21, 0x00


	//----- nvinfo : EIATTR_KPARAM_INFO
	.align		4
.L_101:
        /*0088*/ 	.byte	0x04, 0x17
        /*008a*/ 	.short	(.L_103 - .L_102)
.L_102:
        /*008c*/ 	.word	0x00000000
        /*0090*/ 	.short	0x0006
        /*0092*/ 	.short	0x0030
        /*0094*/ 	.byte	0x00, 0xf0, 0x21, 0x00


	//----- nvinfo : EIATTR_KPARAM_INFO
	.align		4
.L_103:
        /*0098*/ 	.byte	0x04, 0x17
        /*009a*/ 	.short	(.L_105 - .L_104)
.L_104:
        /*009c*/ 	.word	0x00000000
        /*00a0*/ 	.short	0x0005
        /*00a2*/ 	.short	0x0028
        /*00a4*/ 	.byte	0x00, 0xf0, 0x21, 0x00


	//----- nvinfo : EIATTR_KPARAM_INFO
	.align		4
.L_105:
        /*00a8*/ 	.byte	0x04, 0x17
        /*00aa*/ 	.short	(.L_107 - .L_106)
.L_106:
        /*00ac*/ 	.word	0x00000000
        /*00b0*/ 	.short	0x0004
        /*00b2*/ 	.short	0x0020
        /*00b4*/ 	.byte	0x00, 0xf0, 0x21, 0x00


	//----- nvinfo : EIATTR_KPARAM_INFO
	.align		4
.L_107:
        /*00b8*/ 	.byte	0x04, 0x17
        /*00ba*/ 	.short	(.L_109 - .L_108)
.L_108:
        /*00bc*/ 	.word	0x00000000
        /*00c0*/ 	.short	0x0003
        /*00c2*/ 	.short	0x0018
        /*00c4*/ 	.byte	0x00, 0xf0, 0x21, 0x00


	//----- nvinfo : EIATTR_KPARAM_INFO
	.align		4
.L_109:
        /*00c8*/ 	.byte	0x04, 0x17
        /*00ca*/ 	.short	(.L_111 - .L_110)
.L_110:
        /*00cc*/ 	.word	0x00000000
        /*00d0*/ 	.short	0x0002
        /*00d2*/ 	.short	0x0010
        /*00d4*/ 	.byte	0x00, 0xf0, 0x21, 0x00


	//----- nvinfo : EIATTR_KPARAM_INFO
	.align		4
.L_111:
        /*00d8*/ 	.byte	0x04, 0x17
        /*00da*/ 	.short	(.L_113 - .L_112)
.L_112:
        /*00dc*/ 	.word	0x00000000
        /*00e0*/ 	.short	0x0001
        /*00e2*/ 	.short	0x0008
        /*00e4*/ 	.byte	0x00, 0xf5, 0x21, 0x00


	//----- nvinfo : EIATTR_KPARAM_INFO
	.align		4
.L_113:
        /*00e8*/ 	.byte	0x04, 0x17
        /*00ea*/ 	.short	(.L_115 - .L_114)
.L_114:
        /*00ec*/ 	.word	0x00000000
        /*00f0*/ 	.short	0x0000
        /*00f2*/ 	.short	0x0000
        /*00f4*/ 	.byte	0x00, 0xf0, 0x21, 0x00


	//----- nvinfo : EIATTR_SPARSE_MMA_MASK
	.align		4
.L_115:
        /*00f8*/ 	.byte	0x03, 0x50
        /*00fa*/ 	.short	0x0000


	//----- nvinfo : EIATTR_MAXREG_COUNT
	.align		4
        /*00fc*/ 	.byte	0x03, 0x1b
        /*00fe*/ 	.short	0x0040


	//----- nvinfo : EIATTR_MERCURY_ISA_VERSION
	.align		4
        /*0100*/ 	.byte	0x03, 0x5f
        /*0102*/ 	.short	0x0101


	//----- nvinfo : EIATTR_VRC_CTA_INIT_COUNT
	.align		4
        /*0104*/ 	.byte	0x02, 0x4a
	.zero		1
	.zero		1


	//----- nvinfo : EIATTR_EXIT_INSTR_OFFSETS
	.align		4
        /*0108*/ 	.byte	0x04, 0x1c
        /*010a*/ 	.short	(.L_117 - .L_116)


	//   ....[0]....
.L_116:
        /*010c*/ 	.word	0x00000090


	//   ....[1]....
        /*0110*/ 	.word	0x00000120


	//   ....[2]....
        /*0114*/ 	.word	0x00002190


	//----- nvinfo : EIATTR_MAX_THREADS
	.align		4
.L_117:
        /*0118*/ 	.byte	0x04, 0x05
        /*011a*/ 	.short	(.L_119 - .L_118)
.L_118:
        /*011c*/ 	.word	0x00000400
        /*0120*/ 	.word	0x00000001
        /*0124*/ 	.word	0x00000001


	//----- nvinfo : EIATTR_CRS_STACK_SIZE
	.align		4
.L_119:
        /*0128*/ 	.byte	0x04, 0x1e
        /*012a*/ 	.short	(.L_121 - .L_120)
.L_120:
        /*012c*/ 	.word	0x00000000


	//----- nvinfo : EIATTR_CBANK_PARAM_SIZE
	.align		4
.L_121:
        /*0130*/ 	.byte	0x03, 0x19
        /*0132*/ 	.short	0x0078


	//----- nvinfo : EIATTR_PARAM_CBANK
	.align		4
        /*0134*/ 	.byte	0x04, 0x0a
        /*0136*/ 	.short	(.L_123 - .L_122)
	.align		4
.L_122:
        /*0138*/ 	.word	index@(.nv.constant0._ZN2at6native13im2col_kernelIbEEvlPKT_llllllllllllPS2_)
        /*013c*/ 	.short	0x0380
        /*013e*/ 	.short	0x0078


	//----- nvinfo : EIATTR_SW_WAR
	.align		4
.L_123:
        /*0140*/ 	.byte	0x04, 0x36
        /*0142*/ 	.short	(.L_125 - .L_124)
.L_124:
        /*0144*/ 	.word	0x00000008
.L_125:


//--------------------- .nv.info._ZN2at6native13im2col_kernelIN3c108BFloat16EEEvlPKT_llllllllllllPS4_ --------------------------
	.section	.nv.info._ZN2at6native13im2col_kernelIN3c108BFloat16EEEvlPKT_llllllllllllPS4_,"",@"SHT_CUDA_INFO"
	.sectionflags	@""
	.align	4


	//----- nvinfo : EIATTR_CUDA_API_VERSION
	.align		4
        /*0000*/ 	.byte	0x04, 0x37
        /*0002*/ 	.short	(.L_127 - .L_126)
.L_126:
        /*0004*/ 	.word	0x00000082


	//----- nvinfo : EIATTR_KPARAM_INFO
	.align		4
.L_127:
        /*0008*/ 	.byte	0x04, 0x17
        /*000a*/ 	.short	(.L_129 - .L_128)
.L_128:
        /*000c*/ 	.word	0x00000000
        /*0010*/ 	.short	0x000e
        /*0012*/ 	.short	0x0070
        /*0014*/ 	.byte	0x00, 0xf5, 0x21, 0x00


	//----- nvinfo : EIATTR_KPARAM_INFO
	.align		4
.L_129:
        /*0018*/ 	.byte	0x04, 0x17
        /*001a*/ 	.short	(.L_131 - .L_130)
.L_130:
        /*001c*/ 	.word	0x00000000
        /*0020*/ 	.short	0x000d
        /*0022*/ 	.short	0x0068
        /*0024*/ 	.byte	0x00, 0xf0, 0x21, 0x00


	//----- nvinfo : EIATTR_KPARAM_INFO
	.align		4
.L_131:
        /*0028*/ 	.byte	0x04, 0x17
        /*002a*/ 	.short	(.L_133 - .L_132)
.L_132:
        /*002c*/ 	.word	0x00000000
        /*0030*/ 	.short	0x000c
        /*0032*/ 	.short	0x0060
        /*0034*/ 	.byte	0x00, 0xf0, 0x21, 0x00


	//----- nvinfo : EIATTR_KPARAM_INFO
	.align		4
.L_133:
        /*0038*/ 	.byte	0x04, 0x17
        /*003a*/ 	.short	(.L_135 - .L_134)
.L_134:
        /*003c*/ 	.word	0x00000000
        /*0040*/ 	.short	0x000b
        /*0042*/ 	.short	0x0058
        /*0044*/ 	.byte	0x00, 0xf0, 0x21, 0x00


	//----- nvinfo : EIATTR_KPARAM_INFO
	.align		4
.L_135:
        /*0048*/ 	.byte	0x04, 0x17
        /*004a*/ 	.short	(.L_137 - .L_136)
.L_136:
        /*004c*/ 	.word	0x00000000
        /*0050*/ 	.short	0x000a
        /*0052*/ 	.short	0x0050
        /*0054*/ 	.byte	0x00, 0xf0, 0x21, 0x00


	//----- nvinfo : EIATTR_KPARAM_INFO
	.align		4
.L_137:
        /*0058*/ 	.byte	0x04, 0x17
        /*005a*/ 	.short	(.L_139 - .L_138)
.L_138:
        /*005c*/ 	.word	0x00000000
        /*0060*/ 	.short	0x0009
        /*0062*/ 	.short	0x0048
        /*0064*/ 	.byte	0x00, 0xf0, 0x21, 0x00


	//----- nvinfo : EIATTR_KPARAM_INFO
	.align		4
.L_139:
        /*0068*/ 	.byte	0x04, 0x17
        /*006a*/ 	.short	(.L_141 - .L_140)
.L_140:
        /*006c*/ 	.word	0x00000000
        /*0070*/ 	.short	0x0008
        /*0072*/ 	.short	0x0040
        /*0074*/ 	.byte	0x00, 0xf0, 0x21, 0x00


	//----- nvinfo : EIATTR_KPARAM_INFO
	.align		4
.L_141:
        /*0078*/ 	.byte	0x04, 0x17
        /*007a*/ 	.short	(.L_143 - .L_142)
.L_142:
        /*007c*/ 	.word	0x00000000
        /*0080*/ 	.short	0x0007
        /*0082*/ 	.short	0x0038
        /*0084*/ 	.byte	0x00, 0xf0, 0x21, 0x00


	//----- nvinfo : EIATTR_KPARAM_INFO
	.align		4
.L_143:
        /*0088*/ 	.byte	0x04, 0x17
        /*008a*/ 	.short	(.L_145 - .L_144)
.L_144:
        /*008c*/ 	.word	0x00000000
        /*0090*/ 	.short	0x0006
        /*0092*/ 	.short	0x0030
        /*0094*/ 	.byte	0x00, 0xf0, 0x21, 0x00


	//----- nvinfo : EIATTR_KPARAM_INFO
	.align		4
.L_145:
        /*0098*/ 	.byte	0x04, 0x17
        /*009a*/ 	.short	(.L_147 - .L_146)
.L_146:
        /*009c*/ 	.word	0x00000000
        /*00a0*/ 	.short	0x0005
        /*00a2*/ 	.short	0x0028
        /*00a4*/ 	.byte	0x00, 0xf0, 0x21, 0x00


	//----- nvinfo : EIATTR_KPARAM_INFO
	.align		4
.L_147:
        /*00a8*/ 	.byte	0x04, 0x17
        /*00aa*/ 	.short	(.L_149 - .L_148)
.L_148:
        /*00ac*/ 	.word	0x00000000
        /*00b0*/ 	.short	0x0004
        /*00b2*/ 	.short	0x0020
        /*00b4*/ 	.byte	0x00, 0xf0, 0x21, 0x00


	//----- nvinfo : EIATTR_KPARAM_INFO
	.align		4
.L_149:
        /*00b8*/ 	.byte	0x04, 0x17
        /*00ba*/ 	.short	(.L_151 - .L_150)
.L_150:
        /*00bc*/ 	.word	0x00000000
        /*00c0*/ 	.short	0x0003
        /*00c2*/ 	.short	0x0018
        /*00c4*/ 	.byte	0x00, 0xf0, 0x21, 0x00


	//----- nvinfo : EIATTR_KPARAM_INFO
	.align		4
.L_151:
        /*00c8*/ 	.byte	0x04, 0x17
        /*00ca*/ 	.short	(.L_153 - .L_152)
.L_152:
        /*00cc*/ 	.word	0x00000000
        /*00d0*/ 	.short	0x0002
        /*00d2*/ 	.short	0x0010
        /*00d4*/ 	.byte	0x00, 0xf0, 0x21, 0x00


	//----- nvinfo : EIATTR_KPARAM_INFO
	.align		4
.L_153:
        /*00d8*/ 	.byte	0x04, 0x17
        /*00da*/ 	.short	(.L_155 - .L_154)
.L_154:
        /*00dc*/ 	.word	0x00000000
        /*00e0*/ 	.short	0x0001
        /*00e2*/ 	.short	0x0008
        /*00e4*/ 	.byte	0x00, 0xf5, 0x21, 0x00


	//----- nvinfo : EIATTR_KPARAM_INFO
	.align		4
.L_155:
        /*00e8*/ 	.byte	0x04, 0x17
        /*00ea*/ 	.short	(.L_157 - .L_156)
.L_156:
        /*00ec*/ 	.word	0x00000000
        /*00f0*/ 	.short	0x0000
        /*00f2*/ 	.short	0x0000
        /*00f4*/ 	.byte	0x00, 0xf0, 0x21, 0x00


	//----- nvinfo : EIATTR_SPARSE_MMA_MASK
	.align		4
.L_157:
        /*00f8*/ 	.byte	0x03, 0x50
        /*00fa*/ 	.short	0x0000


	//----- nvinfo : EIATTR_MAXREG_COUNT
	.align		4
        /*00fc*/ 	.byte	0x03, 0x1b
        /*00fe*/ 	.short	0x0040


	//----- nvinfo : EIATTR_ANNOTATIONS
	.align		4
        /*0100*/ 	.byte	0x04, 0x55
        /*0102*/ 	.short	(.L_159 - .L_158)


	//   ....[0]....
.L_158:
        /*0104*/ 	.word	0x00000001
        /*0108*/ 	.byte	0x40, 0x01, 0x00, 0x00, 0x01, 0x00, 0x00, 0x00, 0x60, 0x01, 0x00, 0x00, 0x01, 0x00, 0x00, 0x00
        /* <DEDUP_REMOVED lines=9> */
        /*01a8*/ 	.byte	0x30, 0x2d, 0x00, 0x00, 0x01, 0x00, 0x00, 0x00, 0x50, 0x2d, 0x00, 0x00


	//----- nvinfo : EIATTR_MERCURY_ISA_VERSION
	.align		4
.L_159:
        /*01b4*/ 	.byte	0x03, 0x5f
        /*01b6*/ 	.short	0x0101


	//----- nvinfo : EIATTR_VRC_CTA_INIT_COUNT
	.align		4
        /*01b8*/ 	.byte	0x02, 0x4a
	.zero		1
	.zero		1


	//----- nvinfo : EIATTR_EXIT_INSTR_OFFSETS
	.align		4
        /*01bc*/ 	.byte	0x04, 0x1c
        /*01be*/ 	.short	(.L_161 - .L_160)


	//   ....[0]....
.L_160:
        /*01c0*/ 	.word	0x000000a0


	//   ....[1]....
        /*01c4*/ 	.word	0x00000130


	//   ....[2]....
        /*01c8*/ 	.word	0x00002d80


	//----- nvinfo : EIATTR_MAX_THREADS
	.align		4
.L_161:
        /*01cc*/ 	.byte	0x04, 0x05
        /*01ce*/ 	.short	(.L_163 - .L_162)
.L_162:
        /*01d0*/ 	.word	0x00000400
        /*01d4*/ 	.word	0x00000001
        /*01d8*/ 	.word	0x00000001


	//----- nvinfo : EIATTR_CRS_STACK_SIZE
	.align		4
.L_163:
        /*01dc*/ 	.byte	0x04, 0x1e
        /*01de*/ 	.short	(.L_165 - .L_164)
.L_164:
        /*01e0*/ 	.word	0x00000000


	//----- nvinfo : EIATTR_CBANK_PARAM_SIZE
	.align		4
.L_165:
        /*01e4*/ 	.byte	0x03, 0x19
        /*01e6*/ 	.short	0x0078


	//----- nvinfo : EIATTR_PARAM_CBANK
	.align		4
        /*01e8*/ 	.byte	0x04, 0x0a
        /*01ea*/ 	.short	(.L_167 - .L_166)
	.align		4
.L_166:
        /*01ec*/ 	.word	index@(.nv.constant0._ZN2at6native13im2col_kernelIN3c108BFloat16EEEvlPKT_llllllllllllPS4_)
        /*01f0*/ 	.short	0x0380
        /*01f2*/ 	.short	0x0078


	//----- nvinfo : EIATTR_SW_WAR
	.align		4
.L_167:
        /*01f4*/ 	.byte	0x04, 0x36
        /*01f6*/ 	.short	(.L_169 - .L_168)
.L_168:
        /*01f8*/ 	.word	0x00000008
.L_169:


//--------------------- .nv.info._ZN2at6native13im2col_kernelIN3c104HalfEEEvlPKT_llllllllllllPS4_ --------------------------
	.section	.nv.info._ZN2at6native13im2col_kernelIN3c104HalfEEEvlPKT_llllllllllllPS4_,"",@"SHT_CUDA_INFO"
	.sectionflags	@""
	.align	4


	//----- nvinfo : EIATTR_CUDA_API_VERSION
	.align		4
        /*0000*/ 	.byte	0x04, 0x37
        /*0002*/ 	.short	(.L_171 - .L_170)
.L_170:
        /*0004*/ 	.word	0x00000082


	//----- nvinfo : EIATTR_KPARAM_INFO
	.align		4
.L_171:
        /*0008*/ 	.byte	0x04, 0x17
        /*000a*/ 	.short	(.L_173 - .L_172)
.L_172:
        /*000c*/ 	.word	0x00000000
        /*0010*/ 	.short	0x000e
        /*0012*/ 	.short	0x0070
        /*0014*/ 	.byte	0x00, 0xf5, 0x21, 0x00


	//----- nvinfo : EIATTR_KPARAM_INFO
	.align		4
.L_173:
        /*0018*/ 	.byte	0x04, 0x17
        /*001a*/ 	.short	(.L_175 - .L_174)
.L_174:
        /*001c*/ 	.word	0x00000000
        /*0020*/ 	.short	0x000d
        /*0022*/ 	.short	0x0068
        /*0024*/ 	.byte	0x00, 0xf0, 0x21, 0x00


	//----- nvinfo : EIATTR_KPARAM_INFO
	.align		4
.L_175:
        /*0028*/ 	.byte	0x04, 0x17
        /*002a*/ 	.short	(.L_177 - .L_176)
.L_176:
        /*002c*/ 	.word	0x00000000
        /*0030*/ 	.short	0x000c
        /*0032*/ 	.short	0x0060
        /*0034*/ 	.byte	0x00, 0xf0, 0x21, 0x00


	//----- nvinfo : EIATTR_KPARAM_INFO
	.align		4
.L_177:
        /*0038*/ 	.byte	0x04, 0x17
        /*003a*/ 	.short	(.L_179 - .L_178)
.L_178:
        /*003c*/ 	.word	0x00000000
        /*0040*/ 	.short	0x000b
        /*0042*/ 	.short	0x0058
        /*0044*/ 	.byte	0x00, 0xf0, 0x21, 0x00


	//----- nvinfo : EIATTR_KPARAM_INFO
	.align		4
.L_179:
        /*0048*/ 	.byte	0x04, 0x17
        /*004a*/ 	.short	(.L_181 - .L_180)
.L_180:
        /*004c*/ 	.word	0x00000000
        /*0050*/ 	.short	0x000a
        /*0052*/ 	.short	0x0050
        /*0054*/ 	.byte	0x00, 0xf0, 0x21, 0x00


	//----- nvinfo : EIATTR_KPARAM_INFO
	.align		4
.L_181:
        /*0058*/ 	.byte	0x04, 0x17
        /*005a*/ 	.short	(.L_183 - .L_182)
.L_182:
        /*005c*/ 	.word	0x00000000
        /*0060*/ 	.short	0x0009
        /*0062*/ 	.short	0x0048
        /*0064*/ 	.byte	0x00, 0xf0, 0x21, 0x00


	//----- nvinfo : EIATTR_KPARAM_INFO
	.align		4
.L_183:
        /*0068*/ 	.byte	0x04, 0x17
        /*006a*/ 	.short	(.L_185 - .L_184)
.L_184:
        /*006c*/ 	.word	0x00000000
        /*0070*/ 	.short	0x0008
        /*0072*/ 	.short	0x0040
        /*0074*/ 	.byte	0x00, 0xf0, 0x21, 0x00


	//----- nvinfo : EIATTR_KPARAM_INFO
	.align		4
.L_185:
        /*0078*/ 	.byte	0x04, 0x17
        /*007a*/ 	.short	(.L_187 - .L_186)
.L_186:
        /*007c*/ 	.word	0x00000000
        /*0080*/ 	.short	0x0007
        /*0082*/ 	.short	0x0038
        /*0084*/ 	.byte	0x00, 0xf0, 0x21, 0x00


	//----- nvinfo : EIATTR_KPARAM_INFO
	.align		4
.L_187:
        /*0088*/ 	.byte	0x04, 0x17
        /*008a*/ 	.short	(.L_189 - .L_188)
.L_188:
        /*008c*/ 	.word	0x00000000
        /*0090*/ 	.short	0x0006
        /*0092*/ 	.short	0x0030
        /*0094*/ 	.byte	0x00, 0xf0, 0x21, 0x00


	//----- nvinfo : EIATTR_KPARAM_INFO
	.align		4
.L_189:
        /*0098*/ 	.byte	0x04, 0x17
        /*009a*/ 	.short	(.L_191 - .L_190)
.L_190:
        /*009c*/ 	.word	0x00000000
        /*00a0*/ 	.short	0x0005
        /*00a2*/ 	.short	0x0028
        /*00a4*/ 	.byte	0x00, 0xf0, 0x21, 0x00


	//----- nvinfo : EIATTR_KPARAM_INFO
	.align		4
.L_191:
        /*00a8*/ 	.byte	0x04, 0x17
        /*00aa*/ 	.short	(.L_193 - .L_192)
.L_192:
        /*00ac*/ 	.word	0x00000000
        /*00b0*/ 	.short	0x0004
        /*00b2*/ 	.short	0x0020
        /*00b4*/ 	.byte	0x00, 0xf0, 0x21, 0x00


	//----- nvinfo : EIATTR_KPARAM_INFO
	.align		4
.L_193:
        /*00b8*/ 	.byte	0x04, 0x17
        /*00ba*/ 	.short	(.L_195 - .L_194)
.L_194:
        /*00bc*/ 	.word	0x00000000
        /*00c0*/ 	.short	0x0003
        /*00c2*/ 	.short	0x0018
        /*00c4*/ 	.byte	0x00, 0xf0, 0x21, 0x00


	//----- nvinfo : EIATTR_KPARAM_INFO
	.align		4
.L_195:
        /*00c8*/ 	.byte	0x04, 0x17
        /*00ca*/ 	.short	(.L_197 - .L_196)
.L_196:
        /*00cc*/ 	.word	0x00000000
        /*00d0*/ 	.short	0x0002
        /*00d2*/ 	.short	0x0010
        /*00d4*/ 	.byte	0x00, 0xf0, 0x21, 0x00


	//----- nvinfo : EIATTR_KPARAM_INFO
	.align		4
.L_197:
        /*00d8*/ 	.byte	0x04, 0x17
        /*00da*/ 	.short	(.L_199 - .L_198)
.L_198:
        /*00dc*/ 	.word	0x00000000
        /*00e0*/ 	.short	0x0001
        /*00e2*/ 	.short	0x0008
        /*00e4*/ 	.byte	0x00, 0xf5, 0x21, 0x00


	//----- nvinfo : EIATTR_KPARAM_INFO
	.align		4
.L_199:
        /*00e8*/ 	.byte	0x04, 0x17
        /*00ea*/ 	.short	(.L_201 - .L_200)
.L_200:
        /*00ec*/ 	.word	0x00000000
        /*00f0*/ 	.short	0x0000
        /*00f2*/ 	.short	0x0000
        /*00f4*/ 	.byte	0x00, 0xf0, 0x21, 0x00


	//----- nvinfo : EIATTR_SPARSE_MMA_MASK
	.align		4
.L_201:
        /*00f8*/ 	.byte	0x03, 0x50
        /*00fa*/ 	.short	0x0000


	//----- nvinfo : EIATTR_MAXREG_COUNT
	.align		4
        /*00fc*/ 	.byte	0x03, 0x1b
        /*00fe*/ 	.short	0x0040


	//----- nvinfo : EIATTR_ANNOTATIONS
	.align		4
        /*0100*/ 	.byte	0x04, 0x55
        /*0102*/ 	.short	(.L_203 - .L_202)


	//   ....[0]....
.L_202:
        /* <DEDUP_REMOVED lines=12> */


	//----- nvinfo : EIATTR_MERCURY_ISA_VERSION
	.align		4
.L_203:
        /*01b4*/ 	.byte	0x03, 0x5f
        /*01b6*/ 	.short	0x0101


	//----- nvinfo : EIATTR_VRC_CTA_INIT_COUNT
	.align		4
        /*01b8*/ 	.byte	0x02, 0x4a
	.zero		1
	.zero		1


	//----- nvinfo : EIATTR_EXIT_INSTR_OFFSETS
	.align		4
        /*01bc*/ 	.byte	0x04, 0x1c
        /*01be*/ 	.short	(.L_205 - .L_204)


	//   ....[0]....
.L_204:
        /*01c0*/ 	.word	0x000000a0


	//   ....[1]....
        /*01c4*/ 	.word	0x00000130


	//   ....[2]....
        /*01c8*/ 	.word	0x00002d80


	//----- nvinfo : EIATTR_MAX_THREADS
	.align		4
.L_205:
        /*01cc*/ 	.byte	0x04, 0x05
        /*01ce*/ 	.short	(.L_207 - .L_206)
.L_206:
        /*01d0*/ 	.word	0x00000400
        /*01d4*/ 	.word	0x00000001
        /*01d8*/ 	.word	0x00000001


	//----- nvinfo : EIATTR_CRS_STACK_SIZE
	.align		4
.L_207:
        /*01dc*/ 	.byte	0x04, 0x1e
        /*01de*/ 	.short	(.L_209 - .L_208)
.L_208:
        /*01e0*/ 	.word	0x00000000


	//----- nvinfo : EIATTR_CBANK_PARAM_SIZE
	.align		4
.L_209:
        /*01e4*/ 	.byte	0x03, 0x19
        /*01e6*/ 	.short	0x0078


	//----- nvinfo : EIATTR_PARAM_CBANK
	.align		4
        /*01e8*/ 	.byte	0x04, 0x0a
        /*01ea*/ 	.short	(.L_211 - .L_210)
	.align		4
.L_210:
        /*01ec*/ 	.word	index@(.nv.constant0._ZN2at6native13im2col_kernelIN3c104HalfEEEvlPKT_llllllllllllPS4_)
        /*01f0*/ 	.short	0x0380
        /*01f2*/ 	.short	0x0078


	//----- nvinfo : EIATTR_SW_WAR
	.align		4
.L_211:
        /*01f4*/ 	.byte	0x04, 0x36
        /*01f6*/ 	.short	(.L_213 - .L_212)
.L_212:
        /*01f8*/ 	.word	0x00000008
.L_213:


//--------------------- .nv.info._ZN2at6native13im2col_kernelIN3c107complexIfEEEEvlPKT_llllllllllllPS5_ --------------------------
	.section	.nv.info._ZN2at6native13im2col_kernelIN3c107complexIfEEEEvlPKT_llllllllllllPS5_,"",@"SHT_CUDA_INFO"
	.sectionflags	@""
	.align	4


	//----- nvinfo : EIATTR_CUDA_API_VERSION
	.align		4
        /*0000*/ 	.byte	0x04, 0x37
        /*0002*/ 	.short	(.L_215 - .L_214)
.L_214:
        /*0004*/ 	.word	0x00000082


	//----- nvinfo : EIATTR_KPARAM_INFO
	.align		4
.L_215:
        /*0008*/ 	.byte	0x04, 0x17
        /*000a*/ 	.short	(.L_217 - .L_216)
.L_216:
        /*000c*/ 	.word	0x00000000
        /*0010*/ 	.short	0x000e
        /*0012*/ 	.short	0x0070
        /*0014*/ 	.byte	0x00, 0xf5, 0x21, 0x00


	//----- nvinfo : EIATTR_KPARAM_INFO
	.align		4
.L_217:
        /*0018*/ 	.byte	0x04, 0x17
        /*001a*/ 	.short	(.L_219 - .L_218)
.L_218:
        /*001c*/ 	.word	0x00000000
        /*0020*/ 	.short	0x000d
        /*0022*/ 	.short	0x0068
        /*0024*/ 	.byte	0x00, 0xf0, 0x21, 0x00


	//----- nvinfo : EIATTR_KPARAM_INFO
	.align		4
.L_219:
        /*0028*/ 	.byte	0x04, 0x17
        /*002a*/ 	.short	(.L_221 - .L_220)
.L_220:
        /*002c*/ 	.word	0x00000000
        /*0030*/ 	.short	0x000c
        /*0032*/ 	.short	0x0060
        /*0034*/ 	.byte	0x00, 0xf0, 0x21, 0x00


	//----- nvinfo : EIATTR_KPARAM_INFO
	.align		4
.L_221:
        /*0038*/ 	.byte	0x04, 0x17
        /*003a*/ 	.short	(.L_223 - .L_222)
.L_222:
        /*003c*/ 	.word	0x00000000
        /*0040*/ 	.short	0x000b
        /*0042*/ 	.short	0x0058
        /*0044*/ 	.byte	0x00, 0xf0, 0x21, 0x00


	//----- nvinfo : EIATTR_KPARAM_INFO
	.align		4
.L_223:
        /*0048*/ 	.byte	0x04, 0x17
        /*004a*/ 	.short	(.L_225 - .L_224)
.L_224:
        /*004c*/ 	.word	0x00000000
        /*0050*/ 	.short	0x000a
        /*0052*/ 	.short	0x0050
        /*0054*/ 	.byte	0x00, 0xf0, 0x21, 0x00


	//----- nvinfo : EIATTR_KPARAM_INFO
	.align		4
.L_225:
        /*0058*/ 	.byte	0x04, 0x17
        /*005a*/ 	.short	(.L_227 - .L_226)
.L_226:
        /*005c*/ 	.word	0x00000000
        /*0060*/ 	.short	0x0009
        /*0062*/ 	.short	0x0048
        /*0064*/ 	.byte	0x00, 0xf0, 0x21, 0x00


	//----- nvinfo : EIATTR_KPARAM_INFO
	.align		4
.L_227:
        /*0068*/ 	.byte	0x04, 0x17
        /*006a*/ 	.short	(.L_229 - .L_228)
.L_228:
        /*006c*/ 	.word	0x00000000
        /*0070*/ 	.short	0x0008
        /*0072*/ 	.short	0x0040
        /*0074*/ 	.byte	0x00, 0xf0, 0x21, 0x00


	//----- nvinfo : EIATTR_KPARAM_INFO
	.align		4
.L_229:
        /*0078*/ 	.byte	0x04, 0x17
        /*007a*/ 	.short	(.L_231 - .L_230)
.L_230:
        /*007c*/ 	.word	0x00000000
        /*0080*/ 	.short	0x0007
        /*0082*/ 	.short	0x0038
        /*0084*/ 	.byte	0x00, 0xf0, 0x21, 0x00


	//----- nvinfo : EIATTR_KPARAM_INFO
	.align		4
.L_231:
        /*0088*/ 	.byte	0x04, 0x17
        /*008a*/ 	.short	(.L_233 - .L_232)
.L_232:
        /*008c*/ 	.word	0x00000000
        /*0090*/ 	.short	0x0006
        /*0092*/ 	.short	0x0030
        /*0094*/ 	.byte	0x00, 0xf0, 0x21, 0x00


	//----- nvinfo : EIATTR_KPARAM_INFO
	.align		4
.L_233:
        /*0098*/ 	.byte	0x04, 0x17
        /*009a*/ 	.short	(.L_235 - .L_234)
.L_234:
        /*009c*/ 	.word	0x00000000
        /*00a0*/ 	.short	0x0005
        /*00a2*/ 	.short	0x0028
        /*00a4*/ 	.byte	0x00, 0xf0, 0x21, 0x00


	//----- nvinfo : EIATTR_KPARAM_INFO
	.align		4
.L_235:
        /*00a8*/ 	.byte	0x04, 0x17
        /*00aa*/ 	.short	(.L_237 - .L_236)
.L_236:
        /*00ac*/ 	.word	0x00000000
        /*00b0*/ 	.short	0x0004
        /*00b2*/ 	.short	0x0020
        /*00b4*/ 	.byte	0x00, 0xf0, 0x21, 0x00


	//----- nvinfo : EIATTR_KPARAM_INFO
	.align		4
.L_237:
        /*00b8*/ 	.byte	0x04, 0x17
        /*00ba*/ 	.short	(.L_239 - .L_238)
.L_238:
        /*00bc*/ 	.word	0x00000000
        /*00c0*/ 	.short	0x0003
        /*00c2*/ 	.short	0x0018
        /*00c4*/ 	.byte	0x00, 0xf0, 0x21, 0x00


	//----- nvinfo : EIATTR_KPARAM_INFO
	.align		4
.L_239:
        /*00c8*/ 	.byte	0x04, 0x17
        /*00ca*/ 	.short	(.L_241 - .L_240)
.L_240:
        /*00cc*/ 	.word	0x00000000
        /*00d0*/ 	.short	0x0002
        /*00d2*/ 	.short	0x0010
        /*00d4*/ 	.byte	0x00, 0xf0, 0x21, 0x00


	//----- nvinfo : EIATTR_KPARAM_INFO
	.align		4
.L_241:
        /*00d8*/ 	.byte	0x04, 0x17
        /*00da*/ 	.short	(.L_243 - .L_242)
.L_242:
        /*00dc*/ 	.word	0x00000000
        /*00e0*/ 	.short	0x0001
        /*00e2*/ 	.short	0x0008
        /*00e4*/ 	.byte	0x00, 0xf5, 0x21, 0x00


	//----- nvinfo : EIATTR_KPARAM_INFO
	.align		4
.L_243:
        /*00e8*/ 	.byte	0x04, 0x17
        /*00ea*/ 	.short	(.L_245 - .L_244)
.L_244:
        /*00ec*/ 	.word	0x00000000
        /*00f0*/ 	.short	0x0000
        /*00f2*/ 	.short	0x0000
        /*00f4*/ 	.byte	0x00, 0xf0, 0x21, 0x00


	//----- nvinfo : EIATTR_SPARSE_MMA_MASK
	.align		4
.L_245:
        /*00f8*/ 	.byte	0x03, 0x50
        /*00fa*/ 	.short	0x0000


	//----- nvinfo : EIATTR_MAXREG_COUNT
	.align		4
        /*00fc*/ 	.byte	0x03, 0x1b
        /*00fe*/ 	.short	0x0040


	//----- nvinfo : EIATTR_ANNOTATIONS
	.align		4
        /*0100*/ 	.byte	0x04, 0x55
        /*0102*/ 	.short	(.L_247 - .L_246)


	//   ....[0]....
.L_246:
        /* <DEDUP_REMOVED lines=13> */


	//----- nvinfo : EIATTR_MERCURY_ISA_VERSION
	.align		4
.L_247:
        /*01c4*/ 	.byte	0x03, 0x5f
        /*01c6*/ 	.short	0x0101


	//----- nvinfo : EIATTR_VRC_CTA_INIT_COUNT
	.align		4
        /*01c8*/ 	.byte	0x02, 0x4a
	.zero		1
	.zero		1


	//----- nvinfo : EIATTR_EXIT_INSTR_OFFSETS
	.align		4
        /*01cc*/ 	.byte	0x04, 0x1c
        /*01ce*/ 	.short	(.L_249 - .L_248)


	//   ....[0]....
.L_248:
        /*01d0*/ 	.word	0x000000a0


	//   ....[1]....
        /*01d4*/ 	.word	0x00000130


	//   ....[2]....
        /*01d8*/ 	.word	0x00002bc0


	//----- nvinfo : EIATTR_MAX_THREADS
	.align		4
.L_249:
        /*01dc*/ 	.byte	0x04, 0x05
        /*01de*/ 	.short	(.L_251 - .L_250)
.L_250:
        /*01e0*/ 	.word	0x00000400
        /*01e4*/ 	.word	0x00000001
        /*01e8*/ 	.word	0x00000001


	//----- nvinfo : EIATTR_CRS_STACK_SIZE
	.align		4
.L_251:
        /*01ec*/ 	.byte	0x04, 0x1e
        /*01ee*/ 	.short	(.L_253 - .L_252)
.L_252:
        /*01f0*/ 	.word	0x00000000


	//----- nvinfo : EIATTR_CBANK_PARAM_SIZE
	.align		4
.L_253:
        /*01f4*/ 	.byte	0x03, 0x19
        /*01f6*/ 	.short	0x0078


	//----- nvinfo : EIATTR_PARAM_CBANK
	.align		4
        /*01f8*/ 	.byte	0x04, 0x0a
        /*01fa*/ 	.short	(.L_255 - .L_254)
	.align		4
.L_254:
        /*01fc*/ 	.word	index@(.nv.constant0._ZN2at6native13im2col_kernelIN3c107complexIfEEEEvlPKT_llllllllllllPS5_)
        /*0200*/ 	.short	0x0380
        /*0202*/ 	.short	0x0078


	//----- nvinfo : EIATTR_SW_WAR
	.align		4
.L_255:
        /*0204*/ 	.byte	0x04, 0x36
        /*0206*/ 	.short	(.L_257 - .L_256)
.L_256:
        /*0208*/ 	.word	0x00000008
.L_257:


//--------------------- .nv.info._ZN2at6native13im2col_kernelIN3c107complexIdEEEEvlPKT_llllllllllllPS5_ --------------------------
	.section	.nv.info._ZN2at6native13im2col_kernelIN3c107complexIdEEEEvlPKT_llllllllllllPS5_,"",@"SHT_CUDA_INFO"
	.sectionflags	@""
	.align	4


	//----- nvinfo : EIATTR_CUDA_API_VERSION
	.align		4
        /*0000*/ 	.byte	0x04, 0x37
        /*0002*/ 	.short	(.L_259 - .L_258)
.L_258:
        /*0004*/ 	.word	0x00000082


	//----- nvinfo : EIATTR_KPARAM_INFO
	.align		4
.L_259:
        /*0008*/ 	.byte	0x04, 0x17
        /*000a*/ 	.short	(.L_261 - .L_260)
.L_260:
        /*000c*/ 	.word	0x00000000
        /*0010*/ 	.short	0x000e
        /*0012*/ 	.short	0x0070
        /*0014*/ 	.byte	0x00, 0xf5, 0x21, 0x00


	//----- nvinfo : EIATTR_KPARAM_INFO
	.align		4
.L_261:
        /*0018*/ 	.byte	0x04, 0x17
        /*001a*/ 	.short	(.L_263 - .L_262)
.L_262:
        /*001c*/ 	.word	0x00000000
        /*0020*/ 	.short	0x000d
        /*0022*/ 	.short	0x0068
        /*0024*/ 	.byte	0x00, 0xf0, 0x21, 0x00


	//----- nvinfo : EIATTR_KPARAM_INFO
	.align		4
.L_263:
        /*0028*/ 	.byte	0x04, 0x17
        /*002a*/ 	.short	(.L_265 - .L_264)
.L_264:
        /*002c*/ 	.word	0x00000000
        /*0030*/ 	.short	0x000c
        /*0032*/ 	.short	0x0060
        /*0034*/ 	.byte	0x00, 0xf0, 0x21, 0x00


	//----- nvinfo : EIATTR_KPARAM_INFO
	.align		4
.L_265:
        /*0038*/ 	.byte	0x04, 0x17
        /*003a*/ 	.short	(.L_267 - .L_266)
.L_266:
        /*003c*/ 	.word	0x00000000
        /*0040*/ 	.short	0x000b
        /*0042*/ 	.short	0x0058
        /*0044*/ 	.byte	0x00, 0xf0, 0x21, 0x00


	//----- nvinfo : EIATTR_KPARAM_INFO
	.align		4
.L_267:
        /*0048*/ 	.byte	0x04, 0x17
        /*004a*/ 	.short	(.L_269 - .L_268)
.L_268:
        /*004c*/ 	.word	0x00000000
        /*0050*/ 	.short	0x000a
        /*0052*/ 	.short	0x0050
        /*0054*/ 	.byte	0x00, 0xf0, 0x21, 0x00


	//----- nvinfo : EIATTR_KPARAM_INFO
	.align		4
.L_269:
        /*0058*/ 	.byte	0x04, 0x17
        /*005a*/ 	.short	(.L_271 - .L_270)
.L_270:
        /*005c*/ 	.word	0x00000000
        /*0060*/ 	.short	0x0009
        /*0062*/ 	.short	0x0048
        /*0064*/ 	.byte	0x00, 0xf0, 0x21, 0x00


	//----- nvinfo : EIATTR_KPARAM_INFO
	.align		4
.L_271:
        /*0068*/ 	.byte	0x04, 0x17
        /*006a*/ 	.short	(.L_273 - .L_272)
.L_272:
        /*006c*/ 	.word	0x00000000
        /*0070*/ 	.short	0x0008
        /*0072*/ 	.short	0x0040
        /*0074*/ 	.byte	0x00, 0xf0, 0x21, 0x00


	//----- nvinfo : EIATTR_KPARAM_INFO
	.align		4
.L_273:
        /*0078*/ 	.byte	0x04, 0x17
        /*007a*/ 	.short	(.L_275 - .L_274)
.L_274:
        /*007c*/ 	.word	0x00000000
        /*0080*/ 	.short	0x0007
        /*0082*/ 	.short	0x0038
        /*0084*/ 	.byte	0x00, 0xf0, 0x21, 0x00


	//----- nvinfo : EIATTR_KPARAM_INFO
	.align		4
.L_275:
        /*0088*/ 	.byte	0x04, 0x17
        /*008a*/ 	.short	(.L_277 - .L_276)
.L_276:
        /*008c*/ 	.word	0x00000000
        /*0090*/ 	.short	0x0006
        /*0092*/ 	.short	0x0030
        /*0094*/ 	.byte	0x00, 0xf0, 0x21, 0x00


	//----- nvinfo : EIATTR_KPARAM_INFO
	.align		4
.L_277:
        /*0098*/ 	.byte	0x04, 0x17
        /*009a*/ 	.short	(.L_279 - .L_278)
.L_278:
        /*009c*/ 	.word	0x00000000
        /*00a0*/ 	.short	0x0005
        /*00a2*/ 	.short	0x0028
        /*00a4*/ 	.byte	0x00, 0xf0, 0x21, 0x00


	//----- nvinfo : EIATTR_KPARAM_INFO
	.align		4
.L_279:
        /*00a8*/ 	.byte	0x04, 0x17
        /*00aa*/ 	.short	(.L_281 - .L_280)
.L_280:
        /*00ac*/ 	.word	0x00000000
        /*00b0*/ 	.short	0x0004
        /*00b2*/ 	.short	0x0020
        /*00b4*/ 	.byte	0x00, 0xf0, 0x21, 0x00


	//----- nvinfo : EIATTR_KPARAM_INFO
	.align		4
.L_281:
        /*00b8*/ 	.byte	0x04, 0x17
        /*00ba*/ 	.short	(.L_283 - .L_282)
.L_282:
        /*00bc*/ 	.word	0x00000000
        /*00c0*/ 	.short	0x0003
        /*00c2*/ 	.short	0x0018
        /*00c4*/ 	.byte	0x00, 0xf0, 0x21, 0x00


	//----- nvinfo : EIATTR_KPARAM_INFO
	.align		4
.L_283:
        /*00c8*/ 	.byte	0x04, 0x17
        /*00ca*/ 	.short	(.L_285 - .L_284)
.L_284:
        /*00cc*/ 	.word	0x00000000
        /*00d0*/ 	.short	0x0002
        /*00d2*/ 	.short	0x0010
        /*00d4*/ 	.byte	0x00, 0xf0, 0x21, 0x00


	//----- nvinfo : EIATTR_KPARAM_INFO
	.align		4
.L_285:
        /*00d8*/ 	.byte	0x04, 0x17
        /*00da*/ 	.short	(.L_287 - .L_286)
.L_286:
        /*00dc*/ 	.word	0x00000000
        /*00e0*/ 	.short	0x0001
        /*00e2*/ 	.short	0x0008
        /*00e4*/ 	.byte	0x00, 0xf5, 0x21, 0x00


	//----- nvinfo : EIATTR_KPARAM_INFO
	.align		4
.L_287:
        /*00e8*/ 	.byte	0x04, 0x17
        /*00ea*/ 	.short	(.L_289 - .L_288)
.L_288:
        /*00ec*/ 	.word	0x00000000
        /*00f0*/ 	.short	0x0000
        /*00f2*/ 	.short	0x0000
        /*00f4*/ 	.byte	0x00, 0xf0, 0x21, 0x00


	//----- nvinfo : EIATTR_SPARSE_MMA_MASK
	.align		4
.L_289:
        /*00f8*/ 	.byte	0x03, 0x50
        /*00fa*/ 	.short	0x0000


	//----- nvinfo : EIATTR_MAXREG_COUNT
	.align		4
        /*00fc*/ 	.byte	0x03, 0x1b
        /*00fe*/ 	.short	0x0040


	//----- nvinfo : EIATTR_ANNOTATIONS
	.align		4
        /*0100*/ 	.byte	0x04, 0x55
        /*0102*/ 	.short	(.L_291 - .L_290)


	//   ....[0]....
.L_290:
        /* <DEDUP_REMOVED lines=13> */


	//----- nvinfo : EIATTR_MERCURY_ISA_VERSION
	.align		4
.L_291:
        /*01c4*/ 	.byte	0x03, 0x5f
        /*01c6*/ 	.short	0x0101


	//----- nvinfo : EIATTR_VRC_CTA_INIT_COUNT
	.align		4
        /*01c8*/ 	.byte	0x02, 0x4a
	.zero		1
	.zero		1


	//----- nvinfo : EIATTR_EXIT_INSTR_OFFSETS
	.align		4
        /*01cc*/ 	.byte	0x04, 0x1c
        /*01ce*/ 	.short	(.L_293 - .L_292)


	//   ....[0]....
.L_292:
        /*01d0*/ 	.word	0x000000a0


	//   ....[1]....
        /*01d4*/ 	.word	0x00000130


	//   ....[2]....
        /*01d8*/ 	.word	0x00002d20


	//----- nvinfo : EIATTR_MAX_THREADS
	.align		4
.L_293:
        /*01dc*/ 	.byte	0x04, 0x05
        /*01de*/ 	.short	(.L_295 - .L_294)
.L_294:
        /*01e0*/ 	.word	0x00000400
        /*01e4*/ 	.word	0x00000001
        /*01e8*/ 	.word	0x00000001


	//----- nvinfo : EIATTR_CRS_STACK_SIZE
	.align		4
.L_295:
        /*01ec*/ 	.byte	0x04, 0x1e
        /*01ee*/ 	.short	(.L_297 - .L_296)
.L_296:
        /*01f0*/ 	.word	0x00000000


	//----- nvinfo : EIATTR_CBANK_PARAM_SIZE
	.align		4
.L_297:
        /*01f4*/ 	.byte	0x03, 0x19
        /*01f6*/ 	.short	0x0078


	//----- nvinfo : EIATTR_PARAM_CBANK
	.align		4
        /*01f8*/ 	.byte	0x04, 0x0a
        /*01fa*/ 	.short	(.L_299 - .L_298)
	.align		4
.L_298:
        /*01fc*/ 	.word	index@(.nv.constant0._ZN2at6native13im2col_kernelIN3c107complexIdEEEEvlPKT_llllllllllllPS5_)
        /*0200*/ 	.short	0x0380
        /*0202*/ 	.short	0x0078


	//----- nvinfo : EIATTR_SW_WAR
	.align		4
.L_299:
        /*0204*/ 	.byte	0x04, 0x36
        /*0206*/ 	.short	(.L_301 - .L_300)
.L_300:
        /*0208*/ 	.word	0x00000008
.L_301:


//--------------------- .nv.info._ZN2at6native13im2col_kernelIfEEvlPKT_llllllllllllPS2_ --------------------------
	.section	.nv.info._ZN2at6native13im2col_kernelIfEEvlPKT_llllllllllllPS2_,"",@"SHT_CUDA_INFO"
	.sectionflags	@""
	.align	4


	//----- nvinfo : EIATTR_CUDA_API_VERSION
	.align		4
        /*0000*/ 	.byte	0x04, 0x37
        /*0002*/ 	.short	(.L_303 - .L_302)
.L_302:
        /*0004*/ 	.word	0x00000082


	//----- nvinfo : EIATTR_KPARAM_INFO
	.align		4
.L_303:
        /*0008*/ 	.byte	0x04, 0x17
        /*000a*/ 	.short	(.L_305 - .L_304)
.L_304:
        /*000c*/ 	.word	0x00000000
        /*0010*/ 	.short	0x000e
        /*0012*/ 	.short	0x0070
        /*0014*/ 	.byte	0x00, 0xf5, 0x21, 0x00


	//----- nvinfo : EIATTR_KPARAM_INFO
	.align		4
.L_305:
        /*0018*/ 	.byte	0x04, 0x17
        /*001a*/ 	.short	(.L_307 - .L_306)
.L_306:
        /*001c*/ 	.word	0x00000000
        /*0020*/ 	.short	0x000d
        /*0022*/ 	.short	0x0068
        /*0024*/ 	.byte	0x00, 0xf0, 0x21, 0x00


	//----- nvinfo : EIATTR_KPARAM_INFO
	.align		4
.L_307:
        /*0028*/ 	.byte	0x04, 0x17
        /*002a*/ 	.short	(.L_309 - .L_308)
.L_308:
        /*002c*/ 	.word	0x00000000
        /*0030*/ 	.short	0x000c
        /*0032*/ 	.short	0x0060
        /*0034*/ 	.byte	0x00, 0xf0, 0x21, 0x00


	//----- nvinfo : EIATTR_KPARAM_INFO
	.align		4
.L_309:
        /*0038*/ 	.byte	0x04, 0x17
        /*003a*/ 	.short	(.L_311 - .L_310)
.L_310:
        /*003c*/ 	.word	0x00000000
        /*0040*/ 	.short	0x000b
        /*0042*/ 	.short	0x0058
        /*0044*/ 	.byte	0x00, 0xf0, 0x21, 0x00


	//----- nvinfo : EIATTR_KPARAM_INFO
	.align		4
.L_311:
        /*0048*/ 	.byte	0x04, 0x17
        /*004a*/ 	.short	(.L_313 - .L_312)
.L_312:
        /*004c*/ 	.word	0x00000000
        /*0050*/ 	.short	0x000a
        /*0052*/ 	.short	0x0050
        /*0054*/ 	.byte	0x00, 0xf0, 0x21, 0x00


	//----- nvinfo : EIATTR_KPARAM_INFO
	.align		4
.L_313:
        /*0058*/ 	.byte	0x04, 0x17
        /*005a*/ 	.short	(.L_315 - .L_314)
.L_314:
        /*005c*/ 	.word	0x00000000
        /*0060*/ 	.short	0x0009
        /*0062*/ 	.short	0x0048
        /*0064*/ 	.byte	0x00, 0xf0, 0x21, 0x00


	//----- nvinfo : EIATTR_KPARAM_INFO
	.align		4
.L_315:
        /*0068*/ 	.byte	0x04, 0x17
        /*006a*/ 	.short	(.L_317 - .L_316)
.L_316:
        /*006c*/ 	.word	0x00000000
        /*0070*/ 	.short	0x0008
        /*0072*/ 	.short	0x0040
        /*0074*/ 	.byte	0x00, 0xf0, 0x21, 0x00


	//----- nvinfo : EIATTR_KPARAM_INFO
	.align		4
.L_317:
        /*0078*/ 	.byte	0x04, 0x17
        /*007a*/ 	.short	(.L_319 - .L_318)
.L_318:
        /*007c*/ 	.word	0x00000000
        /*0080*/ 	.short	0x0007
        /*0082*/ 	.short	0x0038
        /*0084*/ 	.byte	0x00, 0xf0, 0x21, 0x00


	//----- nvinfo : EIATTR_KPARAM_INFO
	.align		4
.L_319:
        /*0088*/ 	.byte	0x04, 0x17
        /*008a*/ 	.short	(.L_321 - .L_320)
.L_320:
        /*008c*/ 	.word	0x00000000
        /*0090*/ 	.short	0x0006
        /*0092*/ 	.short	0x0030
        /*0094*/ 	.byte	0x00, 0xf0, 0x21, 0x00


	//----- nvinfo : EIATTR_KPARAM_INFO
	.align		4
.L_321:
        /*0098*/ 	.byte	0x04, 0x17
        /*009a*/ 	.short	(.L_323 - .L_322)
.L_322:
        /*009c*/ 	.word	0x00000000
        /*00a0*/ 	.short	0x0005
        /*00a2*/ 	.short	0x0028
        /*00a4*/ 	.byte	0x00, 0xf0, 0x21, 0x00


	//----- nvinfo : EIATTR_KPARAM_INFO
	.align		4
.L_323:
        /*00a8*/ 	.byte	0x04, 0x17
        /*00aa*/ 	.short	(.L_325 - .L_324)
.L_324:
        /*00ac*/ 	.word	0x00000000
        /*00b0*/ 	.short	0x0004
        /*00b2*/ 	.short	0x0020
        /*00b4*/ 	.byte	0x00, 0xf0, 0x21, 0x00


	//----- nvinfo : EIATTR_KPARAM_INFO
	.align		4
.L_325:
        /*00b8*/ 	.byte	0x04, 0x17
        /*00ba*/ 	.short	(.L_327 - .L_326)
.L_326:
        /*00bc*/ 	.word	0x00000000
        /*00c0*/ 	.short	0x0003
        /*00c2*/ 	.short	0x0018
        /*00c4*/ 	.byte	0x00, 0xf0, 0x21, 0x00


	//----- nvinfo : EIATTR_KPARAM_INFO
	.align		4
.L_327:
        /*00c8*/ 	.byte	0x04, 0x17
        /*00ca*/ 	.short	(.L_329 - .L_328)
.L_328:
        /*00cc*/ 	.word	0x00000000
        /*00d0*/ 	.short	0x0002
        /*00d2*/ 	.short	0x0010
        /*00d4*/ 	.byte	0x00, 0xf0, 0x21, 0x00


	//----- nvinfo : EIATTR_KPARAM_INFO
	.align		4
.L_329:
        /*00d8*/ 	.byte	0x04, 0x17
        /*00da*/ 	.short	(.L_331 - .L_330)
.L_330:
        /*00dc*/ 	.word	0x00000000
        /*00e0*/ 	.short	0x0001
        /*00e2*/ 	.short	0x0008
        /*00e4*/ 	.byte	0x00, 0xf5, 0x21, 0x00


	//----- nvinfo : EIATTR_KPARAM_INFO
	.align		4
.L_331:
        /*00e8*/ 	.byte	0x04, 0x17
        /*00ea*/ 	.short	(.L_333 - .L_332)
.L_332:
        /*00ec*/ 	.word	0x00000000
        /*00f0*/ 	.short	0x0000
        /*00f2*/ 	.short	0x0000
        /*00f4*/ 	.byte	0x00, 0xf0, 0x21, 0x00


	//----- nvinfo : EIATTR_SPARSE_MMA_MASK
	.align		4
.L_333:
        /*00f8*/ 	.byte	0x03, 0x50
        /*00fa*/ 	.short	0x0000


	//----- nvinfo : EIATTR_MAXREG_COUNT
	.align		4
        /*00fc*/ 	.byte	0x03, 0x1b
        /*00fe*/ 	.short	0x0040


	//----- nvinfo : EIATTR_ANNOTATIONS
	.align		4
        /*0100*/ 	.byte	0x04, 0x55
        /*0102*/ 	.short	(.L_335 - .L_334)


	//   ....[0]....
.L_334:
        /* <DEDUP_REMOVED lines=12> */


	//----- nvinfo : EIATTR_MERCURY_ISA_VERSION
	.align		4
.L_335:
        /*01b4*/ 	.byte	0x03, 0x5f
        /*01b6*/ 	.short	0x0101


	//----- nvinfo : EIATTR_VRC_CTA_INIT_COUNT
	.align		4
        /*01b8*/ 	.byte	0x02, 0x4a
	.zero		1
	.zero		1


	//----- nvinfo : EIATTR_EXIT_INSTR_OFFSETS
	.align		4
        /*01bc*/ 	.byte	0x04, 0x1c
        /*01be*/ 	.short	(.L_337 - .L_336)


	//   ....[0]....
.L_336:
        /*01c0*/ 	.word	0x000000a0


	//   ....[1]....
        /*01c4*/ 	.word	0x00000130


	//   ....[2]....
        /*01c8*/ 	.word	0x00002bc0


	//----- nvinfo : EIATTR_MAX_THREADS
	.align		4
.L_337:
        /*01cc*/ 	.byte	0x04, 0x05
        /*01ce*/ 	.short	(.L_339 - .L_338)
.L_338:
        /*01d0*/ 	.word	0x00000400
        /*01d4*/ 	.word	0x00000001
        /*01d8*/ 	.word	0x00000001


	//----- nvinfo : EIATTR_CRS_STACK_SIZE
	.align		4
.L_339:
        /*01dc*/ 	.byte	0x04, 0x1e
        /*01de*/ 	.short	(.L_341 - .L_340)
.L_340:
        /*01e0*/ 	.word	0x00000000


	//----- nvinfo : EIATTR_CBANK_PARAM_SIZE
	.align		4
.L_341:
        /*01e4*/ 	.byte	0x03, 0x19
        /*01e6*/ 	.short	0x0078


	//----- nvinfo : EIATTR_PARAM_CBANK
	.align		4
        /*01e8*/ 	.byte	0x04, 0x0a
        /*01ea*/ 	.short	(.L_343 - .L_342)
	.align		4
.L_342:
        /*01ec*/ 	.word	index@(.nv.constant0._ZN2at6native13im2col_kernelIfEEvlPKT_llllllllllllPS2_)
        /*01f0*/ 	.short	0x0380
        /*01f2*/ 	.short	0x0078


	//----- nvinfo : EIATTR_SW_WAR
	.align		4
.L_343:
        /*01f4*/ 	.byte	0x04, 0x36
        /*01f6*/ 	.short	(.L_345 - .L_344)
.L_344:
        /*01f8*/ 	.word	0x00000008
.L_345:


//--------------------- .nv.info._ZN2at6native13im2col_kernelIdEEvlPKT_llllllllllllPS2_ --------------------------
	.section	.nv.info._ZN2at6native13im2col_kernelIdEEvlPKT_llllllllllllPS2_,"",@"SHT_CUDA_INFO"
	.sectionflags	@""
	.align	4


	//----- nvinfo : EIATTR_CUDA_API_VERSION
	.align		4
        /*0000*/ 	.byte	0x04, 0x37
        /*0002*/ 	.short	(.L_347 - .L_346)
.L_346:
        /*0004*/ 	.word	0x00000082


	//----- nvinfo : EIATTR_KPARAM_INFO
	.align		4
.L_347:
        /*0008*/ 	.byte	0x04, 0x17
        /*000a*/ 	.short	(.L_349 - .L_348)
.L_348:
        /*000c*/ 	.word	0x00000000
        /*0010*/ 	.short	0x000e
        /*0012*/ 	.short	0x0070
        /*0014*/ 	.byte	0x00, 0xf5, 0x21, 0x00


	//----- nvinfo : EIATTR_KPARAM_INFO
	.align		4
.L_349:
        /*0018*/ 	.byte	0x04, 0x17
        /*001a*/ 	.short	(.L_351 - .L_350)
.L_350:
        /*001c*/ 	.word	0x00000000
        /*0020*/ 	.short	0x000d
        /*0022*/ 	.short	0x0068
        /*0024*/ 	.byte	0x00, 0xf0, 0x21, 0x00


	//----- nvinfo : EIATTR_KPARAM_INFO
	.align		4
.L_351:
        /*0028*/ 	.byte	0x04, 0x17
        /*002a*/ 	.short	(.L_353 - .L_352)
.L_352:
        /*002c*/ 	.word	0x00000000
        /*0030*/ 	.short	0x000c
        /*0032*/ 	.short	0x0060
        /*0034*/ 	.byte	0x00, 0xf0, 0x21, 0x00


	//----- nvinfo : EIATTR_KPARAM_INFO
	.align		4
.L_353:
        /*0038*/ 	.byte	0x04, 0x17
        /*003a*/ 	.short	(.L_355 - .L_354)
.L_354:
        /*003c*/ 	.word	0x00000000
        /*0040*/ 	.short	0x000b
        /*0042*/ 	.short	0x0058
        /*0044*/ 	.byte	0x00, 0xf0, 0x21, 0x00


	//----- nvinfo : EIATTR_KPARAM_INFO
	.align		4
.L_355:
        /*0048*/ 	.byte	0x04, 0x17
        /*004a*/ 	.short	(.L_357 - .L_356)
.L_356:
        /*004c*/ 	.word	0x00000000
        /*0050*/ 	.short	0x000a
        /*0052*/ 	.short	0x0050
        /*0054*/ 	.byte	0x00, 0xf0, 0x21, 0x00


	//----- nvinfo : EIATTR_KPARAM_INFO
	.align		4
.L_357:
        /*0058*/ 	.byte	0x04, 0x17
        /*005a*/ 	.short	(.L_359 - .L_358)
.L_358:
        /*005c*/ 	.word	0x00000000
        /*0060*/ 	.short	0x0009
        /*0062*/ 	.short	0x0048
        /*0064*/ 	.byte	0x00, 0xf0, 0x21, 0x00


	//----- nvinfo : EIATTR_KPARAM_INFO
	.align		4
.L_359:
        /*0068*/ 	.byte	0x04, 0x17
        /*006a*/ 	.short	(.L_361 - .L_360)
.L_360:
        /*006c*/ 	.word	0x00000000
        /*0070*/ 	.short	0x0008
        /*0072*/ 	.short	0x0040
        /*0074*/ 	.byte	0x00, 0xf0, 0x21, 0x00


	//----- nvinfo : EIATTR_KPARAM_INFO
	.align		4
.L_361:
        /*0078*/ 	.byte	0x04, 0x17
        /*007a*/ 	.short	(.L_363 - .L_362)
.L_362:
        /*007c*/ 	.word	0x00000000
        /*0080*/ 	.short	0x0007
        /*0082*/ 	.short	0x0038
        /*0084*/ 	.byte	0x00, 0xf0, 0x21, 0x00


	//----- nvinfo : EIATTR_KPARAM_INFO
	.align		4
.L_363:
        /*0088*/ 	.byte	0x04, 0x17
        /*008a*/ 	.short	(.L_365 - .L_364)
.L_364:
        /*008c*/ 	.word	0x00000000
        /*0090*/ 	.short	0x0006
        /*0092*/ 	.short	0x0030
        /*0094*/ 	.byte	0x00, 0xf0, 0x21, 0x00


	//----- nvinfo : EIATTR_KPARAM_INFO
	.align		4
.L_365:
        /*0098*/ 	.byte	0x04, 0x17
        /*009a*/ 	.short	(.L_367 - .L_366)
.L_366:
        /*009c*/ 	.word	0x00000000
        /*00a0*/ 	.short	0x0005
        /*00a2*/ 	.short	0x0028
        /*00a4*/ 	.byte	0x00, 0xf0, 0x21, 0x00


	//----- nvinfo : EIATTR_KPARAM_INFO
	.align		4
.L_367:
        /*00a8*/ 	.byte	0x04, 0x17
        /*00aa*/ 	.short	(.L_369 - .L_368)
.L_368:
        /*00ac*/ 	.word	0x00000000
        /*00b0*/ 	.short	0x0004
        /*00b2*/ 	.short	0x0020
        /*00b4*/ 	.byte	0x00, 0xf0, 0x21, 0x00


	//----- nvinfo : EIATTR_KPARAM_INFO
	.align		4
.L_369:
        /*00b8*/ 	.byte	0x04, 0x17
        /*00ba*/ 	.short	(.L_371 - .L_370)
.L_370:
        /*00bc*/ 	.word	0x00000000
        /*00c0*/ 	.short	0x0003
        /*00c2*/ 	.short	0x0018
        /*00c4*/ 	.byte	0x00, 0xf0, 0x21, 0x00


	//----- nvinfo : EIATTR_KPARAM_INFO
	.align		4
.L_371:
        /*00c8*/ 	.byte	0x04, 0x17
        /*00ca*/ 	.short	(.L_373 - .L_372)
.L_372:
        /*00cc*/ 	.word	0x00000000
        /*00d0*/ 	.short	0x0002
        /*00d2*/ 	.short	0x0010
        /*00d4*/ 	.byte	0x00, 0xf0, 0x21, 0x00


	//----- nvinfo : EIATTR_KPARAM_INFO
	.align		4
.L_373:
        /*00d8*/ 	.byte	0x04, 0x17
        /*00da*/ 	.short	(.L_375 - .L_374)
.L_374:
        /*00dc*/ 	.word	0x00000000
        /*00e0*/ 	.short	0x0001
        /*00e2*/ 	.short	0x0008
        /*00e4*/ 	.byte	0x00, 0xf5, 0x21, 0x00


	//----- nvinfo : EIATTR_KPARAM_INFO
	.align		4
.L_375:
        /*00e8*/ 	.byte	0x04, 0x17
        /*00ea*/ 	.short	(.L_377 - .L_376)
.L_376:
        /*00ec*/ 	.word	0x00000000
        /*00f0*/ 	.short	0x0000
        /*00f2*/ 	.short	0x0000
        /*00f4*/ 	.byte	0x00, 0xf0, 0x21, 0x00


	//----- nvinfo : EIATTR_SPARSE_MMA_MASK
	.align		4
.L_377:
        /*00f8*/ 	.byte	0x03, 0x50
        /*00fa*/ 	.short	0x0000


	//----- nvinfo : EIATTR_MAXREG_COUNT
	.align		4
        /*00fc*/ 	.byte	0x03, 0x1b
        /*00fe*/ 	.short	0x0040


	//----- nvinfo : EIATTR_ANNOTATIONS
	.align		4
        /*0100*/ 	.byte	0x04, 0x55
        /*0102*/ 	.short	(.L_379 - .L_378)


	//   ....[0]....
.L_378:
        /* <DEDUP_REMOVED lines=12> */


	//----- nvinfo : EIATTR_MERCURY_ISA_VERSION
	.align		4
.L_379:
        /*01b4*/ 	.byte	0x03, 0x5f
        /*01b6*/ 	.short	0x0101


	//----- nvinfo : EIATTR_VRC_CTA_INIT_COUNT
	.align		4
        /*01b8*/ 	.byte	0x02, 0x4a
	.zero		1
	.zero		1


	//----- nvinfo : EIATTR_EXIT_INSTR_OFFSETS
	.align		4
        /*01bc*/ 	.byte	0x04, 0x1c
        /*01be*/ 	.short	(.L_381 - .L_380)


	//   ....[0]....
.L_380:
        /*01c0*/ 	.word	0x000000a0


	//   ....[1]....
        /*01c4*/ 	.word	0x00000130


	//   ....[2]....
        /*01c8*/ 	.word	0x00002ba0


	//----- nvinfo : EIATTR_MAX_THREADS
	.align		4
.L_381:
        /*01cc*/ 	.byte	0x04, 0x05
        /*01ce*/ 	.short	(.L_383 - .L_382)
.L_382:
        /*01d0*/ 	.word	0x00000400
        /*01d4*/ 	.word	0x00000001
        /*01d8*/ 	.word	0x00000001


	//----- nvinfo : EIATTR_CRS_STACK_SIZE
	.align		4
.L_383:
        /*01dc*/ 	.byte	0x04, 0x1e
        /*01de*/ 	.short	(.L_385 - .L_384)
.L_384:
        /*01e0*/ 	.word	0x00000000


	//----- nvinfo : EIATTR_CBANK_PARAM_SIZE
	.align		4
.L_385:
        /*01e4*/ 	.byte	0x03, 0x19
        /*01e6*/ 	.short	0x0078


	//----- nvinfo : EIATTR_PARAM_CBANK
	.align		4
        /*01e8*/ 	.byte	0x04, 0x0a
        /*01ea*/ 	.short	(.L_387 - .L_386)
	.align		4
.L_386:
        /*01ec*/ 	.word	index@(.nv.constant0._ZN2at6native13im2col_kernelIdEEvlPKT_llllllllllllPS2_)
        /*01f0*/ 	.short	0x0380
        /*01f2*/ 	.short	0x0078


	//----- nvinfo : EIATTR_SW_WAR
	.align		4
.L_387:
        /*01f4*/ 	.byte	0x04, 0x36
        /*01f6*/ 	.short	(.L_389 - .L_388)
.L_388:
        /*01f8*/ 	.word	0x00000008
.L_389:


//--------------------- .nv.callgraph             --------------------------
	.section	.nv.callgraph,"",@"SHT_CUDA_CALLGRAPH"
	.align	4
	.sectionentsize	8
	.align		4
        /*0000*/ 	.word	0x00000000
	.align		4
        /*0004*/ 	.word	0xffffffff
	.align		4
        /*0008*/ 	.word	0x00000000
	.align		4
        /*000c*/ 	.word	0xfffffffe
	.align		4
        /*0010*/ 	.word	0x00000000
	.align		4
        /*0014*/ 	.word	0xfffffffd
	.align		4
        /*0018*/ 	.word	0x00000000
	.align		4
        /*001c*/ 	.word	0xfffffffc


//--------------------- .nv.constant4             --------------------------
	.section	.nv.constant4,"a",@progbits
	.align	8
	.align		8
.nv.constant4:
        /*0000*/ 	.dword	_ZN39_INTERNAL_72552453_9_Im2Col_cu_c1fd30784cuda3std3__45__cpo5beginE
	.align		8
        /*0008*/ 	.dword	_ZN39_INTERNAL_72552453_9_Im2Col_cu_c1fd30784cuda3std3__45__cpo3endE
	.align		8
        /*0010*/ 	.dword	_ZN39_INTERNAL_72552453_9_Im2Col_cu_c1fd30784cuda3std3__45__cpo6cbeginE
	.align		8
        /*0018*/ 	.dword	_ZN39_INTERNAL_72552453_9_Im2Col_cu_c1fd30784cuda3std3__45__cpo4cendE
	.align		8
        /*0020*/ 	.dword	_ZN39_INTERNAL_72552453_9_Im2Col_cu_c1fd30784cuda3std3__45__cpo6rbeginE
	.align		8
        /*0028*/ 	.dword	_ZN39_INTERNAL_72552453_9_Im2Col_cu_c1fd30784cuda3std3__45__cpo4rendE
	.align		8
        /*0030*/ 	.dword	_ZN39_INTERNAL_72552453_9_Im2Col_cu_c1fd30784cuda3std3__45__cpo7crbeginE
	.align		8
        /*0038*/ 	.dword	_ZN39_INTERNAL_72552453_9_Im2Col_cu_c1fd30784cuda3std3__45__cpo5crendE
	.align		8
        /*0040*/ 	.dword	_ZN39_INTERNAL_72552453_9_Im2Col_cu_c1fd30784cuda3std3__441_GLOBAL__N__72552453_9_Im2Col_cu_c1fd30786ignoreE
	.align		8
        /*0048*/ 	.dword	_ZN39_INTERNAL_72552453_9_Im2Col_cu_c1fd30784cuda3std3__419piecewise_constructE
	.align		8
        /*0050*/ 	.dword	_ZN39_INTERNAL_72552453_9_Im2Col_cu_c1fd30784cuda3std3__48in_placeE
	.align		8
        /*0058*/ 	.dword	_ZN39_INTERNAL_72552453_9_Im2Col_cu_c1fd30784cuda3std3__420unreachable_sentinelE
	.align		8
        /*0060*/ 	.dword	_ZN39_INTERNAL_72552453_9_Im2Col_cu_c1fd30784cuda3std6ranges3__45__cpo4swapE
	.align		8
        /*0068*/ 	.dword	_ZN39_INTERNAL_72552453_9_Im2Col_cu_c1fd30784cuda3std6ranges3__45__cpo9iter_moveE
	.align		8
        /*0070*/ 	.dword	_ZN39_INTERNAL_72552453_9_Im2Col_cu_c1fd30784cuda3std6ranges3__45__cpo5beginE
	.align		8
        /*0078*/ 	.dword	_ZN39_INTERNAL_72552453_9_Im2Col_cu_c1fd30784cuda3std6ranges3__45__cpo3endE
	.align		8
        /*0080*/ 	.dword	_ZN39_INTERNAL_72552453_9_Im2Col_cu_c1fd30784cuda3std6ranges3__45__cpo6cbeginE
	.align		8
        /*0088*/ 	.dword	_ZN39_INTERNAL_72552453_9_Im2Col_cu_c1fd30784cuda3std6ranges3__45__cpo4cendE
	.align		8
        /*0090*/ 	.dword	_ZN39_INTERNAL_72552453_9_Im2Col_cu_c1fd30784cuda3std6ranges3__45__cpo7advanceE
	.align		8
        /*0098*/ 	.dword	_ZN39_INTERNAL_72552453_9_Im2Col_cu_c1fd30784cuda3std6ranges3__45__cpo9iter_swapE
	.align		8
        /*00a0*/ 	.dword	_ZN39_INTERNAL_72552453_9_Im2Col_cu_c1fd30784cuda3std6ranges3__45__cpo4nextE
	.align		8
        /*00a8*/ 	.dword	_ZN39_INTERNAL_72552453_9_Im2Col_cu_c1fd30784cuda3std6ranges3__45__cpo4prevE
	.align		8
        /*00b0*/ 	.dword	_ZN39_INTERNAL_72552453_9_Im2Col_cu_c1fd30784cuda3std6ranges3__45__cpo4dataE
	.align		8
        /*00b8*/ 	.dword	_ZN39_INTERNAL_72552453_9_Im2Col_cu_c1fd30784cuda3std6ranges3__45__cpo5cdataE
	.align		8
        /*00c0*/ 	.dword	_ZN39_INTERNAL_72552453_9_Im2Col_cu_c1fd30784cuda3std6ranges3__45__cpo4sizeE
	.align		8
        /*00c8*/ 	.dword	_ZN39_INTERNAL_72552453_9_Im2Col_cu_c1fd30784cuda3std6ranges3__45__cpo5ssizeE
	.align		8
        /*00d0*/ 	.dword	_ZN39_INTERNAL_72552453_9_Im2Col_cu_c1fd30784cuda3std6ranges3__45__cpo8distanceE
	.align		8
        /*00d8*/ 	.dword	_ZN39_INTERNAL_72552453_9_Im2Col_cu_c1fd30786thrust24THRUST_300001_SM_1000_NS6system6detail10sequential3seqE


//--------------------- .text._ZN2at6native13im2col_kernelIbEEvlPKT_llllllllllllPS2_ --------------------------
	.section	.text._ZN2at6native13im2col_kernelIbEEvlPKT_llllllllllllPS2_,"ax",@progbits
	.align	128
        .global         _ZN2at6native13im2col_kernelIbEEvlPKT_llllllllllllPS2_
        .type           _ZN2at6native13im2col_kernelIbEEvlPKT_llllllllllllPS2_,@function
        .size           _ZN2at6native13im2col_kernelIbEEvlPKT_llllllllllllPS2_,(.L_x_110 - _ZN2at6native13im2col_kernelIbEEvlPKT_llllllllllllPS2_)
        .other          _ZN2at6native13im2col_kernelIbEEvlPKT_llllllllllllPS2_,@"STO_CUDA_ENTRY STV_DEFAULT"
_ZN2at6native13im2col_kernelIbEEvlPKT_llllllllllllPS2_:
.text._ZN2at6native13im2col_kernelIbEEvlPKT_llllllllllllPS2_:
[----:B------:R-:W-:Y:S01]  /*0000*/  LDC R1, c[0x0][0x37c] ;  /* 0x0000df00ff017b82 */ /* 0x000fe20000000800 */
[----:B------:R-:W0:Y:S07]  /*0010*/  S2R R2, SR_TID.X ;  /* 0x0000000000027919 */ /* 0x000e2e0000002100 */
[----:B------:R-:W0:Y:S01]  /*0020*/  S2UR UR4, SR_CTAID.X ;  /* 0x00000000000479c3 */ /* 0x000e220000002500 */
[----:B------:R-:W1:Y:S01]  /*0030*/  LDCU.64 UR6, c[0x0][0x380] ;  /* 0x00007000ff0677ac */ /* 0x000e620008000a00 */
[----:B------:R-:W-:-:S06]  /*0040*/  IMAD.MOV.U32 R3, RZ, RZ, RZ ;  /* 0x000000ffff037224 */ /* 0x000fcc00078e00ff */
[----:B------:R-:W0:Y:S02]  /*0050*/  LDC R5, c[0x0][0x360] ;  /* 0x0000d800ff057b82 */ /* 0x000e240000000800 */
[----:B0-----:R-:W-:-:S03]  /*0060*/  IMAD.WIDE.U32 R2, R5, UR4, R2 ;  /* 0x0000000405027c25 */ /* 0x001fc6000f8e0002 */
[----:B-1----:R-:W-:-:S04]  /*0070*/  ISETP.GE.U32.AND P0, PT, R2, UR6, PT ;  /* 0x0000000602007c0c */ /* 0x002fc8000bf06070 */
[----:B------:R-:W-:-:S13]  /*0080*/  ISETP.GE.AND.EX P0, PT, R3, UR7, PT, P0 ;  /* 0x0000000703007c0c */ /* 0x000fda000bf06300 */
[----:B------:R-:W-:Y:S05]  /*0090*/  @P0 EXIT ;  /* 0x000000000000094d */ /* 0x000fea0003800000 */
[----:B------:R-:W0:Y:S08]  /*00a0*/  LDC.64 R4, c[0x0][0x3a0] ;  /* 0x0000e800ff047b82 */ /* 0x000e300000000a00 */
[----:B------:R-:W0:Y:S02]  /*00b0*/  LDC.64 R6, c[0x0][0x3a8] ;  /* 0x0000ea00ff067b82 */ /* 0x000e240000000a00 */
[----:B0-----:R-:W-:-:S04]  /*00c0*/  ISETP.LT.U32.AND P0, PT, R4, R6, PT ;  /* 0x000000060400720c */ /* 0x001fc80003f01070 */
[----:B------:R-:W-:-:S04]  /*00d0*/  ISETP.LT.AND.EX P0, PT, R5, R7, PT, P0 ;  /* 0x000000070500720c */ /* 0x000fc80003f01300 */
[----:B------:R-:W-:Y:S02]  /*00e0*/  SEL R0, R4, R6, P0 ;  /* 0x0000000604007207 */ /* 0x000fe40000000000 */
[----:B------:R-:W-:Y:S02]  /*00f0*/  SEL R4, R5, R7, P0 ;  /* 0x0000000705047207 */ /* 0x000fe40000000000 */
[----:B------:R-:W-:-:S04]  /*0100*/  ISETP.GE.U32.AND P0, PT, R0, 0x1, PT ;  /* 0x000000010000780c */ /* 0x000fc80003f06070 */
[----:B------:R-:W-:-:S13]  /*0110*/  ISETP.GE.AND.EX P0, PT, R4, RZ, PT, P0 ;  /* 0x000000ff0400720c */ /* 0x000fda0003f06300 */
[----:B------:R-:W-:Y:S05]  /*0120*/  @!P0 EXIT ;  /* 0x000000000000894d */ /* 0x000fea0003800000 */
[----:B------:R-:W0:Y:S01]  /*0130*/  LDC.64 R12, c[0x0][0x3d8] ;  /* 0x0000f600ff0c7b82 */ /* 0x000e220000000a00 */
[----:B------:R-:W-:Y:S01]  /*0140*/  IMAD.MOV.U32 R0, RZ, RZ, R2 ;  /* 0x000000ffff007224 */ /* 0x000fe200078e0002 */
[----:B------:R-:W-:Y:S01]  /*0150*/  LOP3.LUT R2, R6, 0xfffffff8, RZ, 0xc0, !PT ;  /* 0xfffffff806027812 */ /* 0x000fe200078ec0ff */
[----:B------:R-:W1:Y:S01]  /*0160*/  LDCU.64 UR12, c[0x0][0x358] ;  /* 0x00006b00ff0c77ac */ /* 0x000e620008000a00 */
[----:B------:R-:W-:Y:S02]  /*0170*/  LOP3.LUT R4, R7, 0x7fffffff, RZ, 0xc0, !PT ;  /* 0x7fffffff07047812 */ /* 0x000fe400078ec0ff */
[C-C-:B0-----:R-:W-:Y:S01]  /*0180*/  SHF.L.U64.HI R5, R12.reuse, 0x3, R13.reuse ;  /* 0x000000030c057819 */ /* 0x141fe2000001020d */
[C---:B------:R-:W-:Y:S01]  /*0190*/  IMAD.SHL.U32 R8, R12.reuse, 0x2, RZ ;  /* 0x000000020c087824 */ /* 0x040fe200078e00ff */
[C-C-:B------:R-:W-:Y:S02]  /*01a0*/  SHF.L.U64.HI R6, R12.reuse, 0x1, R13.reuse ;  /* 0x000000010c067819 */ /* 0x140fe4000001020d */
[----:B------:R-:W-:-:S02]  /*01b0*/  SHF.L.U64.HI R7, R12, 0x2, R13 ;  /* 0x000000020c077819 */ /* 0x000fc4000001020d */
[----:B-1----:R-:W-:-:S07]  /*01c0*/  SHF.L.U32 R9, R12, 0x2, RZ ;  /* 0x000000020c097819 */ /* 0x002fce00000006ff */
.L_x_12:
[----:B0-----:R-:W0:Y:S01]  /*01d0*/  LDCU UR4, c[0x0][0x3ec] ;  /* 0x00007d80ff0477ac */ /* 0x001e220008000800 */
[----:B------:R-:W-:Y:S01]  /*01e0*/  BSSY.RECONVERGENT B0, `(.L_x_0) ;  /* 0x000002e000007945 */ /* 0x000fe20003800200 */
[----:B0-----:R-:W-:-:S04]  /*01f0*/  LOP3.LUT R10, R3, UR4, RZ, 0xfc, !PT ;  /* 0x00000004030a7c12 */ /* 0x001fc8000f8efcff */
[----:B------:R-:W-:-:S13]  /*0200*/  ISETP.NE.U32.AND P0, PT, R10, RZ, PT ;  /* 0x000000ff0a00720c */ /* 0x000fda0003f05070 */
[----:B-123--:R-:W-:Y:S05]  /*0210*/  @P0 BRA `(.L_x_1) ;  /* 0x0000000000600947 */ /* 0x00efea0003800000 */
[----:B------:R-:W0:Y:S01]  /*0220*/  LDCU UR4, c[0x0][0x3e8] ;  /* 0x00007d00ff0477ac */ /* 0x000e220008000800 */
[----:B------:R-:W-:Y:S01]  /*0230*/  IMAD.MOV.U32 R31, RZ, RZ, RZ ;  /* 0x000000ffff1f7224 */ /* 0x000fe200078e00ff */
[----:B0-----:R-:W0:Y:S01]  /*0240*/  I2F.U32.RP R13, UR4 ;  /* 0x00000004000d7d06 */ /* 0x001e220008209000 */
[----:B------:R-:W-:-:S07]  /*0250*/  ISETP.NE.U32.AND P2, PT, RZ, UR4, PT ;  /* 0x00000004ff007c0c */ /* 0x000fce000bf45070 */
[----:B0-----:R-:W0:Y:S02]  /*0260*/  MUFU.RCP R13, R13 ;  /* 0x0000000d000d7308 */ /* 0x001e240000001000 */
[----:B0-----:R-:W-:-:S06]  /*0270*/  VIADD R10, R13, 0xffffffe ;  /* 0x0ffffffe0d0a7836 */ /* 0x001fcc0000000000 */
[----:B------:R0:W1:Y:S02]  /*0280*/  F2I.FTZ.U32.TRUNC.NTZ R11, R10 ;  /* 0x0000000a000b7305 */ /* 0x000064000021f000 */
[----:B0-----:R-:W-:Y:S02]  /*0290*/  IMAD.MOV.U32 R10, RZ, RZ, RZ ;  /* 0x000000ffff0a7224 */ /* 0x001fe400078e00ff */
[----:B-1----:R-:W-:-:S04]  /*02a0*/  IMAD.MOV R15, RZ, RZ, -R11 ;  /* 0x000000ffff0f7224 */ /* 0x002fc800078e0a0b */
[----:B------:R-:W-:-:S04]  /*02b0*/  IMAD R15, R15, UR4, RZ ;  /* 0x000000040f0f7c24 */ /* 0x000fc8000f8e02ff */
[----:B------:R-:W-:-:S06]  /*02c0*/  IMAD.HI.U32 R11, R11, R15, R10 ;  /* 0x0000000f0b0b7227 */ /* 0x000fcc00078e000a */
[----:B------:R-:W-:-:S05]  /*02d0*/  IMAD.HI.U32 R10, R11, R0, RZ ;  /* 0x000000000b0a7227 */ /* 0x000fca00078e00ff */
[----:B------:R-:W-:-:S05]  /*02e0*/  IADD3 R11, PT, PT, -R10, RZ, RZ ;  /* 0x000000ff0a0b7210 */ /* 0x000fca0007ffe1ff */
[----:B------:R-:W-:-:S05]  /*02f0*/  IMAD R11, R11, UR4, R0 ;  /* 0x000000040b0b7c24 */ /* 0x000fca000f8e0200 */
[----:B------:R-:W-:-:S13]  /*0300*/  ISETP.GE.U32.AND P0, PT, R11, UR4, PT ;  /* 0x000000040b007c0c */ /* 0x000fda000bf06070 */
[----:B------:R-:W-:Y:S02]  /*0310*/  @P0 VIADD R11, R11, -UR4 ;  /* 0x800000040b0b0c36 */ /* 0x000fe40008000000 */
[----:B------:R-:W-:-:S03]  /*0320*/  @P0 VIADD R10, R10, 0x1 ;  /* 0x000000010a0a0836 */ /* 0x000fc60000000000 */
[----:B------:R-:W-:-:S13]  /*0330*/  ISETP.GE.U32.AND P1, PT, R11, UR4, PT ;  /* 0x000000040b007c0c */ /* 0x000fda000bf26070 */
[----:B------:R-:W-:Y:S01]  /*0340*/  @P1 VIADD R10, R10, 0x1 ;  /* 0x000000010a0a1836 */ /* 0x000fe20000000000 */
[----:B------:R-:W-:-:S04]  /*0350*/  @!P2 LOP3.LUT R10, RZ, UR4, RZ, 0x33, !PT ;  /* 0x00000004ff0aac12 */ /* 0x000fc8000f8e33ff */
[----:B------:R-:W-:-:S05]  /*0360*/  IADD3 R11, PT, PT, -R10, RZ, RZ ;  /* 0x000000ff0a0b7210 */ /* 0x000fca0007ffe1ff */
[----:B------:R-:W-:Y:S02]  /*0370*/  IMAD R30, R11, UR4, R0 ;  /* 0x000000040b1e7c24 */ /* 0x000fe4000f8e0200 */
[----:B------:R-:W-:Y:S01]  /*0380*/  IMAD.MOV.U32 R11, RZ, RZ, RZ ;  /* 0x000000ffff0b7224 */ /* 0x000fe200078e00ff */
[----:B------:R-:W-:Y:S06]  /*0390*/  BRA `(.L_x_2) ;  /* 0x0000000000487947 */ /* 0x000fec0003800000 */
.L_x_1:
[----:B------:R-:W0:Y:S01]  /*03a0*/  LDCU.64 UR4, c[0x0][0x3e8] ;  /* 0x00007d00ff0477ac */ /* 0x000e220008000a00 */
[----:B------:R-:W-:Y:S01]  /*03b0*/  IMAD.MOV.U32 R24, RZ, RZ, R0 ;  /* 0x000000ffff187224 */ /* 0x000fe200078e0000 */
[----:B------:R-:W-:Y:S01]  /*03c0*/  MOV R16, 0x410 ;  /* 0x0000041000107802 */ /* 0x000fe20000000f00 */
[----:B------:R-:W-:Y:S01]  /*03d0*/  IMAD.MOV.U32 R18, RZ, RZ, R3 ;  /* 0x000000ffff127224 */ /* 0x000fe200078e0003 */
[----:B0-----:R-:W-:Y:S01]  /*03e0*/  MOV R17, UR4 ;  /* 0x0000000400117c02 */ /* 0x001fe20008000f00 */
[----:B------:R-:W-:-:S07]  /*03f0*/  IMAD.U32 R13, RZ, RZ, UR5 ;  /* 0x00000005ff0d7e24 */ /* 0x000fce000f8e00ff */
[----:B------:R-:W-:Y:S05]  /*0400*/  CALL.REL.NOINC `($__internal_0_$__cuda_sm20_div_s64) ;  /* 0x0000001c00647944 */ /* 0x000fea0003c00000 */
[----:B------:R-:W0:Y:S01]  /*0410*/  LDCU.64 UR4, c[0x0][0x3e8] ;  /* 0x00007d00ff0477ac */ /* 0x000e220008000a00 */
[----:B------:R-:W-:Y:S01]  /*0420*/  IADD3 R14, P0, PT, RZ, -R34, RZ ;  /* 0x80000022ff0e7210 */ /* 0x000fe20007f1e0ff */
[----:B------:R-:W-:Y:S01]  /*0430*/  IMAD.MOV.U32 R11, RZ, RZ, R3 ;  /* 0x000000ffff0b7224 */ /* 0x000fe200078e0003 */
[----:B------:R-:W-:-:S03]  /*0440*/  MOV R10, R0 ;  /* 0x00000000000a7202 */ /* 0x000fc60000000f00 */
[----:B------:R-:W-:-:S04]  /*0450*/  IMAD.X R13, RZ, RZ, ~R35, P0 ;  /* 0x000000ffff0d7224 */ /* 0x000fc800000e0e23 */
[----:B0-----:R-:W-:Y:S02]  /*0460*/  IMAD R13, R13, UR4, RZ ;  /* 0x000000040d0d7c24 */ /* 0x001fe4000f8e02ff */
[----:B------:R-:W-:Y:S01]  /*0470*/  IMAD.WIDE.U32 R30, R14, UR4, R10 ;  /* 0x000000040e1e7c25 */ /* 0x000fe2000f8e000a */
[----:B------:R-:W-:-:S03]  /*0480*/  MOV R11, R35 ;  /* 0x00000023000b7202 */ /* 0x000fc60000000f00 */
[----:B------:R-:W-:Y:S02]  /*0490*/  IMAD R13, R14, UR5, R13 ;  /* 0x000000050e0d7c24 */ /* 0x000fe4000f8e020d */
[----:B------:R-:W-:Y:S02]  /*04a0*/  IMAD.MOV.U32 R10, RZ, RZ, R34 ;  /* 0x000000ffff0a7224 */ /* 0x000fe400078e0022 */
[----:B------:R-:W-:-:S07]  /*04b0*/  IMAD.IADD R31, R31, 0x1, R13 ;  /* 0x000000011f1f7824 */ /* 0x000fce00078e020d */
.L_x_2:
[----:B------:R-:W-:Y:S05]  /*04c0*/  BSYNC.RECONVERGENT B0 ;  /* 0x0000000000007941 */ /* 0x000fea0003800200 */
.L_x_0:
[----:B------:R-:W0:Y:S01]  /*04d0*/  LDCU UR4, c[0x0][0x3e4] ;  /* 0x00007c80ff0477ac */ /* 0x000e220008000800 */
[----:B------:R-:W-:Y:S01]  /*04e0*/  BSSY.RECONVERGENT B0, `(.L_x_3) ;  /* 0x000002f000007945 */ /* 0x000fe20003800200 */
[----:B0-----:R-:W-:-:S05]  /*04f0*/  IMAD.U32 R16, RZ, RZ, UR4 ;  /* 0x00000004ff107e24 */ /* 0x001fca000f8e00ff */
[----:B------:R-:W-:-:S04]  /*0500*/  LOP3.LUT R13, R11, R16, RZ, 0xfc, !PT ;  /* 0x000000100b0d7212 */ /* 0x000fc800078efcff */
[----:B------:R-:W-:-:S13]  /*0510*/  ISETP.NE.U32.AND P0, PT, R13, RZ, PT ;  /* 0x000000ff0d00720c */ /* 0x000fda0003f05070 */
[----:B------:R-:W-:Y:S05]  /*0520*/  @P0 BRA `(.L_x_4) ;  /* 0x0000000000640947 */ /* 0x000fea0003800000 */
[----:B------:R-:W0:Y:S01]  /*0530*/  LDCU UR4, c[0x0][0x3e0] ;  /* 0x00007c00ff0477ac */ /* 0x000e220008000800 */
[----:B------:R-:W-:Y:S02]  /*0540*/  HFMA2 R35, -RZ, RZ, 0, 0 ;  /* 0x00000000ff237431 */ /* 0x000fe400000001ff */
[----:B------:R-:W-:Y:S02]  /*0550*/  IMAD.MOV.U32 R19, RZ, RZ, RZ ;  /* 0x000000ffff137224 */ /* 0x000fe400078e00ff */
[----:B0-----:R-:W-:-:S04]  /*0560*/  IMAD.U32 R17, RZ, RZ, UR4 ;  /* 0x00000004ff117e24 */ /* 0x001fc8000f8e00ff */
[----:B------:R-:W0:Y:S01]  /*0570*/  I2F.U32.RP R11, R17 ;  /* 0x00000011000b7306 */ /* 0x000e220000209000 */
[----:B------:R-:W-:-:S07]  /*0580*/  ISETP.NE.U32.AND P2, PT, R17, RZ, PT ;  /* 0x000000ff1100720c */ /* 0x000fce0003f45070 */
[----:B0-----:R-:W0:Y:S02]  /*0590*/  MUFU.RCP R11, R11 ;  /* 0x0000000b000b7308 */ /* 0x001e240000001000 */
[----:B0-----:R-:W-:-:S06]  /*05a0*/  VIADD R14, R11, 0xffffffe ;  /* 0x0ffffffe0b0e7836 */ /* 0x001fcc0000000000 */
[----:B------:R0:W1:Y:S02]  /*05b0*/  F2I.FTZ.U32.TRUNC.NTZ R15, R14 ;  /* 0x0000000e000f7305 */ /* 0x000064000021f000 */
[----:B0-----:R-:W-:Y:S02]  /*05c0*/  IMAD.MOV.U32 R14, RZ, RZ, RZ ;  /* 0x000000ffff0e7224 */ /* 0x001fe400078e00ff */
[----:B-1----:R-:W-:-:S05]  /*05d0*/  IMAD R13, R15, R17, RZ ;  /* 0x000000110f0d7224 */ /* 0x002fca00078e02ff */
[----:B------:R-:W-:-:S05]  /*05e0*/  IADD3 R13, PT, PT, -R13, RZ, RZ ;  /* 0x000000ff0d0d7210 */ /* 0x000fca0007ffe1ff */
[----:B------:R-:W-:-:S06]  /*05f0*/  IMAD.HI.U32 R15, R15, R13, R14 ;  /* 0x0000000d0f0f7227 */ /* 0x000fcc00078e000e */
[----:B------:R-:W-:-:S04]  /*0600*/  IMAD.HI.U32 R34, R15, R10, RZ ;  /* 0x0000000a0f227227 */ /* 0x000fc800078e00ff */
[----:B------:R-:W-:-:S04]  /*0610*/  IMAD.MOV R13, RZ, RZ, -R34 ;  /* 0x000000ffff0d7224 */ /* 0x000fc800078e0a22 */
[----:B------:R-:W-:-:S05]  /*0620*/  IMAD R13, R17, R13, R10 ;  /* 0x0000000d110d7224 */ /* 0x000fca00078e020a */
[----:B------:R-:W-:-:S13]  /*0630*/  ISETP.GE.U32.AND P0, PT, R13, R17, PT ;  /* 0x000000110d00720c */ /* 0x000fda0003f06070 */
[----:B------:R-:W-:Y:S01]  /*0640*/  @P0 IMAD.IADD R13, R13, 0x1, -R17 ;  /* 0x000000010d0d0824 */ /* 0x000fe200078e0a11 */
[----:B------:R-:W-:-:S04]  /*0650*/  @P0 IADD3 R34, PT, PT, R34, 0x1, RZ ;  /* 0x0000000122220810 */ /* 0x000fc80007ffe0ff */
[----:B------:R-:W-:-:S13]  /*0660*/  ISETP.GE.U32.AND P1, PT, R13, R17, PT ;  /* 0x000000110d00720c */ /* 0x000fda0003f26070 */
[----:B------:R-:W-:Y:S01]  /*0670*/  @P1 VIADD R34, R34, 0x1 ;  /* 0x0000000122221836 */ /* 0x000fe20000000000 */
[----:B------:R-:W-:-:S05]  /*0680*/  @!P2 LOP3.LUT R34, RZ, R17, RZ, 0x33, !PT ;  /* 0x00000011ff22a212 */ /* 0x000fca00078e33ff */
[----:B------:R-:W-:-:S04]  /*0690*/  IMAD.MOV R18, RZ, RZ, -R34 ;  /* 0x000000ffff127224 */ /* 0x000fc800078e0a22 */
[----:B------:R-:W-:Y:S01]  /*06a0*/  IMAD R18, R17, R18, R10 ;  /* 0x0000001211127224 */ /* 0x000fe200078e020a */
[----:B------:R-:W-:Y:S06]  /*06b0*/  BRA `(.L_x_5) ;  /* 0x0000000000447947 */ /* 0x000fec0003800000 */
.L_x_4:
[----:B------:R-:W0:Y:S01]  /*06c0*/  LDCU.64 UR4, c[0x0][0x3e0] ;  /* 0x00007c00ff0477ac */ /* 0x000e220008000a00 */
[----:B------:R-:W-:Y:S01]  /*06d0*/  IMAD.MOV.U32 R24, RZ, RZ, R10 ;  /* 0x000000ffff187224 */ /* 0x000fe200078e000a */
[----:B------:R-:W-:Y:S02]  /*06e0*/  MOV R18, R11 ;  /* 0x0000000b00127202 */ /* 0x000fe40000000f00 */
[----:B------:R-:W-:Y:S01]  /*06f0*/  MOV R16, 0x730 ;  /* 0x0000073000107802 */ /* 0x000fe20000000f00 */
[----:B0-----:R-:W-:Y:S02]  /*0700*/  IMAD.U32 R17, RZ, RZ, UR4 ;  /* 0x00000004ff117e24 */ /* 0x001fe4000f8e00ff */
[----:B------:R-:W-:-:S07]  /*0710*/  IMAD.U32 R13, RZ, RZ, UR5 ;  /* 0x00000005ff0d7e24 */ /* 0x000fce000f8e00ff */
[----:B------:R-:W-:Y:S05]  /*0720*/  CALL.REL.NOINC `($__internal_0_$__cuda_sm20_div_s64) ;  /* 0x00000018009c7944 */ /* 0x000fea0003c00000 */
[----:B------:R-:W0:Y:S01]  /*0730*/  LDCU.64 UR4, c[0x0][0x3e0] ;  /* 0x00007c00ff0477ac */ /* 0x000e220008000a00 */
[----:B------:R-:W-:-:S05]  /*0740*/  IADD3 R14, P0, PT, RZ, -R34, RZ ;  /* 0x80000022ff0e7210 */ /* 0x000fca0007f1e0ff */
[----:B------:R-:W-:Y:S02]  /*0750*/  IMAD.X R18, RZ, RZ, ~R35, P0 ;  /* 0x000000ffff127224 */ /* 0x000fe400000e0e23 */
[----:B0-----:R-:W-:Y:S02]  /*0760*/  IMAD.U32 R17, RZ, RZ, UR4 ;  /* 0x00000004ff117e24 */ /* 0x001fe4000f8e00ff */
[----:B------:R-:W-:Y:S02]  /*0770*/  IMAD.U32 R16, RZ, RZ, UR5 ;  /* 0x00000005ff107e24 */ /* 0x000fe4000f8e00ff */
[-C--:B------:R-:W-:Y:S02]  /*0780*/  IMAD R13, R18, R17.reuse, RZ ;  /* 0x00000011120d7224 */ /* 0x080fe400078e02ff */
[----:B------:R-:W-:-:S04]  /*0790*/  IMAD.WIDE.U32 R10, R14, R17, R10 ;  /* 0x000000110e0a7225 */ /* 0x000fc800078e000a */
[----:B------:R-:W-:Y:S01]  /*07a0*/  IMAD R13, R14, R16, R13 ;  /* 0x000000100e0d7224 */ /* 0x000fe200078e020d */
[----:B------:R-:W-:-:S03]  /*07b0*/  MOV R18, R10 ;  /* 0x0000000a00127202 */ /* 0x000fc60000000f00 */
[----:B------:R-:W-:-:S07]  /*07c0*/  IMAD.IADD R19, R11, 0x1, R13 ;  /* 0x000000010b137824 */ /* 0x000fce00078e020d */
.L_x_5:
[----:B------:R-:W-:Y:S05]  /*07d0*/  BSYNC.RECONVERGENT B0 ;  /* 0x0000000000007941 */ /* 0x000fea0003800200 */
.L_x_3:
[----:B------:R-:W0:Y:S01]  /*07e0*/  LDCU.128 UR8, c[0x0][0x3a0] ;  /* 0x00007400ff0877ac */ /* 0x000e220008000c00 */
[----:B------:R-:W1:Y:S01]  /*07f0*/  LDC.64 R10, c[0x0][0x3c8] ;  /* 0x0000f200ff0a7b82 */ /* 0x000e620000000a00 */
[----:B------:R-:W-:Y:S01]  /*0800*/  MOV R15, R19 ;  /* 0x00000013000f7202 */ /* 0x000fe20000000f00 */
[----:B------:R-:W-:Y:S01]  /*0810*/  IMAD.MOV.U32 R14, RZ, RZ, R18 ;  /* 0x000000ffff0e7224 */ /* 0x000fe200078e0012 */
[----:B------:R-:W2:Y:S01]  /*0820*/  LDCU.64 UR16, c[0x0][0x3e8] ;  /* 0x00007d00ff1077ac */ /* 0x000ea20008000a00 */
[----:B------:R-:W3:Y:S04]  /*0830*/  LDCU.64 UR14, c[0x0][0x3f0] ;  /* 0x00007e00ff0e77ac */ /* 0x000ee80008000a00 */
[----:B------:R-:W4:Y:S01]  /*0840*/  LDC.64 R32, c[0x0][0x3c0] ;  /* 0x0000f000ff207b82 */ /* 0x000f220000000a00 */
[----:B0-----:R-:W-:-:S02]  /*0850*/  UIMAD UR6, UR11, UR8, URZ ;  /* 0x000000080b0672a4 */ /* 0x001fc4000f8e02ff */
[----:B------:R-:W-:Y:S02]  /*0860*/  UIMAD.WIDE.U32 UR4, UR10, UR8, URZ ;  /* 0x000000080a0472a5 */ /* 0x000fe4000f8e00ff */
[----:B------:R-:W-:Y:S01]  /*0870*/  UIMAD UR6, UR10, UR9, UR6 ;  /* 0x000000090a0672a4 */ /* 0x000fe2000f8e0206 */
[----:B------:R-:W0:Y:S03]  /*0880*/  LDCU.128 UR8, c[0x0][0x3b0] ;  /* 0x00007600ff0877ac */ /* 0x000e260008000c00 */
[----:B------:R-:W-:Y:S01]  /*0890*/  UIADD3 UR5, UPT, UPT, UR5, UR6, URZ ;  /* 0x0000000605057290 */ /* 0x000fe2000fffe0ff */
[----:B----4-:R-:W-:-:S05]  /*08a0*/  IMAD R19, R19, R32, RZ ;  /* 0x0000002013137224 */ /* 0x010fca00078e02ff */
[C---:B------:R-:W-:Y:S02]  /*08b0*/  IMAD R13, R17.reuse, UR5, RZ ;  /* 0x00000005110d7c24 */ /* 0x040fe4000f8e02ff */
[----:B------:R-:W-:Y:S02]  /*08c0*/  IMAD R19, R18, R33, R19 ;  /* 0x0000002112137224 */ /* 0x000fe400078e0213 */
[----:B------:R-:W-:Y:S02]  /*08d0*/  IMAD R13, R16, UR4, R13 ;  /* 0x00000004100d7c24 */ /* 0x000fe4000f8e020d */
[----:B------:R-:W-:Y:S01]  /*08e0*/  IMAD.WIDE.U32 R16, R17, UR4, RZ ;  /* 0x0000000411107c25 */ /* 0x000fe2000f8e00ff */
[----:B0-----:R-:W-:Y:S02]  /*08f0*/  UIADD3 UR4, UP0, UPT, URZ, -UR8, URZ ;  /* 0x80000008ff047290 */ /* 0x001fe4000ff1e0ff */
[----:B------:R-:W-:Y:S01]  /*0900*/  UIADD3 UR6, UP1, UPT, URZ, -UR10, URZ ;  /* 0x8000000aff067290 */ /* 0x000fe2000ff3e0ff */
[----:B------:R-:W-:Y:S01]  /*0910*/  IMAD.IADD R13, R17, 0x1, R13 ;  /* 0x00000001110d7824 */ /* 0x000fe200078e020d */
[----:B------:R-:W-:Y:S01]  /*0920*/  UIADD3.X UR5, UPT, UPT, URZ, ~UR9, URZ, UP0, !UPT ;  /* 0x80000009ff057290 */ /* 0x000fe200087fe4ff */
[----:B------:R-:W-:Y:S01]  /*0930*/  IMAD.WIDE.U32 R14, R34, R16, R14 ;  /* 0x00000010220e7225 */ /* 0x000fe200078e000e */
[----:B------:R-:W-:-:S03]  /*0940*/  UIADD3.X UR7, UPT, UPT, URZ, ~UR11, URZ, UP1, !UPT ;  /* 0x8000000bff077290 */ /* 0x000fc60008ffe4ff */
[----:B------:R-:W-:Y:S02]  /*0950*/  IMAD R13, R13, R34, RZ ;  /* 0x000000220d0d7224 */ /* 0x000fe400078e02ff */
[----:B------:R-:W-:Y:S01]  /*0960*/  IMAD.WIDE.U32 R32, R18, R32, UR4 ;  /* 0x0000000412207e25 */ /* 0x000fe2000f8e0020 */
[----:B------:R-:W-:Y:S01]  /*0970*/  UMOV UR4, URZ ;  /* 0x000000ff00047c82 */ /* 0x000fe20008000000 */
[----:B------:R-:W-:Y:S02]  /*0980*/  UMOV UR5, URZ ;  /* 0x000000ff00057c82 */ /* 0x000fe40008000000 */
[----:B------:R-:W-:Y:S02]  /*0990*/  IMAD R17, R35, R16, R13 ;  /* 0x0000001023117224 */ /* 0x000fe400078e020d */
[----:B-1----:R-:W-:-:S04]  /*09a0*/  IMAD R13, R31, R10, RZ ;  /* 0x0000000a1f0d7224 */ /* 0x002fc800078e02ff */
[----:B------:R-:W-:Y:S02]  /*09b0*/  IMAD R13, R30, R11, R13 ;  /* 0x0000000b1e0d7224 */ /* 0x000fe400078e020d */
[----:B------:R-:W-:Y:S02]  /*09c0*/  IMAD.IADD R11, R15, 0x1, R17 ;  /* 0x000000010f0b7824 */ /* 0x000fe400078e0211 */
[----:B--2---:R-:W-:-:S04]  /*09d0*/  IMAD.WIDE.U32 R16, R14, UR16, R30 ;  /* 0x000000100e107c25 */ /* 0x004fc8000f8e001e */
[----:B------:R-:W-:Y:S01]  /*09e0*/  IMAD R11, R11, UR16, RZ ;  /* 0x000000100b0b7c24 */ /* 0x000fe2000f8e02ff */
[----:B---3--:R-:W-:Y:S01]  /*09f0*/  IADD3 R44, P0, PT, R16, UR14, RZ ;  /* 0x0000000e102c7c10 */ /* 0x008fe2000ff1e0ff */
[----:B------:R-:W-:-:S04]  /*0a00*/  IMAD.WIDE.U32 R30, R30, R10, UR6 ;  /* 0x000000061e1e7e25 */ /* 0x000fc8000f8e000a */
[----:B------:R-:W-:Y:S02]  /*0a10*/  IMAD R15, R14, UR17, R11 ;  /* 0x000000110e0f7c24 */ /* 0x000fe4000f8e020b */
[----:B------:R-:W-:Y:S02]  /*0a20*/  IMAD.IADD R11, R33, 0x1, R19 ;  /* 0x00000001210b7824 */ /* 0x000fe400078e0213 */
[----:B------:R-:W-:Y:S01]  /*0a30*/  IMAD.IADD R13, R31, 0x1, R13 ;  /* 0x000000011f0d7824 */ /* 0x000fe200078e020d */
[----:B------:R-:W-:-:S07]  /*0a40*/  IADD3.X R45, PT, PT, R17, UR15, R15, P0, !PT ;  /* 0x0000000f112d7c10 */ /* 0x000fce00087fe40f */
.L_x_11:
[----:B0-----:R-:W0:Y:S01]  /*0a50*/  LDC.64 R26, c[0x0][0x3d0] ;  /* 0x0000f400ff1a7b82 */ /* 0x001e220000000a00 */
[----:B-1----:R-:W1:Y:S01]  /*0a60*/  LDCU.128 UR8, c[0x0][0x3a0] ;  /* 0x00007400ff0877ac */ /* 0x002e620008000c00 */
[----:B------:R-:W-:Y:S01]  /*0a70*/  MOV R10, R32 ;  /* 0x00000020000a7202 */ /* 0x000fe20000000f00 */
[----:B------:R-:W-:Y:S01]  /*0a80*/  IMAD.MOV.U32 R36, RZ, RZ, RZ ;  /* 0x000000ffff247224 */ /* 0x000fe200078e00ff */
[----:B--2---:R-:W2:Y:S01]  /*0a90*/  LDCU.64 UR6, c[0x0][0x390] ;  /* 0x00007200ff0677ac */ /* 0x004ea20008000a00 */
[----:B-1----:R-:W-:-:S04]  /*0aa0*/  UISETP.GE.U32.AND UP1, UPT, UR10, 0x8, UPT ;  /* 0x000000080a00788c */ /* 0x002fc8000bf26070 */
[----:B------:R-:W-:Y:S01]  /*0ab0*/  UISETP.GE.U32.AND.EX UP1, UPT, UR11, URZ, UPT, UP1 ;  /* 0x000000ff0b00728c */ /* 0x000fe2000bf26110 */
[C---:B0--3--:R-:W-:Y:S02]  /*0ac0*/  IMAD R14, R26.reuse, UR5, RZ ;  /* 0x000000051a0e7c24 */ /* 0x049fe4000f8e02ff */
[----:B------:R-:W-:-:S04]  /*0ad0*/  IMAD.WIDE.U32 R28, R26, UR4, R10 ;  /* 0x000000041a1c7c25 */ /* 0x000fc8000f8e000a */
[----:B------:R-:W-:Y:S02]  /*0ae0*/  HFMA2 R10, -RZ, RZ, 0, 0 ;  /* 0x00000000ff0a7431 */ /* 0x000fe400000001ff */
[----:B------:R-:W-:Y:S01]  /*0af0*/  IMAD R27, R27, UR4, R14 ;  /* 0x000000041b1b7c24 */ /* 0x000fe2000f8e020e */
[----:B------:R-:W-:Y:S01]  /*0b00*/  UIADD3 UR4, UP0, UPT, UR4, 0x1, URZ ;  /* 0x0000000104047890 */ /* 0x000fe2000ff1e0ff */
[----:B--2---:R-:W-:Y:S02]  /*0b10*/  IMAD R15, R35, UR6, RZ ;  /* 0x00000006230f7c24 */ /* 0x004fe4000f8e02ff */
[----:B------:R-:W-:Y:S01]  /*0b20*/  IMAD.IADD R27, R29, 0x1, R27 ;  /* 0x000000011d1b7824 */ /* 0x000fe200078e021b */
[----:B------:R-:W-:Y:S01]  /*0b30*/  UISETP.NE.U32.AND UP2, UPT, UR4, UR8, UPT ;  /* 0x000000080400728c */ /* 0x000fe2000bf45070 */
[----:B------:R-:W-:Y:S01]  /*0b40*/  IMAD.MOV.U32 R26, RZ, RZ, R28 ;  /* 0x000000ffff1a7224 */ /* 0x000fe200078e001c */
[----:B------:R-:W-:Y:S01]  /*0b50*/  UIADD3.X UR5, UPT, UPT, URZ, UR5, URZ, UP0, !UPT ;  /* 0x00000005ff057290 */ /* 0x000fe200087fe4ff */
[----:B------:R-:W-:-:S02]  /*0b60*/  IMAD R15, R34, UR7, R15 ;  /* 0x00000007220f7c24 */ /* 0x000fc4000f8e020f */
[----:B------:R-:W-:Y:S01]  /*0b70*/  IMAD.WIDE.U32 R24, R34, UR6, R26 ;  /* 0x0000000622187c25 */ /* 0x000fe2000f8e001a */
[----:B------:R-:W-:-:S03]  /*0b80*/  UISETP.NE.AND.EX UP0, UPT, UR5, UR9, UPT, UP2 ;  /* 0x000000090500728c */ /* 0x000fc6000bf05320 */
[----:B------:R-:W-:Y:S01]  /*0b90*/  IMAD.IADD R48, R25, 0x1, R15 ;  /* 0x0000000119307824 */ /* 0x000fe200078e020f */
[----:B------:R-:W-:Y:S07]  /*0ba0*/  BRA.U !UP1, `(.L_x_6) ;  /* 0x0000000909787547 */ /* 0x000fee000b800000 */
[----:B------:R-:W0:Y:S01]  /*0bb0*/  LDC.64 R22, c[0x0][0x388] ;  /* 0x0000e200ff167b82 */ /* 0x000e220000000a00 */
[----:B------:R-:W1:Y:S01]  /*0bc0*/  LDCU.64 UR8, c[0x0][0x398] ;  /* 0x00007300ff0877ac */ /* 0x000e620008000a00 */
[----:B------:R-:W-:Y:S01]  /*0bd0*/  ISETP.GE.U32.AND P0, PT, R28, UR6, PT ;  /* 0x000000061c007c0c */ /* 0x000fe2000bf06070 */
[----:B------:R-:W-:Y:S01]  /*0be0*/  IMAD.MOV.U32 R49, RZ, RZ, R30 ;  /* 0x000000ffff317224 */ /* 0x000fe200078e001e */
[----:B------:R-:W-:Y:S01]  /*0bf0*/  MOV R58, R4 ;  /* 0x00000004003a7202 */ /* 0x000fe20000000f00 */
[----:B------:R-:W-:Y:S01]  /*0c00*/  IMAD.MOV.U32 R10, RZ, RZ, R13 ;  /* 0x000000ffff0a7224 */ /* 0x000fe200078e000d */
[----:B------:R-:W-:Y:S01]  /*0c10*/  ISETP.GE.AND.EX P0, PT, R27, UR7, PT, P0 ;  /* 0x000000071b007c0c */ /* 0x000fe2000bf06300 */
[----:B------:R-:W-:Y:S01]  /*0c20*/  IMAD.MOV.U32 R55, RZ, RZ, R2 ;  /* 0x000000ffff377224 */ /* 0x000fe200078e0002 */
[----:B------:R-:W2:Y:S01]  /*0c30*/  LDC.64 R50, c[0x0][0x3d8] ;  /* 0x0000f600ff327b82 */ /* 0x000ea20000000a00 */
[----:B------:R-:W3:Y:S01]  /*0c40*/  LDCU.64 UR6, c[0x0][0x398] ;  /* 0x00007300ff0677ac */ /* 0x000ee20008000a00 */
[----:B-1----:R-:W-:-:S04]  /*0c50*/  IMAD R15, R48, UR8, RZ ;  /* 0x00000008300f7c24 */ /* 0x002fc8000f8e02ff */
[C---:B------:R-:W-:Y:S02]  /*0c60*/  IMAD R15, R24.reuse, UR9, R15 ;  /* 0x00000009180f7c24 */ /* 0x040fe4000f8e020f */
[----:B0-----:R-:W-:-:S04]  /*0c70*/  IMAD.WIDE.U32 R22, R24, UR8, R22 ;  /* 0x0000000818167c25 */ /* 0x001fc8000f8e0016 */
[----:B------:R-:W-:Y:S01]  /*0c80*/  IMAD.IADD R21, R23, 0x1, R15 ;  /* 0x0000000117157824 */ /* 0x000fe200078e020f */
[----:B------:R-:W-:Y:S01]  /*0c90*/  IADD3 R54, P2, PT, R8, R22, RZ ;  /* 0x0000001608367210 */ /* 0x000fe20007f5e0ff */
[----:B------:R-:W-:Y:S02]  /*0ca0*/  IMAD.MOV.U32 R20, RZ, RZ, R22 ;  /* 0x000000ffff147224 */ /* 0x000fe400078e0016 */
[----:B--2---:R-:W-:Y:S02]  /*0cb0*/  IMAD R61, R51, 0x6, RZ ;  /* 0x00000006333d7824 */ /* 0x004fe400078e02ff */
[----:B------:R-:W-:-:S04]  /*0cc0*/  IMAD.WIDE.U32 R18, R50, 0x6, R20 ;  /* 0x0000000632127825 */ /* 0x000fc800078e0014 */
[----:B------:R-:W-:-:S04]  /*0cd0*/  IMAD.WIDE.U32 R16, R50, 0x5, R20 ;  /* 0x0000000532107825 */ /* 0x000fc800078e0014 */
[----:B------:R-:W-:Y:S01]  /*0ce0*/  IMAD.WIDE.U32 R14, R50, 0x3, R20 ;  /* 0x00000003320e7825 */ /* 0x000fe200078e0014 */
[----:B------:R-:W-:-:S03]  /*0cf0*/  IADD3 R50, P1, PT, R22, R50, RZ ;  /* 0x0000003216327210 */ /* 0x000fc60007f3e0ff */
[C---:B------:R-:W-:Y:S02]  /*0d00*/  IMAD R37, R51.reuse, 0x5, RZ ;  /* 0x0000000533257824 */ /* 0x040fe400078e02ff */
[----:B------:R-:W-:Y:S01]  /*0d10*/  IMAD R53, R51, 0x3, RZ ;  /* 0x0000000333357824 */ /* 0x000fe200078e02ff */
[C---:B------:R-:W-:Y:S01]  /*0d20*/  IADD3.X R51, PT, PT, R21.reuse, R51, RZ, P1, !PT ;  /* 0x0000003315337210 */ /* 0x040fe20000ffe4ff */
[----:B------:R-:W-:Y:S01]  /*0d30*/  IMAD.X R59, R21, 0x1, R6, P2 ;  /* 0x00000001153b7824 */ /* 0x000fe200010e0606 */
[----:B------:R-:W-:Y:S01]  /*0d40*/  IADD3 R52, P1, PT, R9, R22, RZ ;  /* 0x0000001609347210 */ /* 0x000fe20007f3e0ff */
[----:B------:R-:W-:Y:S01]  /*0d50*/  IMAD.IADD R61, R19, 0x1, R61 ;  /* 0x00000001133d7824 */ /* 0x000fe200078e023d */
[----:B------:R-:W-:Y:S01]  /*0d60*/  IADD3 R56, PT, PT, R17, R37, RZ ;  /* 0x0000002511387210 */ /* 0x000fe20007ffe0ff */
[----:B------:R-:W-:Y:S02]  /*0d70*/  IMAD.IADD R53, R15, 0x1, R53 ;  /* 0x000000010f357824 */ /* 0x000fe400078e0235 */
[----:B---3--:R-:W-:-:S08]  /*0d80*/  IMAD.X R57, R21, 0x1, R7, P1 ;  /* 0x0000000115397824 */ /* 0x008fd000008e0607 */
.L_x_7:
[----:B------:R-:W-:Y:S02]  /*0d90*/  ISETP.GE.U32.AND P1, PT, R49, UR6, PT ;  /* 0x0000000631007c0c */ /* 0x000fe4000bf26070 */
[----:B------:R-:W-:Y:S02]  /*0da0*/  LOP3.LUT R36, R27, R10, RZ, 0xfc, !PT ;  /* 0x0000000a1b247212 */ /* 0x000fe400078efcff */
[----:B------:R-:W-:Y:S02]  /*0db0*/  ISETP.GE.OR.EX P1, PT, R10, UR7, P0, P1 ;  /* 0x000000070a007c0c */ /* 0x000fe40008726710 */
[----:B0-----:R-:W-:Y:S02]  /*0dc0*/  PRMT R47, RZ, 0x7610, R47 ;  /* 0x00007610ff2f7816 */ /* 0x001fe4000000002f */
[----:B------:R-:W-:Y:S02]  /*0dd0*/  ISETP.LT.OR P1, PT, R36, RZ, P1 ;  /* 0x000000ff2400720c */ /* 0x000fe40000f21670 */
[----:B------:R-:W0:Y:S11]  /*0de0*/  LDC.64 R36, c[0x0][0x3d8] ;  /* 0x0000f600ff247b82 */ /* 0x000e360000000a00 */
[----:B------:R-:W-:-:S05]  /*0df0*/  @!P1 IADD3 R38, P2, PT, R49, R22, RZ ;  /* 0x0000001631269210 */ /* 0x000fca0007f5e0ff */
[----:B------:R-:W-:-:S05]  /*0e00*/  @!P1 IMAD.X R39, R10, 0x1, R21, P2 ;  /* 0x000000010a279824 */ /* 0x000fca00010e0615 */
[----:B------:R1:W2:Y:S01]  /*0e10*/  @!P1 LDG.E.U8 R47, desc[UR12][R38.64] ;  /* 0x0000000c262f9981 */ /* 0x0002a2000c1e1100 */
[----:B------:R-:W-:Y:S02]  /*0e20*/  PRMT R60, RZ, 0x7610, R60 ;  /* 0x00007610ff3c7816 */ /* 0x000fe4000000003c */
[----:B0-----:R-:W-:-:S04]  /*0e30*/  IADD3 R40, P2, PT, R49, R36, RZ ;  /* 0x0000002431287210 */ /* 0x001fc80007f5e0ff */
[----:B------:R-:W-:Y:S01]  /*0e40*/  ISETP.GE.U32.AND P1, PT, R40, UR6, PT ;  /* 0x0000000628007c0c */ /* 0x000fe2000bf26070 */
[----:B------:R-:W-:Y:S01]  /*0e50*/  IMAD.X R41, R10, 0x1, R37, P2 ;  /* 0x000000010a297824 */ /* 0x000fe200010e0625 */
[----:B-1----:R-:W0:Y:S04]  /*0e60*/  LDC.64 R38, c[0x0][0x3e0] ;  /* 0x0000f800ff267b82 */ /* 0x002e280000000a00 */
[----:B------:R-:W-:Y:S02]  /*0e70*/  ISETP.GE.OR.EX P1, PT, R41, UR7, P0, P1 ;  /* 0x0000000729007c0c */ /* 0x000fe40008726710 */
[----:B------:R-:W-:-:S04]  /*0e80*/  LOP3.LUT R40, R27, R41, RZ, 0xfc, !PT ;  /* 0x000000291b287212 */ /* 0x000fc800078efcff */
[----:B------:R-:W-:Y:S02]  /*0e90*/  ISETP.LT.OR P1, PT, R40, RZ, P1 ;  /* 0x000000ff2800720c */ /* 0x000fe40000f21670 */
[----:B------:R-:W0:Y:S11]  /*0ea0*/  LDC.64 R40, c[0x0][0x3e8] ;  /* 0x0000fa00ff287b82 */ /* 0x000e360000000a00 */
[----:B------:R-:W-:-:S04]  /*0eb0*/  @!P1 IADD3 R42, P2, PT, R49, R50, RZ ;  /* 0x00000032312a9210 */ /* 0x000fc80007f5e0ff */
[----:B------:R-:W-:Y:S01]  /*0ec0*/  @!P1 IADD3.X R43, PT, PT, R10, R51, RZ, P2, !PT ;  /* 0x000000330a2b9210 */ /* 0x000fe200017fe4ff */
[----:B--2---:R1:W-:Y:S04]  /*0ed0*/  STG.E.U8 desc[UR12][R44.64], R47 ;  /* 0x0000002f2c007986 */ /* 0x0043e8000c10110c */
[----:B------:R2:W3:Y:S01]  /*0ee0*/  @!P1 LDG.E.U8 R60, desc[UR12][R42.64] ;  /* 0x0000000c2a3c9981 */ /* 0x0004e2000c1e1100 */
[----:B------:R-:W-:Y:S01]  /*0ef0*/  IADD3 R46, P2, PT, R49, R8, RZ ;  /* 0x00000008312e7210 */ /* 0x000fe20007f5e0ff */
[----:B0-----:R-:W-:-:S03]  /*0f00*/  IMAD R41, R41, R38, RZ ;  /* 0x0000002629297224 */ /* 0x001fc600078e02ff */
[----:B------:R-:W-:Y:S01]  /*0f10*/  ISETP.GE.U32.AND P1, PT, R46, UR6, PT ;  /* 0x000000062e007c0c */ /* 0x000fe2000bf26070 */
[----:B------:R-:W-:Y:S02]  /*0f20*/  IMAD.X R46, R10, 0x1, R6, P2 ;  /* 0x000000010a2e7824 */ /* 0x000fe400010e0606 */
[C-C-:B------:R-:W-:Y:S01]  /*0f30*/  IMAD R39, R40.reuse, R39, R41.reuse ;  /* 0x0000002728277224 */ /* 0x140fe200078e0229 */
[----:B------:R-:W-:Y:S01]  /*0f40*/  PRMT R41, RZ, 0x7610, R41 ;  /* 0x00007610ff297816 */ /* 0x000fe20000000029 */
[----:B-1----:R-:W-:Y:S01]  /*0f50*/  IMAD.WIDE.U32 R44, R40, R38, R44 ;  /* 0x00000026282c7225 */ /* 0x002fe200078e002c */
[----:B------:R-:W-:Y:S02]  /*0f60*/  ISETP.GE.OR.EX P1, PT, R46, UR7, P0, P1 ;  /* 0x000000072e007c0c */ /* 0x000fe40008726710 */
[----:B------:R-:W-:Y:S01]  /*0f70*/  LOP3.LUT R46, R27, R46, RZ, 0xfc, !PT ;  /* 0x0000002e1b2e7212 */ /* 0x000fe200078efcff */
[----:B------:R-:W-:-:S03]  /*0f80*/  IMAD.IADD R45, R45, 0x1, R39 ;  /* 0x000000012d2d7824 */ /* 0x000fc600078e0227 */
[----:B------:R-:W-:-:S13]  /*0f90*/  ISETP.LT.OR P1, PT, R46, RZ, P1 ;  /* 0x000000ff2e00720c */ /* 0x000fda0000f21670 */
[----:B--2---:R-:W-:-:S05]  /*0fa0*/  @!P1 IADD3 R42, P2, PT, R49, R54, RZ ;  /* 0x00000036312a9210 */ /* 0x004fca0007f5e0ff */
[----:B------:R-:W-:Y:S01]  /*0fb0*/  @!P1 IMAD.X R43, R10, 0x1, R59, P2 ;  /* 0x000000010a2b9824 */ /* 0x000fe200010e063b */
[----:B---3--:R0:W-:Y:S04]  /*0fc0*/  STG.E.U8 desc[UR12][R44.64], R60 ;  /* 0x0000003c2c007986 */ /* 0x0081e8000c10110c */
[----:B------:R1:W2:Y:S01]  /*0fd0*/  @!P1 LDG.E.U8 R41, desc[UR12][R42.64] ;  /* 0x0000000c2a299981 */ /* 0x0002a2000c1e1100 */
[----:B------:R-:W-:-:S05]  /*0fe0*/  IMAD.WIDE.U32 R46, R40, R38, R44 ;  /* 0x00000026282e7225 */ /* 0x000fca00078e002c */
[----:B------:R-:W-:Y:S02]  /*0ff0*/  IADD3 R47, PT, PT, R39, R47, RZ ;  /* 0x0000002f272f7210 */ /* 0x000fe40007ffe0ff */
[----:B0-----:R-:W-:Y:S01]  /*1000*/  PRMT R60, RZ, 0x7610, R60 ;  /* 0x00007610ff3c7816 */ /* 0x001fe2000000003c */
[----:B-1----:R-:W-:Y:S02]  /*1010*/  IMAD.MOV.U32 R42, RZ, RZ, R49 ;  /* 0x000000ffff2a7224 */ /* 0x002fe400078e0031 */
[----:B------:R-:W-:Y:S02]  /*1020*/  IMAD.MOV.U32 R43, RZ, RZ, R10 ;  /* 0x000000ffff2b7224 */ /* 0x000fe400078e000a */
[----:B------:R-:W-:-:S03]  /*1030*/  IMAD.WIDE.U32 R44, R36, 0x3, R42 ;  /* 0x00000003242c7825 */ /* 0x000fc600078e002a */
[----:B------:R-:W-:Y:S01]  /*1040*/  ISETP.GE.U32.AND P1, PT, R44, UR6, PT ;  /* 0x000000062c007c0c */ /* 0x000fe2000bf26070 */
[----:B--2---:R0:W-:Y:S02]  /*1050*/  STG.E.U8 desc[UR12][R46.64], R41 ;  /* 0x000000292e007986 */ /* 0x0041e4000c10110c */
[----:B0-----:R-:W-:-:S04]  /*1060*/  IMAD R41, R37, 0x3, RZ ;  /* 0x0000000325297824 */ /* 0x001fc800078e02ff */
[----:B------:R-:W-:-:S05]  /*1070*/  IMAD.IADD R45, R41, 0x1, R45 ;  /* 0x00000001292d7824 */ /* 0x000fca00078e022d */
[----:B------:R-:W-:Y:S02]  /*1080*/  ISETP.GE.OR.EX P1, PT, R45, UR7, P0, P1 ;  /* 0x000000072d007c0c */ /* 0x000fe40008726710 */
[----:B------:R-:W-:-:S04]  /*1090*/  LOP3.LUT R44, R27, R45, RZ, 0xfc, !PT ;  /* 0x0000002d1b2c7212 */ /* 0x000fc800078efcff */
[----:B------:R-:W-:Y:S01]  /*10a0*/  ISETP.LT.OR P1, PT, R44, RZ, P1 ;  /* 0x000000ff2c00720c */ /* 0x000fe20000f21670 */
[----:B------:R-:W-:-:S05]  /*10b0*/  IMAD.WIDE.U32 R44, R40, R38, R46 ;  /* 0x00000026282c7225 */ /* 0x000fca00078e002e */
[----:B------:R-:W-:-:S07]  /*10c0*/  IADD3 R45, PT, PT, R39, R45, RZ ;  /* 0x0000002d272d7210 */ /* 0x000fce0007ffe0ff */
[----:B------:R-:W-:-:S05]  /*10d0*/  @!P1 IADD3 R46, P2, PT, R49, R14, RZ ;  /* 0x0000000e312e9210 */ /* 0x000fca0007f5e0ff */
[----:B------:R-:W-:-:S05]  /*10e0*/  @!P1 IMAD.X R47, R10, 0x1, R53, P2 ;  /* 0x000000010a2f9824 */ /* 0x000fca00010e0635 */
[----:B------:R0:W2:Y:S01]  /*10f0*/  @!P1 LDG.E.U8 R60, desc[UR12][R46.64] ;  /* 0x0000000c2e3c9981 */ /* 0x0000a2000c1e1100 */
[----:B------:R-:W-:-:S04]  /*1100*/  IADD3 R41, P2, PT, R49, R9, RZ ;  /* 0x0000000931297210 */ /* 0x000fc80007f5e0ff */
[----:B------:R-:W-:Y:S01]  /*1110*/  ISETP.GE.U32.AND P1, PT, R41, UR6, PT ;  /* 0x0000000629007c0c */ /* 0x000fe2000bf26070 */
[----:B------:R-:W-:-:S05]  /*1120*/  IMAD.X R41, R10, 0x1, R7, P2 ;  /* 0x000000010a297824 */ /* 0x000fca00010e0607 */
[----:B------:R-:W-:Y:S02]  /*1130*/  ISETP.GE.OR.EX P1, PT, R41, UR7, P0, P1 ;  /* 0x0000000729007c0c */ /* 0x000fe40008726710 */
[----:B------:R-:W-:-:S04]  /*1140*/  LOP3.LUT R41, R27, R41, RZ, 0xfc, !PT ;  /* 0x000000291b297212 */ /* 0x000fc800078efcff */
[----:B------:R-:W-:Y:S02]  /*1150*/  ISETP.LT.OR P1, PT, R41, RZ, P1 ;  /* 0x000000ff2900720c */ /* 0x000fe40000f21670 */
[----:B------:R-:W-:-:S11]  /*1160*/  PRMT R41, RZ, 0x7610, R41 ;  /* 0x00007610ff297816 */ /* 0x000fd60000000029 */
[----:B0-----:R-:W-:-:S04]  /*1170*/  @!P1 IADD3 R46, P2, PT, R49, R52, RZ ;  /* 0x00000034312e9210 */ /* 0x001fc80007f5e0ff */
[----:B------:R-:W-:Y:S01]  /*1180*/  @!P1 IADD3.X R47, PT, PT, R10, R57, RZ, P2, !PT ;  /* 0x000000390a2f9210 */ /* 0x000fe200017fe4ff */
[----:B--2---:R0:W-:Y:S04]  /*1190*/  STG.E.U8 desc[UR12][R44.64], R60 ;  /* 0x0000003c2c007986 */ /* 0x0041e8000c10110c */
[----:B------:R1:W2:Y:S01]  /*11a0*/  @!P1 LDG.E.U8 R41, desc[UR12][R46.64] ;  /* 0x0000000c2e299981 */ /* 0x0002a2000c1e1100 */
[----:B0-----:R-:W-:Y:S01]  /*11b0*/  PRMT R60, RZ, 0x7610, R60 ;  /* 0x00007610ff3c7816 */ /* 0x001fe2000000003c */
[----:B-1----:R-:W-:-:S04]  /*11c0*/  IMAD.WIDE.U32 R46, R40, R38, R44 ;  /* 0x00000026282e7225 */ /* 0x002fc800078e002c */
[----:B------:R-:W-:Y:S02]  /*11d0*/  IMAD.IADD R47, R39, 0x1, R47 ;  /* 0x00000001272f7824 */ /* 0x000fe400078e022f */
[----:B------:R-:W-:-:S03]  /*11e0*/  IMAD.WIDE.U32 R44, R36, 0x5, R42 ;  /* 0x00000005242c7825 */ /* 0x000fc600078e002a */
[----:B------:R-:W-:Y:S01]  /*11f0*/  ISETP.GE.U32.AND P1, PT, R44, UR6, PT ;  /* 0x000000062c007c0c */ /* 0x000fe2000bf26070 */
[----:B--2---:R0:W-:Y:S02]  /*1200*/  STG.E.U8 desc[UR12][R46.64], R41 ;  /* 0x000000292e007986 */ /* 0x0041e4000c10110c */
[----:B0-----:R-:W-:-:S04]  /*1210*/  IMAD R41, R37, 0x5, RZ ;  /* 0x0000000525297824 */ /* 0x001fc800078e02ff */
[----:B------:R-:W-:-:S05]  /*1220*/  IMAD.IADD R45, R41, 0x1, R45 ;  /* 0x00000001292d7824 */ /* 0x000fca00078e022d */
[----:B------:R-:W-:Y:S02]  /*1230*/  ISETP.GE.OR.EX P1, PT, R45, UR7, P0, P1 ;  /* 0x000000072d007c0c */ /* 0x000fe40008726710 */
[----:B------:R-:W-:-:S04]  /*1240*/  LOP3.LUT R44, R27, R45, RZ, 0xfc, !PT ;  /* 0x0000002d1b2c7212 */ /* 0x000fc800078efcff */
[----:B------:R-:W-:-:S13]  /*1250*/  ISETP.LT.OR P1, PT, R44, RZ, P1 ;  /* 0x000000ff2c00720c */ /* 0x000fda0000f21670 */
[----:B------:R-:W-:-:S04]  /*1260*/  @!P1 IADD3 R44, P2, PT, R49, R16, RZ ;  /* 0x00000010312c9210 */ /* 0x000fc80007f5e0ff */
[----:B------:R-:W-:-:S05]  /*1270*/  @!P1 IADD3.X R45, PT, PT, R10, R56, RZ, P2, !PT ;  /* 0x000000380a2d9210 */ /* 0x000fca00017fe4ff */
[----:B------:R0:W2:Y:S01]  /*1280*/  @!P1 LDG.E.U8 R60, desc[UR12][R44.64] ;  /* 0x0000000c2c3c9981 */ /* 0x0000a2000c1e1100 */
[----:B------:R-:W-:Y:S02]  /*1290*/  IMAD R41, R37, 0x6, RZ ;  /* 0x0000000625297824 */ /* 0x000fe400078e02ff */
[----:B------:R-:W-:-:S04]  /*12a0*/  IMAD.WIDE.U32 R46, R40, R38, R46 ;  /* 0x00000026282e7225 */ /* 0x000fc800078e002e */
[----:B------:R-:W-:Y:S02]  /*12b0*/  IMAD.IADD R47, R39, 0x1, R47 ;  /* 0x00000001272f7824 */ /* 0x000fe400078e022f */
[----:B0-----:R-:W-:-:S04]  /*12c0*/  IMAD.WIDE.U32 R44, R36, 0x6, R42 ;  /* 0x00000006242c7825 */ /* 0x001fc800078e002a */
[----:B------:R-:W-:Y:S01]  /*12d0*/  IMAD.IADD R41, R41, 0x1, R45 ;  /* 0x0000000129297824 */ /* 0x000fe200078e022d */
[----:B------:R-:W-:-:S04]  /*12e0*/  ISETP.GE.U32.AND P1, PT, R44, UR6, PT ;  /* 0x000000062c007c0c */ /* 0x000fc8000bf26070 */
[----:B------:R-:W-:Y:S02]  /*12f0*/  ISETP.GE.OR.EX P1, PT, R41, UR7, P0, P1 ;  /* 0x0000000729007c0c */ /* 0x000fe40008726710 */
[----:B------:R-:W-:-:S04]  /*1300*/  LOP3.LUT R41, R27, R41, RZ, 0xfc, !PT ;  /* 0x000000291b297212 */ /* 0x000fc800078efcff */
[----:B------:R-:W-:Y:S02]  /*1310*/  ISETP.LT.OR P1, PT, R41, RZ, P1 ;  /* 0x000000ff2900720c */ /* 0x000fe40000f21670 */
[----:B------:R-:W-:-:S11]  /*1320*/  PRMT R41, RZ, 0x7610, R41 ;  /* 0x00007610ff297816 */ /* 0x000fd60000000029 */
[----:B------:R-:W-:-:S04]  /*1330*/  @!P1 IADD3 R44, P2, PT, R49, R18, RZ ;  /* 0x00000012312c9210 */ /* 0x000fc80007f5e0ff */
[----:B------:R-:W-:Y:S01]  /*1340*/  @!P1 IADD3.X R45, PT, PT, R10, R61, RZ, P2, !PT ;  /* 0x0000003d0a2d9210 */ /* 0x000fe200017fe4ff */
[----:B------:R-:W-:-:S04]  /*1350*/  IMAD.WIDE.U32 R42, R36, 0x7, R42 ;  /* 0x00000007242a7825 */ /* 0x000fc800078e002a */
[----:B------:R-:W-:-:S04]  /*1360*/  IMAD R37, R37, 0x7, RZ ;  /* 0x0000000725257824 */ /* 0x000fc800078e02ff */
[----:B------:R-:W-:Y:S01]  /*1370*/  IMAD.IADD R43, R43, 0x1, R37 ;  /* 0x000000012b2b7824 */ /* 0x000fe200078e0225 */
[----:B--2---:R0:W-:Y:S04]  /*1380*/  STG.E.U8 desc[UR12][R46.64], R60 ;  /* 0x0000003c2e007986 */ /* 0x0041e8000c10110c */
[----:B------:R1:W2:Y:S01]  /*1390*/  @!P1 LDG.E.U8 R41, desc[UR12][R44.64] ;  /* 0x0000000c2c299981 */ /* 0x0002a2000c1e1100 */
[----:B------:R-:W-:Y:S02]  /*13a0*/  ISETP.GE.U32.AND P1, PT, R42, UR6, PT ;  /* 0x000000062a007c0c */ /* 0x000fe4000bf26070 */
[----:B------:R-:W-:Y:S02]  /*13b0*/  LOP3.LUT R42, R27, R43, RZ, 0xfc, !PT ;  /* 0x0000002b1b2a7212 */ /* 0x000fe400078efcff */
[----:B------:R-:W-:Y:S01]  /*13c0*/  ISETP.GE.OR.EX P1, PT, R43, UR7, P0, P1 ;  /* 0x000000072b007c0c */ /* 0x000fe20008726710 */
[----:B0-----:R-:W-:-:S03]  /*13d0*/  IMAD.WIDE.U32 R46, R40, R38, R46 ;  /* 0x00000026282e7225 */ /* 0x001fc600078e002e */
[----:B------:R-:W-:Y:S02]  /*13e0*/  ISETP.LT.OR P1, PT, R42, RZ, P1 ;  /* 0x000000ff2a00720c */ /* 0x000fe40000f21670 */
[----:B------:R-:W-:Y:S02]  /*13f0*/  PRMT R60, RZ, 0x7610, R60 ;  /* 0x00007610ff3c7816 */ /* 0x000fe4000000003c */
[----:B------:R-:W-:-:S09]  /*1400*/  IADD3 R47, PT, PT, R39, R47, RZ ;  /* 0x0000002f272f7210 */ /* 0x000fd20007ffe0ff */
[----:B------:R-:W0:Y:S01]  /*1410*/  @!P1 LDC.64 R42, c[0x0][0x388] ;  /* 0x0000e200ff2a9b82 */ /* 0x000e220000000a00 */
[----:B-1----:R-:W-:-:S04]  /*1420*/  @!P1 IMAD R45, R48, UR6, RZ ;  /* 0x00000006302d9c24 */ /* 0x002fc8000f8e02ff */
[----:B------:R-:W-:Y:S02]  /*1430*/  @!P1 IMAD R45, R24, UR7, R45 ;  /* 0x00000007182d9c24 */ /* 0x000fe4000f8e022d */
[----:B0-----:R-:W-:-:S04]  /*1440*/  @!P1 IMAD.WIDE.U32 R42, R36, 0x7, R42 ;  /* 0x00000007242a9825 */ /* 0x001fc800078e002a */
[----:B------:R-:W-:Y:S02]  /*1450*/  @!P1 IMAD.IADD R43, R37, 0x1, R43 ;  /* 0x00000001252b9824 */ /* 0x000fe400078e022b */
[----:B------:R-:W-:-:S03]  /*1460*/  @!P1 IMAD.WIDE.U32 R36, R24, UR6, R42 ;  /* 0x0000000618249c25 */ /* 0x000fc6000f8e002a */
[----:B------:R-:W-:-:S04]  /*1470*/  @!P1 IADD3 R36, P2, PT, R49, R36, RZ ;  /* 0x0000002431249210 */ /* 0x000fc80007f5e0ff */
[----:B------:R-:W-:Y:S01]  /*1480*/  @!P1 IADD3.X R37, PT, PT, R10, R45, R37, P2, !PT ;  /* 0x0000002d0a259210 */ /* 0x000fe200017fe425 */
[----:B--2---:R0:W-:Y:S04]  /*1490*/  STG.E.U8 desc[UR12][R46.64], R41 ;  /* 0x000000292e007986 */ /* 0x0041e8000c10110c */
[----:B------:R-:W2:Y:S01]  /*14a0*/  @!P1 LDG.E.U8 R60, desc[UR12][R36.64] ;  /* 0x0000000c243c9981 */ /* 0x000ea2000c1e1100 */
[----:B------:R-:W-:Y:S01]  /*14b0*/  IMAD.WIDE.U32 R42, R40, R38, R46 ;  /* 0x00000026282a7225 */ /* 0x000fe200078e002e */
[----:B------:R-:W-:Y:S02]  /*14c0*/  IADD3 R55, P1, PT, R55, -0x8, RZ ;  /* 0xfffffff837377810 */ /* 0x000fe40007f3e0ff */
[----:B------:R-:W-:Y:S01]  /*14d0*/  LEA R49, P2, R12, R49, 0x3 ;  /* 0x000000310c317211 */ /* 0x000fe200078418ff */
[----:B------:R-:W-:Y:S01]  /*14e0*/  IMAD.IADD R43, R39, 0x1, R43 ;  /* 0x00000001272b7824 */ /* 0x000fe200078e022b */
[----:B------:R-:W-:-:S02]  /*14f0*/  IADD3.X R58, PT, PT, R58, -0x1, RZ, P1, !PT ;  /* 0xffffffff3a3a7810 */ /* 0x000fc40000ffe4ff */
[----:B------:R-:W-:Y:S01]  /*1500*/  ISETP.NE.U32.AND P1, PT, R55, RZ, PT ;  /* 0x000000ff3700720c */ /* 0x000fe20003f25070 */
[----:B------:R-:W-:Y:S01]  /*1510*/  IMAD.WIDE.U32 R44, R40, R38, R42 ;  /* 0x00000026282c7225 */ /* 0x000fe200078e002a */
[----:B------:R-:W-:Y:S02]  /*1520*/  IADD3.X R10, PT, PT, R10, R5, RZ, P2, !PT ;  /* 0x000000050a0a7210 */ /* 0x000fe400017fe4ff */
[----:B------:R-:W-:Y:S01]  /*1530*/  ISETP.NE.AND.EX P1, PT, R58, RZ, PT, P1 ;  /* 0x000000ff3a00720c */ /* 0x000fe20003f25310 */
[----:B------:R-:W-:Y:S01]  /*1540*/  IMAD.IADD R45, R39, 0x1, R45 ;  /* 0x00000001272d7824 */ /* 0x000fe200078e022d */
[----:B--2---:R0:W-:Y:S11]  /*1550*/  STG.E.U8 desc[UR12][R42.64], R60 ;  /* 0x0000003c2a007986 */ /* 0x0041f6000c10110c */
[----:B------:R-:W-:Y:S05]  /*1560*/  @P1 BRA `(.L_x_7) ;  /* 0xfffffff800081947 */ /* 0x000fea000383ffff */
[----:B------:R-:W-:Y:S02]  /*1570*/  IMAD.MOV.U32 R36, RZ, RZ, R2 ;  /* 0x000000ffff247224 */ /* 0x000fe400078e0002 */
[----:B------:R-:W-:-:S07]  /*1580*/  IMAD.MOV.U32 R10, RZ, RZ, R4 ;  /* 0x000000ffff0a7224 */ /* 0x000fce00078e0004 */
.L_x_6:
[----:B------:R-:W1:Y:S02]  /*1590*/  LDCU UR7, c[0x0][0x3a8] ;  /* 0x00007500ff0777ac */ /* 0x000e640008000800 */
[----:B-1----:R-:W-:-:S04]  /*15a0*/  ULOP3.LUT UR6, UR7, 0x7, URZ, 0xc0, !UPT ;  /* 0x0000000707067892 */ /* 0x002fc8000f8ec0ff */
[----:B------:R-:W-:-:S04]  /*15b0*/  UISETP.NE.U32.AND UP1, UPT, UR6, URZ, UPT ;  /* 0x000000ff0600728c */ /* 0x000fc8000bf25070 */
[----:B------:R-:W-:-:S09]  /*15c0*/  UISETP.NE.AND.EX UP1, UPT, URZ, URZ, UPT, UP1 ;  /* 0x000000ffff00728c */ /* 0x000fd2000bf25310 */
[----:B------:R-:W-:Y:S05]  /*15d0*/  BRA.U !UP1, `(.L_x_8) ;  /* 0x0000000909c47547 */ /* 0x000fea000b800000 */
[----:B------:R-:W-:Y:S02]  /*15e0*/  UIADD3 UR6, UP1, UPT, UR6, -0x1, URZ ;  /* 0xffffffff06067890 */ /* 0x000fe4000ff3e0ff */
[----:B------:R-:W-:Y:S02]  /*15f0*/  ULOP3.LUT UR8, UR7, 0x3, URZ, 0xc0, !UPT ;  /* 0x0000000307087892 */ /* 0x000fe4000f8ec0ff */
[----:B------:R-:W-:Y:S02]  /*1600*/  UIADD3.X UR9, UPT, UPT, URZ, -0x1, URZ, UP1, !UPT ;  /* 0xffffffffff097890 */ /* 0x000fe40008ffe4ff */
[----:B------:R-:W-:Y:S02]  /*1610*/  UISETP.GE.U32.AND UP2, UPT, UR6, 0x3, UPT ;  /* 0x000000030600788c */ /* 0x000fe4000bf46070 */
[----:B------:R-:W-:Y:S02]  /*1620*/  UISETP.NE.U32.AND UP1, UPT, UR8, URZ, UPT ;  /* 0x000000ff0800728c */ /* 0x000fe4000bf25070 */
[----:B------:R-:W-:-:S02]  /*1630*/  UISETP.GE.U32.AND.EX UP2, UPT, UR9, URZ, UPT, UP2 ;  /* 0x000000ff0900728c */ /* 0x000fc4000bf46120 */
[----:B------:R-:W-:-:S07]  /*1640*/  UISETP.NE.AND.EX UP1, UPT, URZ, URZ, UPT, UP1 ;  /* 0x000000ffff00728c */ /* 0x000fce000bf25310 */
[----:B------:R-:W-:Y:S05]  /*1650*/  BRA.U !UP2, `(.L_x_9) ;  /* 0x000000050a487547 */ /* 0x000fea000b800000 */
[----:B------:R-:W1:Y:S01]  /*1660*/  LDCU.64 UR10, c[0x0][0x3d8] ;  /* 0x00007b00ff0a77ac */ /* 0x000e620008000a00 */
[----:B------:R-:W-:Y:S01]  /*1670*/  MOV R14, R30 ;  /* 0x0000001e000e7202 */ /* 0x000fe20000000f00 */
[----:B------:R-:W-:Y:S01]  /*1680*/  IMAD.MOV.U32 R15, RZ, RZ, R13 ;  /* 0x000000ffff0f7224 */ /* 0x000fe200078e000d */
[----:B------:R-:W-:Y:S01]  /*1690*/  PRMT R37, RZ, 0x7610, R37 ;  /* 0x00007610ff257816 */ /* 0x000fe20000000025 */
[----:B------:R-:W2:Y:S01]  /*16a0*/  LDCU.128 UR16, c[0x0][0x390] ;  /* 0x00007200ff1077ac */ /* 0x000ea20008000c00 */
[----:B-1----:R-:W-:Y:S02]  /*16b0*/  IMAD R17, R10, UR10, RZ ;  /* 0x0000000a0a117c24 */ /* 0x002fe4000f8e02ff */
[----:B------:R-:W-:Y:S01]  /*16c0*/  IMAD.WIDE.U32 R14, R36, UR10, R14 ;  /* 0x0000000a240e7c25 */ /* 0x000fe2000f8e000e */
[----:B--2---:R-:W-:-:S03]  /*16d0*/  ISETP.GE.U32.AND P0, PT, R28, UR16, PT ;  /* 0x000000101c007c0c */ /* 0x004fc6000bf06070 */
[----:B------:R-:W-:Y:S01]  /*16e0*/  IMAD R17, R36, UR11, R17 ;  /* 0x0000000b24117c24 */ /* 0x000fe2000f8e0211 */
[----:B------:R-:W-:Y:S02]  /*16f0*/  ISETP.GE.U32.AND P1, PT, R14, UR18, PT ;  /* 0x000000120e007c0c */ /* 0x000fe4000bf26070 */
[----:B------:R-:W-:Y:S01]  /*1700*/  ISETP.GE.AND.EX P0, PT, R27, UR17, PT, P0 ;  /* 0x000000111b007c0c */ /* 0x000fe2000bf06300 */
[----:B------:R-:W-:-:S05]  /*1710*/  IMAD.IADD R15, R15, 0x1, R17 ;  /* 0x000000010f0f7824 */ /* 0x000fca00078e0211 */
[----:B------:R-:W-:Y:S02]  /*1720*/  ISETP.GE.OR.EX P1, PT, R15, UR19, P0, P1 ;  /* 0x000000130f007c0c */ /* 0x000fe40008726710 */
[----:B------:R-:W-:-:S04]  /*1730*/  LOP3.LUT R16, R27, R15, RZ, 0xfc, !PT ;  /* 0x0000000f1b107212 */ /* 0x000fc800078efcff */
[----:B------:R-:W-:-:S13]  /*1740*/  ISETP.LT.OR P1, PT, R16, RZ, P1 ;  /* 0x000000ff1000720c */ /* 0x000fda0000f21670 */
[----:B------:R-:W1:Y:S01]  /*1750*/  @!P1 LDC.64 R18, c[0x0][0x388] ;  /* 0x0000e200ff129b82 */ /* 0x000e620000000a00 */
[----:B------:R-:W-:Y:S02]  /*1760*/  @!P1 IMAD R21, R48, UR18, RZ ;  /* 0x0000001230159c24 */ /* 0x000fe4000f8e02ff */
[----:B------:R-:W-:-:S04]  /*1770*/  @!P1 IMAD.WIDE.U32 R16, R24, UR18, R14 ;  /* 0x0000001218109c25 */ /* 0x000fc8000f8e000e */
[----:B------:R-:W-:Y:S01]  /*1780*/  @!P1 IMAD R21, R24, UR19, R21 ;  /* 0x0000001318159c24 */ /* 0x000fe2000f8e0215 */
[----:B-1----:R-:W-:-:S04]  /*1790*/  @!P1 IADD3 R16, P2, PT, R16, R18, RZ ;  /* 0x0000001210109210 */ /* 0x002fc80007f5e0ff */
[----:B------:R-:W-:-:S05]  /*17a0*/  @!P1 IADD3.X R17, PT, PT, R19, R21, R17, P2, !PT ;  /* 0x0000001513119210 */ /* 0x000fca00017fe411 */
[----:B------:R1:W2:Y:S01]  /*17b0*/  @!P1 LDG.E.U8 R37, desc[UR12][R16.64] ;  /* 0x0000000c10259981 */ /* 0x0002a2000c1e1100 */
[----:B------:R-:W-:Y:S02]  /*17c0*/  IADD3 R14, P2, PT, R14, UR10, RZ ;  /* 0x0000000a0e0e7c10 */ /* 0x000fe4000ff5e0ff */
[----:B0-----:R-:W-:Y:S02]  /*17d0*/  PRMT R41, RZ, 0x7610, R41 ;  /* 0x00007610ff297816 */ /* 0x001fe40000000029 */
[----:B------:R-:W-:Y:S02]  /*17e0*/  ISETP.GE.U32.AND P1, PT, R14, UR18, PT ;  /* 0x000000120e007c0c */ /* 0x000fe4000bf26070 */
[----:B------:R-:W-:Y:S01]  /*17f0*/  IADD3.X R15, PT, PT, R15, UR11, RZ, P2, !PT ;  /* 0x0000000b0f0f7c10 */ /* 0x000fe200097fe4ff */
[----:B-1----:R-:W0:Y:S03]  /*1800*/  LDC.64 R16, c[0x0][0x3e0] ;  /* 0x0000f800ff107b82 */ /* 0x002e260000000a00 */
[----:B------:R-:W-:-:S02]  /*1810*/  ISETP.GE.OR.EX P1, PT, R15, UR19, P0, P1 ;  /* 0x000000130f007c0c */ /* 0x000fc40008726710 */
[----:B------:R-:W-:-:S04]  /*1820*/  LOP3.LUT R18, R27, R15, RZ, 0xfc, !PT ;  /* 0x0000000f1b127212 */ /* 0x000fc800078efcff */
[----:B------:R-:W-:-:S13]  /*1830*/  ISETP.LT.OR P1, PT, R18, RZ, P1 ;  /* 0x000000ff1200720c */ /* 0x000fda0000f21670 */
[----:B------:R-:W1:Y:S01]  /*1840*/  @!P1 LDC.64 R22, c[0x0][0x388] ;  /* 0x0000e200ff169b82 */ /* 0x000e620000000a00 */
[----:B------:R-:W-:Y:S02]  /*1850*/  @!P1 IMAD R21, R48, UR18, RZ ;  /* 0x0000001230159c24 */ /* 0x000fe4000f8e02ff */
[----:B------:R-:W-:-:S04]  /*1860*/  @!P1 IMAD.WIDE.U32 R18, R24, UR18, R14 ;  /* 0x0000001218129c25 */ /* 0x000fc8000f8e000e */
[----:B------:R-:W-:Y:S01]  /*1870*/  @!P1 IMAD R21, R24, UR19, R21 ;  /* 0x0000001318159c24 */ /* 0x000fe2000f8e0215 */
[----:B-1----:R-:W-:-:S04]  /*1880*/  @!P1 IADD3 R22, P2, PT, R18, R22, RZ ;  /* 0x0000001612169210 */ /* 0x002fc80007f5e0ff */
[----:B------:R-:W-:Y:S01]  /*1890*/  @!P1 IADD3.X R23, PT, PT, R23, R21, R19, P2, !PT ;  /* 0x0000001517179210 */ /* 0x000fe200017fe413 */
[----:B--2---:R1:W-:Y:S04]  /*18a0*/  STG.E.U8 desc[UR12][R44.64], R37 ;  /* 0x000000252c007986 */ /* 0x0043e8000c10110c */
[----:B------:R2:W3:Y:S01]  /*18b0*/  @!P1 LDG.E.U8 R41, desc[UR12][R22.64] ;  /* 0x0000000c16299981 */ /* 0x0004e2000c1e1100 */
[----:B------:R-:W-:-:S04]  /*18c0*/  IADD3 R18, P2, PT, R14, UR10, RZ ;  /* 0x0000000a0e127c10 */ /* 0x000fc8000ff5e0ff */
[----:B------:R-:W-:Y:S02]  /*18d0*/  ISETP.GE.U32.AND P1, PT, R18, UR18, PT ;  /* 0x0000001212007c0c */ /* 0x000fe4000bf26070 */
[----:B------:R-:W-:-:S04]  /*18e0*/  IADD3.X R19, PT, PT, R15, UR11, RZ, P2, !PT ;  /* 0x0000000b0f137c10 */ /* 0x000fc800097fe4ff */
[----:B------:R-:W-:Y:S02]  /*18f0*/  ISETP.GE.OR.EX P1, PT, R19, UR19, P0, P1 ;  /* 0x0000001313007c0c */ /* 0x000fe40008726710 */
[----:B------:R-:W-:-:S04]  /*1900*/  LOP3.LUT R14, R27, R19, RZ, 0xfc, !PT ;  /* 0x000000131b0e7212 */ /* 0x000fc800078efcff */
[----:B------:R-:W-:Y:S02]  /*1910*/  ISETP.LT.OR P1, PT, R14, RZ, P1 ;  /* 0x000000ff0e00720c */ /* 0x000fe40000f21670 */
[----:B------:R-:W0:Y:S11]  /*1920*/  LDC.64 R14, c[0x0][0x3e8] ;  /* 0x0000fa00ff0e7b82 */ /* 0x000e360000000a00 */
[----:B------:R-:W4:Y:S01]  /*1930*/  @!P1 LDC.64 R20, c[0x0][0x388] ;  /* 0x0000e200ff149b82 */ /* 0x000f220000000a00 */
[----:B-1----:R-:W-:-:S02]  /*1940*/  @!P1 IMAD R37, R48, UR18, RZ ;  /* 0x0000001230259c24 */ /* 0x002fc4000f8e02ff */
[----:B------:R-:W-:-:S04]  /*1950*/  @!P1 IMAD.WIDE.U32 R38, R24, UR18, R18 ;  /* 0x0000001218269c25 */ /* 0x000fc8000f8e0012 */
[----:B------:R-:W-:Y:S02]  /*1960*/  @!P1 IMAD R37, R24, UR19, R37 ;  /* 0x0000001318259c24 */ /* 0x000fe4000f8e0225 */
[-C--:B0-----:R-:W-:Y:S02]  /*1970*/  IMAD R15, R15, R16.reuse, RZ ;  /* 0x000000100f0f7224 */ /* 0x081fe400078e02ff */
[----:B--2---:R-:W-:-:S04]  /*1980*/  IMAD.WIDE.U32 R22, R14, R16, R44 ;  /* 0x000000100e167225 */ /* 0x004fc800078e002c */
[--C-:B------:R-:W-:Y:S01]  /*1990*/  IMAD R17, R14, R17, R15.reuse ;  /* 0x000000110e117224 */ /* 0x100fe200078e020f */
[----:B------:R-:W-:Y:S02]  /*19a0*/  PRMT R15, RZ, 0x7610, R15 ;  /* 0x00007610ff0f7816 */ /* 0x000fe4000000000f */
[----:B----4-:R-:W-:Y:S02]  /*19b0*/  @!P1 IADD3 R20, P2, PT, R38, R20, RZ ;  /* 0x0000001426149210 */ /* 0x010fe40007f5e0ff */
[----:B------:R-:W-:Y:S02]  /*19c0*/  IADD3 R23, PT, PT, R17, R23, RZ ;  /* 0x0000001711177210 */ /* 0x000fe40007ffe0ff */
[----:B------:R-:W-:-:S03]  /*19d0*/  @!P1 IADD3.X R21, PT, PT, R21, R37, R39, P2, !PT ;  /* 0x0000002515159210 */ /* 0x000fc600017fe427 */
[----:B---3--:R0:W-:Y:S04]  /*19e0*/  STG.E.U8 desc[UR12][R22.64], R41 ;  /* 0x0000002916007986 */ /* 0x0081e8000c10110c */
[----:B------:R-:W2:Y:S01]  /*19f0*/  @!P1 LDG.E.U8 R15, desc[UR12][R20.64] ;  /* 0x0000000c140f9981 */ /* 0x000ea2000c1e1100 */
[----:B------:R-:W-:-:S04]  /*1a00*/  IADD3 R38, P2, PT, R18, UR10, RZ ;  /* 0x0000000a12267c10 */ /* 0x000fc8000ff5e0ff */
[----:B------:R-:W-:Y:S02]  /*1a10*/  ISETP.GE.U32.AND P1, PT, R38, UR18, PT ;  /* 0x0000001226007c0c */ /* 0x000fe4000bf26070 */
[----:B------:R-:W-:Y:S01]  /*1a20*/  IADD3.X R39, PT, PT, R19, UR11, RZ, P2, !PT ;  /* 0x0000000b13277c10 */ /* 0x000fe200097fe4ff */
[----:B0-----:R-:W-:-:S03]  /*1a30*/  IMAD.WIDE.U32 R22, R14, R16, R22 ;  /* 0x000000100e167225 */ /* 0x001fc600078e0016 */
[----:B------:R-:W-:Y:S01]  /*1a40*/  ISETP.GE.OR.EX P0, PT, R39, UR19, P0, P1 ;  /* 0x0000001327007c0c */ /* 0x000fe20008706710 */
[----:B------:R-:W-:Y:S01]  /*1a50*/  IMAD.IADD R23, R17, 0x1, R23 ;  /* 0x0000000111177824 */ /* 0x000fe200078e0217 */
[----:B------:R-:W-:-:S04]  /*1a60*/  LOP3.LUT R18, R27, R39, RZ, 0xfc, !PT ;  /* 0x000000271b127212 */ /* 0x000fc800078efcff */
[----:B------:R-:W-:-:S13]  /*1a70*/  ISETP.LT.OR P0, PT, R18, RZ, P0 ;  /* 0x000000ff1200720c */ /* 0x000fda0000701670 */
[----:B------:R-:W0:Y:S01]  /*1a80*/  @!P0 LDC.64 R18, c[0x0][0x388] ;  /* 0x0000e200ff128b82 */ /* 0x000e220000000a00 */
[----:B------:R-:W-:Y:S02]  /*1a90*/  @!P0 IMAD R37, R48, UR18, RZ ;  /* 0x0000001230258c24 */ /* 0x000fe4000f8e02ff */
[----:B------:R-:W-:-:S04]  /*1aa0*/  @!P0 IMAD.WIDE.U32 R38, R24, UR18, R38 ;  /* 0x0000001218268c25 */ /* 0x000fc8000f8e0026 */
[----:B------:R-:W-:Y:S01]  /*1ab0*/  @!P0 IMAD R37, R24, UR19, R37 ;  /* 0x0000001318258c24 */ /* 0x000fe2000f8e0225 */
[----:B0-----:R-:W-:-:S04]  /*1ac0*/  @!P0 IADD3 R18, P1, PT, R38, R18, RZ ;  /* 0x0000001226128210 */ /* 0x001fc80007f3e0ff */
[----:B------:R-:W-:Y:S02]  /*1ad0*/  @!P0 IADD3.X R19, PT, PT, R19, R37, R39, P1, !PT ;  /* 0x0000002513138210 */ /* 0x000fe40000ffe427 */
[----:B------:R-:W-:Y:S01]  /*1ae0*/  PRMT R37, RZ, 0x7610, R37 ;  /* 0x00007610ff257816 */ /* 0x000fe20000000025 */
[----:B--2---:R1:W-:Y:S05]  /*1af0*/  STG.E.U8 desc[UR12][R22.64], R15 ;  /* 0x0000000f16007986 */ /* 0x0043ea000c10110c */
[----:B------:R-:W2:Y:S01]  /*1b00*/  @!P0 LDG.E.U8 R37, desc[UR12][R18.64] ;  /* 0x0000000c12258981 */ /* 0x000ea2000c1e1100 */
[----:B------:R-:W-:Y:S01]  /*1b10*/  IMAD.WIDE.U32 R20, R14, R16, R22 ;  /* 0x000000100e147225 */ /* 0x000fe200078e0016 */
[----:B------:R-:W-:-:S03]  /*1b20*/  IADD3 R36, P0, PT, R36, 0x4, RZ ;  /* 0x0000000424247810 */ /* 0x000fc60007f1e0ff */
[----:B------:R-:W-:Y:S02]  /*1b30*/  IMAD.IADD R21, R17, 0x1, R21 ;  /* 0x0000000111157824 */ /* 0x000fe400078e0215 */
[----:B------:R-:W-:Y:S02]  /*1b40*/  IMAD.X R10, RZ, RZ, R10, P0 ;  /* 0x000000ffff0a7224 */ /* 0x000fe400000e060a */
[----:B------:R-:W-:-:S05]  /*1b50*/  IMAD.WIDE.U32 R44, R14, R16, R20 ;  /* 0x000000100e2c7225 */ /* 0x000fca00078e0014 */
[----:B------:R-:W-:Y:S01]  /*1b60*/  IADD3 R45, PT, PT, R17, R45, RZ ;  /* 0x0000002d112d7210 */ /* 0x000fe20007ffe0ff */
[----:B--2---:R1:W-:Y:S06]  /*1b70*/  STG.E.U8 desc[UR12][R20.64], R37 ;  /* 0x0000002514007986 */ /* 0x0043ec000c10110c */
.L_x_9:
[----:B------:R-:W-:Y:S05]  /*1b80*/  BRA.U !UP1, `(.L_x_8) ;  /* 0x0000000509587547 */ /* 0x000fea000b800000 */
[----:B------:R-:W-:Y:S02]  /*1b90*/  UISETP.NE.U32.AND UP2, UPT, UR8, 0x1, UPT ;  /* 0x000000010800788c */ /* 0x000fe4000bf45070 */
[----:B------:R-:W-:Y:S02]  /*1ba0*/  ULOP3.LUT UR6, UR7, 0x1, URZ, 0xc0, !UPT ;  /* 0x0000000107067892 */ /* 0x000fe4000f8ec0ff */
[----:B------:R-:W-:Y:S02]  /*1bb0*/  UISETP.NE.AND.EX UP2, UPT, URZ, URZ, UPT, UP2 ;  /* 0x000000ffff00728c */ /* 0x000fe4000bf45320 */
[----:B------:R-:W-:-:S04]  /*1bc0*/  UISETP.NE.U32.AND UP1, UPT, UR6, 0x1, UPT ;  /* 0x000000010600788c */ /* 0x000fc8000bf25070 */
[----:B------:R-:W-:-:S03]  /*1bd0*/  UISETP.NE.U32.AND.EX UP1, UPT, URZ, URZ, UPT, UP1 ;  /* 0x000000ffff00728c */ /* 0x000fc6000bf25110 */
[----:B------:R-:W-:Y:S08]  /*1be0*/  BRA.U !UP2, `(.L_x_10) ;  /* 0x000000010ac07547 */ /* 0x000ff0000b800000 */
[----:B------:R-:W2:Y:S01]  /*1bf0*/  LDCU.64 UR6, c[0x0][0x3d8] ;  /* 0x00007b00ff0677ac */ /* 0x000ea20008000a00 */
[----:B-1----:R-:W-:Y:S01]  /*1c00*/  MOV R15, R13 ;  /* 0x0000000d000f7202 */ /* 0x002fe20000000f00 */
[----:B------:R-:W-:Y:S01]  /*1c10*/  IMAD.MOV.U32 R14, RZ, RZ, R30 ;  /* 0x000000ffff0e7224 */ /* 0x000fe200078e001e */
[----:B------:R-:W1:Y:S01]  /*1c20*/  LDC.64 R38, c[0x0][0x3e0] ;  /* 0x0000f800ff267b82 */ /* 0x000e620000000a00 */
[----:B------:R-:W3:Y:S01]  /*1c30*/  LDCU.128 UR8, c[0x0][0x390] ;  /* 0x00007200ff0877ac */ /* 0x000ee20008000c00 */
[----:B--2---:R-:W-:Y:S02]  /*1c40*/  IMAD R17, R10, UR6, RZ ;  /* 0x000000060a117c24 */ /* 0x004fe4000f8e02ff */
[----:B------:R-:W-:Y:S01]  /*1c50*/  IMAD.WIDE.U32 R14, R36, UR6, R14 ;  /* 0x00000006240e7c25 */ /* 0x000fe2000f8e000e */
[----:B---3--:R-:W-:-:S03]  /*1c60*/  ISETP.GE.U32.AND P0, PT, R28, UR8, PT ;  /* 0x000000081c007c0c */ /* 0x008fc6000bf06070 */
[----:B------:R-:W-:Y:S01]  /*1c70*/  IMAD R17, R36, UR7, R17 ;  /* 0x0000000724117c24 */ /* 0x000fe2000f8e0211 */
[----:B------:R-:W-:Y:S02]  /*1c80*/  ISETP.GE.U32.AND P1, PT, R14, UR10, PT ;  /* 0x0000000a0e007c0c */ /* 0x000fe4000bf26070 */
[----:B------:R-:W-:Y:S01]  /*1c90*/  ISETP.GE.AND.EX P0, PT, R27, UR9, PT, P0 ;  /* 0x000000091b007c0c */ /* 0x000fe2000bf06300 */
[----:B------:R-:W-:-:S05]  /*1ca0*/  IMAD.IADD R15, R17, 0x1, R15 ;  /* 0x00000001110f7824 */ /* 0x000fca00078e020f */
[----:B------:R-:W-:Y:S02]  /*1cb0*/  ISETP.GE.OR.EX P1, PT, R15, UR11, P0, P1 ;  /* 0x0000000b0f007c0c */ /* 0x000fe40008726710 */
[----:B------:R-:W-:-:S04]  /*1cc0*/  LOP3.LUT R16, R27, R15, RZ, 0xfc, !PT ;  /* 0x0000000f1b107212 */ /* 0x000fc800078efcff */
[----:B------:R-:W-:-:S13]  /*1cd0*/  ISETP.LT.OR P1, PT, R16, RZ, P1 ;  /* 0x000000ff1000720c */ /* 0x000fda0000f21670 */
[----:B------:R-:W2:Y:S01]  /*1ce0*/  @!P1 LDC.64 R20, c[0x0][0x388] ;  /* 0x0000e200ff149b82 */ /* 0x000ea20000000a00 */
[----:B------:R-:W-:Y:S02]  /*1cf0*/  @!P1 IMAD R19, R48, UR10, RZ ;  /* 0x0000000a30139c24 */ /* 0x000fe4000f8e02ff */
[----:B------:R-:W-:-:S04]  /*1d00*/  @!P1 IMAD.WIDE.U32 R16, R24, UR10, R14 ;  /* 0x0000000a18109c25 */ /* 0x000fc8000f8e000e */
[----:B------:R-:W-:Y:S01]  /*1d10*/  @!P1 IMAD R19, R24, UR11, R19 ;  /* 0x0000000b18139c24 */ /* 0x000fe2000f8e0213 */
[----:B--2---:R-:W-:-:S04]  /*1d20*/  @!P1 IADD3 R16, P2, PT, R16, R20, RZ ;  /* 0x0000001410109210 */ /* 0x004fc80007f5e0ff */
[----:B------:R-:W-:Y:S02]  /*1d30*/  @!P1 IADD3.X R17, PT, PT, R21, R19, R17, P2, !PT ;  /* 0x0000001315119210 */ /* 0x000fe400017fe411 */
[----:B------:R-:W-:-:S06]  /*1d40*/  PRMT R19, RZ, 0x7610, R19 ;  /* 0x00007610ff137816 */ /* 0x000fcc0000000013 */
[----:B------:R-:W2:Y:S01]  /*1d50*/  @!P1 LDG.E.U8 R19, desc[UR12][R16.64] ;  /* 0x0000000c10139981 */ /* 0x000ea2000c1e1100 */
[----:B------:R-:W-:-:S04]  /*1d60*/  IADD3 R14, P2, PT, R14, UR6, RZ ;  /* 0x000000060e0e7c10 */ /* 0x000fc8000ff5e0ff */
[----:B------:R-:W-:Y:S02]  /*1d70*/  ISETP.GE.U32.AND P1, PT, R14, UR10, PT ;  /* 0x0000000a0e007c0c */ /* 0x000fe4000bf26070 */
[----:B------:R-:W-:-:S04]  /*1d80*/  IADD3.X R15, PT, PT, R15, UR7, RZ, P2, !PT ;  /* 0x000000070f0f7c10 */ /* 0x000fc800097fe4ff */
[----:B------:R-:W-:Y:S02]  /*1d90*/  ISETP.GE.OR.EX P0, PT, R15, UR11, P0, P1 ;  /* 0x0000000b0f007c0c */ /* 0x000fe40008706710 */
[----:B------:R-:W-:-:S04]  /*1da0*/  LOP3.LUT R18, R27, R15, RZ, 0xfc, !PT ;  /* 0x0000000f1b127212 */ /* 0x000fc800078efcff */
[----:B------:R-:W-:-:S13]  /*1db0*/  ISETP.LT.OR P0, PT, R18, RZ, P0 ;  /* 0x000000ff1200720c */ /* 0x000fda0000701670 */
[----:B------:R-:W3:Y:S01]  /*1dc0*/  @!P0 LDC.64 R22, c[0x0][0x388] ;  /* 0x0000e200ff168b82 */ /* 0x000ee20000000a00 */
[----:B------:R-:W-:Y:S02]  /*1dd0*/  @!P0 IMAD R21, R48, UR10, RZ ;  /* 0x0000000a30158c24 */ /* 0x000fe4000f8e02ff */
[----:B------:R-:W-:-:S04]  /*1de0*/  @!P0 IMAD.WIDE.U32 R14, R24, UR10, R14 ;  /* 0x0000000a180e8c25 */ /* 0x000fc8000f8e000e */
[----:B------:R-:W-:Y:S01]  /*1df0*/  @!P0 IMAD R21, R24, UR11, R21 ;  /* 0x0000000b18158c24 */ /* 0x000fe2000f8e0215 */
[----:B---3--:R-:W-:-:S04]  /*1e00*/  @!P0 IADD3 R14, P1, PT, R14, R22, RZ ;  /* 0x000000160e0e8210 */ /* 0x008fc80007f3e0ff */
[----:B------:R-:W-:Y:S02]  /*1e10*/  @!P0 IADD3.X R15, PT, PT, R23, R21, R15, P1, !PT ;  /* 0x00000015170f8210 */ /* 0x000fe40000ffe40f */
[----:B------:R-:W-:Y:S01]  /*1e20*/  PRMT R21, RZ, 0x7610, R21 ;  /* 0x00007610ff157816 */ /* 0x000fe20000000015 */
[----:B------:R-:W1:Y:S01]  /*1e30*/  LDC.64 R22, c[0x0][0x3e8] ;  /* 0x0000fa00ff167b82 */ /* 0x000e620000000a00 */
[----:B--2---:R2:W-:Y:S04]  /*1e40*/  STG.E.U8 desc[UR12][R44.64], R19 ;  /* 0x000000132c007986 */ /* 0x0045e8000c10110c */
[----:B------:R-:W3:Y:S01]  /*1e50*/  @!P0 LDG.E.U8 R21, desc[UR12][R14.64] ;  /* 0x0000000c0e158981 */ /* 0x000ee2000c1e1100 */
[-C--:B-1----:R-:W-:Y:S01]  /*1e60*/  IMAD R23, R23, R38.reuse, RZ ;  /* 0x0000002617177224 */ /* 0x082fe200078e02ff */
[----:B------:R-:W-:Y:S01]  /*1e70*/  IADD3 R36, P0, PT, R36, 0x2, RZ ;  /* 0x0000000224247810 */ /* 0x000fe20007f1e0ff */
[----:B------:R-:W-:-:S04]  /*1e80*/  IMAD.WIDE.U32 R16, R22, R38, R44 ;  /* 0x0000002616107225 */ /* 0x000fc800078e002c */
[C---:B------:R-:W-:Y:S02]  /*1e90*/  IMAD R23, R22.reuse, R39, R23 ;  /* 0x0000002716177224 */ /* 0x040fe400078e0217 */
[----:B------:R-:W-:Y:S02]  /*1ea0*/  IMAD.X R10, RZ, RZ, R10, P0 ;  /* 0x000000ffff0a7224 */ /* 0x000fe400000e060a */
[----:B------:R-:W-:Y:S02]  /*1eb0*/  IMAD.IADD R17, R23, 0x1, R17 ;  /* 0x0000000117117824 */ /* 0x000fe400078e0211 */
[----:B--2---:R-:W-:-:S05]  /*1ec0*/  IMAD.WIDE.U32 R44, R22, R38, R16 ;  /* 0x00000026162c7225 */ /* 0x004fca00078e0010 */
[----:B------:R-:W-:Y:S01]  /*1ed0*/  IADD3 R45, PT, PT, R23, R45, RZ ;  /* 0x0000002d172d7210 */ /* 0x000fe20007ffe0ff */
[----:B---3--:R2:W-:Y:S06]  /*1ee0*/  STG.E.U8 desc[UR12][R16.64], R21 ;  /* 0x0000001510007986 */ /* 0x0085ec000c10110c */
.L_x_10:
[----:B------:R-:W-:Y:S05]  /*1ef0*/  BRA.U UP1, `(.L_x_8) ;  /* 0x00000001017c7547 */ /* 0x000fea000b800000 */
[----:B------:R-:W3:Y:S01]  /*1f00*/  LDCU.64 UR6, c[0x0][0x3d8] ;  /* 0x00007b00ff0677ac */ /* 0x000ee20008000a00 */
[----:B-1----:R-:W-:Y:S01]  /*1f10*/  MOV R15, R13 ;  /* 0x0000000d000f7202 */ /* 0x002fe20000000f00 */
[----:B------:R-:W-:Y:S01]  /*1f20*/  IMAD.MOV.U32 R14, RZ, RZ, R30 ;  /* 0x000000ffff0e7224 */ /* 0x000fe200078e001e */
[----:B--2---:R-:W1:Y:S01]  /*1f30*/  LDC.64 R20, c[0x0][0x3e0] ;  /* 0x0000f800ff147b82 */ /* 0x004e620000000a00 */
[----:B------:R-:W2:Y:S01]  /*1f40*/  LDCU.128 UR8, c[0x0][0x390] ;  /* 0x00007200ff0877ac */ /* 0x000ea20008000c00 */
[----:B---3--:R-:W-:Y:S02]  /*1f50*/  IMAD R17, R10, UR6, RZ ;  /* 0x000000060a117c24 */ /* 0x008fe4000f8e02ff */
[----:B------:R-:W-:Y:S01]  /*1f60*/  IMAD.WIDE.U32 R14, R36, UR6, R14 ;  /* 0x00000006240e7c25 */ /* 0x000fe2000f8e000e */
[----:B--2---:R-:W-:-:S03]  /*1f70*/  ISETP.GE.U32.AND P1, PT, R28, UR8, PT ;  /* 0x000000081c007c0c */ /* 0x004fc6000bf26070 */
[----:B------:R-:W-:Y:S01]  /*1f80*/  IMAD R17, R36, UR7, R17 ;  /* 0x0000000724117c24 */ /* 0x000fe2000f8e0211 */
[----:B------:R-:W-:-:S03]  /*1f90*/  ISETP.GE.U32.AND P0, PT, R14, UR10, PT ;  /* 0x0000000a0e007c0c */ /* 0x000fc6000bf06070 */
[----:B------:R-:W-:-:S05]  /*1fa0*/  IMAD.IADD R15, R15, 0x1, R17 ;  /* 0x000000010f0f7824 */ /* 0x000fca00078e0211 */
[----:B------:R-:W-:Y:S02]  /*1fb0*/  ISETP.GE.AND.EX P0, PT, R15, UR11, PT, P0 ;  /* 0x0000000b0f007c0c */ /* 0x000fe4000bf06300 */
[C---:B------:R-:W-:Y:S02]  /*1fc0*/  LOP3.LUT R10, R27.reuse, R15, RZ, 0xfc, !PT ;  /* 0x0000000f1b0a7212 */ /* 0x040fe400078efcff */
[----:B------:R-:W-:-:S04]  /*1fd0*/  ISETP.GE.OR.EX P0, PT, R27, UR9, P0, P1 ;  /* 0x000000091b007c0c */ /* 0x000fc80008706710 */
[----:B------:R-:W-:-:S13]  /*1fe0*/  ISETP.LT.OR P0, PT, R10, RZ, P0 ;  /* 0x000000ff0a00720c */ /* 0x000fda0000701670 */
[----:B------:R-:W2:Y:S01]  /*1ff0*/  @!P0 LDC.64 R18, c[0x0][0x388] ;  /* 0x0000e200ff128b82 */ /* 0x000ea20000000a00 */
[----:B------:R-:W-:Y:S02]  /*2000*/  @!P0 IMAD R17, R48, UR10, RZ ;  /* 0x0000000a30118c24 */ /* 0x000fe4000f8e02ff */
[----:B------:R-:W-:-:S04]  /*2010*/  @!P0 IMAD.WIDE.U32 R14, R24, UR10, R14 ;  /* 0x0000000a180e8c25 */ /* 0x000fc8000f8e000e */
[----:B------:R-:W-:Y:S01]  /*2020*/  @!P0 IMAD R17, R24, UR11, R17 ;  /* 0x0000000b18118c24 */ /* 0x000fe2000f8e0211 */
[----:B--2---:R-:W-:-:S04]  /*2030*/  @!P0 IADD3 R14, P1, PT, R14, R18, RZ ;  /* 0x000000120e0e8210 */ /* 0x004fc80007f3e0ff */
[----:B------:R-:W-:Y:S02]  /*2040*/  @!P0 IADD3.X R15, PT, PT, R19, R17, R15, P1, !PT ;  /* 0x00000011130f8210 */ /* 0x000fe40000ffe40f */
[----:B------:R-:W-:Y:S01]  /*2050*/  PRMT R17, RZ, 0x7610, R17 ;  /* 0x00007610ff117816 */ /* 0x000fe20000000011 */
[----:B------:R-:W1:Y:S05]  /*2060*/  LDC.64 R18, c[0x0][0x3e8] ;  /* 0x0000fa00ff127b82 */ /* 0x000e6a0000000a00 */
[----:B------:R2:W3:Y:S02]  /*2070*/  @!P0 LDG.E.U8 R17, desc[UR12][R14.64] ;  /* 0x0000000c0e118981 */ /* 0x0004e4000c1e1100 */
[----:B--2---:R-:W-:Y:S01]  /*2080*/  IMAD.MOV.U32 R14, RZ, RZ, R44 ;  /* 0x000000ffff0e7224 */ /* 0x004fe200078e002c */
[----:B------:R-:W-:Y:S01]  /*2090*/  MOV R15, R45 ;  /* 0x0000002d000f7202 */ /* 0x000fe20000000f00 */
[----:B-1----:R-:W-:-:S02]  /*20a0*/  IMAD R19, R19, R20, RZ ;  /* 0x0000001413137224 */ /* 0x002fc400078e02ff */
[----:B------:R-:W-:-:S04]  /*20b0*/  IMAD.WIDE.U32 R44, R18, R20, R14 ;  /* 0x00000014122c7225 */ /* 0x000fc800078e000e */
[----:B------:R-:W-:-:S04]  /*20c0*/  IMAD R19, R18, R21, R19 ;  /* 0x0000001512137224 */ /* 0x000fc800078e0213 */
[----:B------:R-:W-:Y:S01]  /*20d0*/  IMAD.IADD R45, R19, 0x1, R45 ;  /* 0x00000001132d7824 */ /* 0x000fe200078e022d */
[----:B---3--:R3:W-:Y:S06]  /*20e0*/  STG.E.U8 desc[UR12][R14.64], R17 ;  /* 0x000000110e007986 */ /* 0x0087ec000c10110c */
.L_x_8:
[----:B------:R-:W-:Y:S05]  /*20f0*/  BRA.U UP0, `(.L_x_11) ;  /* 0xffffffe900547547 */ /* 0x000fea000b83ffff */
[----:B------:R-:W4:Y:S01]  /*2100*/  LDCU UR4, c[0x0][0x360] ;  /* 0x00006c00ff0477ac */ /* 0x000f220008000800 */
[----:B------:R-:W4:Y:S01]  /*2110*/  LDC R10, c[0x0][0x370] ;  /* 0x0000dc00ff0a7b82 */ /* 0x000f220000000800 */
[----:B------:R-:W5:Y:S01]  /*2120*/  LDCU.64 UR6, c[0x0][0x380] ;  /* 0x00007000ff0677ac */ /* 0x000f620008000a00 */
[----:B----4-:R-:W-:-:S05]  /*2130*/  IMAD R11, R10, UR4, RZ ;  /* 0x000000040a0b7c24 */ /* 0x010fca000f8e02ff */
[----:B------:R-:W-:-:S05]  /*2140*/  IADD3 R0, P0, PT, R11, R0, RZ ;  /* 0x000000000b007210 */ /* 0x000fca0007f1e0ff */
[----:B------:R-:W-:Y:S01]  /*2150*/  IMAD.X R3, RZ, RZ, R3, P0 ;  /* 0x000000ffff037224 */ /* 0x000fe200000e0603 */
[----:B-----5:R-:W-:-:S04]  /*2160*/  ISETP.GE.U32.AND P0, PT, R0, UR6, PT ;  /* 0x0000000600007c0c */ /* 0x020fc8000bf06070 */
[----:B------:R-:W-:-:S13]  /*2170*/  ISETP.GE.AND.EX P0, PT, R3, UR7, PT, P0 ;  /* 0x0000000703007c0c */ /* 0x000fda000bf06300 */
[----:B------:R-:W-:Y:S05]  /*2180*/  @!P0 BRA `(.L_x_12) ;  /* 0xffffffe000108947 */ /* 0x000fea000383ffff */
[----:B------:R-:W-:Y:S05]  /*2190*/  EXIT ;  /* 0x000000000000794d */ /* 0x000fea0003800000 */
        .weak           $__internal_0_$__cuda_sm20_div_s64
        .type           $__internal_0_$__cuda_sm20_div_s64,@function
        .size           $__internal_0_$__cuda_sm20_div_s64,(.L_x_110 - $__internal_0_$__cuda_sm20_div_s64)
$__internal_0_$__cuda_sm20_div_s64:
[----:B------:R-:W-:Y:S02]  /*21a0*/  IADD3 R14, P1, PT, RZ, -R17, RZ ;  /* 0x80000011ff0e7210 */ /* 0x000fe40007f3e0ff */
[----:B------:R-:W-:Y:S02]  /*21b0*/  ISETP.GE.AND P0, PT, R13, RZ, PT ;  /* 0x000000ff0d00720c */ /* 0x000fe40003f06270 */
[----:B------:R-:W-:Y:S02]  /*21c0*/  IADD3.X R20, PT, PT, RZ, ~R13, RZ, P1, !PT ;  /* 0x8000000dff147210 */ /* 0x000fe40000ffe4ff */
[----:B------:R-:W-:Y:S02]  /*21d0*/  SEL R14, R14, R17, !P0 ;  /* 0x000000110e0e7207 */ /* 0x000fe40004000000 */
[----:B------:R-:W-:Y:S02]  /*21e0*/  SEL R15, R20, R13, !P0 ;  /* 0x0000000d140f7207 */ /* 0x000fe40004000000 */
[----:B------:R-:W-:-:S02]  /*21f0*/  ISETP.GE.AND P3, PT, R18, RZ, PT ;  /* 0x000000ff1200720c */ /* 0x000fc40003f66270 */
[----:B------:R-:W0:Y:S08]  /*2200*/  I2F.U64.RP R19, R14 ;  /* 0x0000000e00137312 */ /* 0x000e300000309000 */
[----:B0-----:R-:W0:Y:S02]  /*2210*/  MUFU.RCP R19, R19 ;  /* 0x0000001300137308 */ /* 0x001e240000001000 */
[----:B0-----:R-:W-:-:S06]  /*2220*/  VIADD R20, R19, 0x1ffffffe ;  /* 0x1ffffffe13147836 */ /* 0x001fcc0000000000 */
[----:B------:R-:W0:Y:S02]  /*2230*/  F2I.U64.TRUNC R20, R20 ;  /* 0x0000001400147311 */ /* 0x000e24000020d800 */
[----:B0-----:R-:W-:-:S04]  /*2240*/  IMAD.WIDE.U32 R22, R20, R14, RZ ;  /* 0x0000000e14167225 */ /* 0x001fc800078e00ff */
[----:B------:R-:W-:Y:S01]  /*2250*/  IMAD R23, R20, R15, R23 ;  /* 0x0000000f14177224 */ /* 0x000fe200078e0217 */
[----:B------:R-:W-:-:S03]  /*2260*/  IADD3 R25, P0, PT, RZ, -R22, RZ ;  /* 0x80000016ff197210 */ /* 0x000fc60007f1e0ff */
[----:B------:R-:W-:Y:S02]  /*2270*/  IMAD R23, R21, R14, R23 ;  /* 0x0000000e15177224 */ /* 0x000fe400078e0217 */
[----:B------:R-:W-:-:S04]  /*2280*/  IMAD.HI.U32 R22, R20, R25, RZ ;  /* 0x0000001914167227 */ /* 0x000fc800078e00ff */
[----:B------:R-:W-:Y:S01]  /*2290*/  IMAD.X R27, RZ, RZ, ~R23, P0 ;  /* 0x000000ffff1b7224 */ /* 0x000fe200000e0e17 */
[----:B------:R-:W-:-:S03]  /*22a0*/  MOV R23, R20 ;  /* 0x0000001400177202 */ /* 0x000fc60000000f00 */
[-C--:B------:R-:W-:Y:S02]  /*22b0*/  IMAD R29, R21, R27.reuse, RZ ;  /* 0x0000001b151d7224 */ /* 0x080fe400078e02ff */
[----:B------:R-:W-:-:S04]  /*22c0*/  IMAD.WIDE.U32 R22, P0, R20, R27, R22 ;  /* 0x0000001b14167225 */ /* 0x000fc80007800016 */
[----:B------:R-:W-:Y:S01]  /*22d0*/  IMAD.HI.U32 R19, R21, R27, RZ ;  /* 0x0000001b15137227 */ /* 0x000fe200078e00ff */
[----:B------:R-:W-:-:S03]  /*22e0*/  IADD3 R27, P4, PT, RZ, -R24, RZ ;  /* 0x80000018ff1b7210 */ /* 0x000fc60007f9e0ff */
[----:B------:R-:W-:Y:S01]  /*22f0*/  IMAD.HI.U32 R22, P1, R21, R25, R22 ;  /* 0x0000001915167227 */ /* 0x000fe20007820016 */
[----:B------:R-:W-:-:S03]  /*2300*/  SEL R27, R27, R24, !P3 ;  /* 0x000000181b1b7207 */ /* 0x000fc60005800000 */
[----:B------:R-:W-:Y:S01]  /*2310*/  IMAD.X R19, R19, 0x1, R21, P0 ;  /* 0x0000000113137824 */ /* 0x000fe200000e0615 */
[----:B------:R-:W-:-:S04]  /*2320*/  IADD3 R23, P2, PT, R29, R22, RZ ;  /* 0x000000161d177210 */ /* 0x000fc80007f5e0ff */
[----:B------:R-:W-:Y:S01]  /*2330*/  IADD3.X R19, PT, PT, RZ, RZ, R19, P2, P1 ;  /* 0x000000ffff137210 */ /* 0x000fe200017e2413 */
[----:B------:R-:W-:-:S04]  /*2340*/  IMAD.WIDE.U32 R20, R23, R14, RZ ;  /* 0x0000000e17147225 */ /* 0x000fc800078e00ff */
[----:B------:R-:W-:Y:S01]  /*2350*/  IMAD R21, R23, R15, R21 ;  /* 0x0000000f17157224 */ /* 0x000fe200078e0215 */
[----:B------:R-:W-:-:S03]  /*2360*/  IADD3 R25, P0, PT, RZ, -R20, RZ ;  /* 0x80000014ff197210 */ /* 0x000fc60007f1e0ff */
[----:B------:R-:W-:Y:S02]  /*2370*/  IMAD R21, R19, R14, R21 ;  /* 0x0000000e13157224 */ /* 0x000fe400078e0215 */
[----:B------:R-:W-:-:S04]  /*2380*/  IMAD.HI.U32 R22, R23, R25, RZ ;  /* 0x0000001917167227 */ /* 0x000fc800078e00ff */
[----:B------:R-:W-:Y:S01]  /*2390*/  IMAD.X R20, RZ, RZ, ~R21, P0 ;  /* 0x000000ffff147224 */ /* 0x000fe200000e0e15 */
[----:B------:R-:W-:-:S03]  /*23a0*/  IADD3.X R21, PT, PT, RZ, ~R18, RZ, P4, !PT ;  /* 0x80000012ff157210 */ /* 0x000fc600027fe4ff */
[----:B------:R-:W-:-:S04]  /*23b0*/  IMAD.WIDE.U32 R22, P0, R23, R20, R22 ;  /* 0x0000001417167225 */ /* 0x000fc80007800016 */
[----:B------:R-:W-:-:S04]  /*23c0*/  IMAD.HI.U32 R23, P1, R19, R25, R22 ;  /* 0x0000001913177227 */ /* 0x000fc80007820016 */
[CC--:B------:R-:W-:Y:S02]  /*23d0*/  IMAD R22, R19.reuse, R20.reuse, RZ ;  /* 0x0000001413167224 */ /* 0x0c0fe400078e02ff */
[----:B------:R-:W-:-:S03]  /*23e0*/  IMAD.HI.U32 R20, R19, R20, RZ ;  /* 0x0000001413147227 */ /* 0x000fc600078e00ff */
[----:B------:R-:W-:Y:S01]  /*23f0*/  IADD3 R23, P2, PT, R22, R23, RZ ;  /* 0x0000001716177210 */ /* 0x000fe20007f5e0ff */
[----:B------:R-:W-:Y:S01]  /*2400*/  IMAD.X R19, R20, 0x1, R19, P0 ;  /* 0x0000000114137824 */ /* 0x000fe200000e0613 */
[-C--:B------:R-:W-:Y:S01]  /*2410*/  SEL R22, R21, R18.reuse, !P3 ;  /* 0x0000001215167207 */ /* 0x080fe20005800000 */
[----:B------:R-:W-:Y:S01]  /*2420*/  IMAD.MOV.U32 R21, RZ, RZ, RZ ;  /* 0x000000ffff157224 */ /* 0x000fe200078e00ff */
[----:B------:R-:W-:Y:S01]  /*2430*/  LOP3.LUT R18, R13, R18, RZ, 0x3c, !PT ;  /* 0x000000120d127212 */ /* 0x000fe200078e3cff */
[----:B------:R-:W-:Y:S01]  /*2440*/  IMAD.HI.U32 R20, R23, R27, RZ ;  /* 0x0000001b17147227 */ /* 0x000fe200078e00ff */
[----:B------:R-:W-:-:S03]  /*2450*/  IADD3.X R19, PT, PT, RZ, RZ, R19, P2, P1 ;  /* 0x000000ffff137210 */ /* 0x000fc600017e2413 */
[----:B------:R-:W-:-:S04]  /*2460*/  IMAD.WIDE.U32 R20, R23, R22, R20 ;  /* 0x0000001617147225 */ /* 0x000fc800078e0014 */
[C---:B------:R-:W-:Y:S02]  /*2470*/  IMAD R23, R19.reuse, R22, RZ ;  /* 0x0000001613177224 */ /* 0x040fe400078e02ff */
[----:B------:R-:W-:-:S04]  /*2480*/  IMAD.HI.U32 R20, P0, R19, R27, R20 ;  /* 0x0000001b13147227 */ /* 0x000fc80007800014 */
[----:B------:R-:W-:Y:S01]  /*2490*/  IMAD.HI.U32 R19, R19, R22, RZ ;  /* 0x0000001613137227 */ /* 0x000fe200078e00ff */
[----:B------:R-:W-:-:S04]  /*24a0*/  IADD3 R23, P1, PT, R23, R20, RZ ;  /* 0x0000001417177210 */ /* 0x000fc80007f3e0ff */
[----:B------:R-:W-:Y:S01]  /*24b0*/  IADD3.X R19, PT, PT, R19, RZ, RZ, P0, !PT ;  /* 0x000000ff13137210 */ /* 0x000fe200007fe4ff */
[----:B------:R-:W-:-:S04]  /*24c0*/  IMAD.WIDE.U32 R20, R23, R14, RZ ;  /* 0x0000000e17147225 */ /* 0x000fc800078e00ff */
[----:B------:R-:W-:Y:S01]  /*24d0*/  IMAD.X R19, RZ, RZ, R19, P1 ;  /* 0x000000ffff137224 */ /* 0x000fe200008e0613 */
[----:B------:R-:W-:Y:S01]  /*24e0*/  IADD3 R27, P1, PT, -R20, R27, RZ ;  /* 0x0000001b141b7210 */ /* 0x000fe20007f3e1ff */
[C---:B------:R-:W-:Y:S01]  /*24f0*/  IMAD R21, R23.reuse, R15, R21 ;  /* 0x0000000f17157224 */ /* 0x040fe200078e0215 */
[----:B------:R-:W-:Y:S02]  /*2500*/  IADD3 R20, P2, PT, R23, 0x1, RZ ;  /* 0x0000000117147810 */ /* 0x000fe40007f5e0ff */
[-C--:B------:R-:W-:Y:S01]  /*2510*/  ISETP.GE.U32.AND P0, PT, R27, R14.reuse, PT ;  /* 0x0000000e1b00720c */ /* 0x080fe20003f06070 */
[----:B------:R-:W-:-:S04]  /*2520*/  IMAD R21, R19, R14, R21 ;  /* 0x0000000e13157224 */ /* 0x000fc800078e0215 */
[----:B------:R-:W-:Y:S01]  /*2530*/  IMAD.X R29, R22, 0x1, ~R21, P1 ;  /* 0x00000001161d7824 */ /* 0x000fe200008e0e15 */
[----:B------:R-:W-:Y:S01]  /*2540*/  IADD3 R21, P1, PT, R27, -R14, RZ ;  /* 0x8000000e1b157210 */ /* 0x000fe20007f3e0ff */
[----:B------:R-:W-:-:S03]  /*2550*/  IMAD.X R22, RZ, RZ, R19, P2 ;  /* 0x000000ffff167224 */ /* 0x000fc600010e0613 */
[CC--:B------:R-:W-:Y:S02]  /*2560*/  ISETP.GE.U32.AND.EX P0, PT, R29.reuse, R15.reuse, PT, P0 ;  /* 0x0000000f1d00720c */ /* 0x0c0fe40003f06100 */
[----:B------:R-:W-:Y:S02]  /*2570*/  IADD3.X R25, PT, PT, R29, ~R15, RZ, P1, !PT ;  /* 0x8000000f1d197210 */ /* 0x000fe40000ffe4ff */
[----:B------:R-:W-:Y:S02]  /*2580*/  SEL R21, R21, R27, P0 ;  /* 0x0000001b15157207 */ /* 0x000fe40000000000 */
[----:B------:R-:W-:Y:S02]  /*2590*/  SEL R23, R20, R23, P0 ;  /* 0x0000001714177207 */ /* 0x000fe40000000000 */
[----:B------:R-:W-:Y:S02]  /*25a0*/  SEL R25, R25, R29, P0 ;  /* 0x0000001d19197207 */ /* 0x000fe40000000000 */
[----:B------:R-:W-:-:S02]  /*25b0*/  ISETP.GE.U32.AND P1, PT, R21, R14, PT ;  /* 0x0000000e1500720c */ /* 0x000fc40003f26070 */
[----:B------:R-:W-:Y:S02]  /*25c0*/  SEL R14, R22, R19, P0 ;  /* 0x00000013160e7207 */ /* 0x000fe40000000000 */
[----:B------:R-:W-:Y:S02]  /*25d0*/  IADD3 R34, P2, PT, R23, 0x1, RZ ;  /* 0x0000000117227810 */ /* 0x000fe40007f5e0ff */
[----:B------:R-:W-:Y:S02]  /*25e0*/  ISETP.GE.U32.AND.EX P0, PT, R25, R15, PT, P1 ;  /* 0x0000000f1900720c */ /* 0x000fe40003f06110 */
[----:B------:R-:W-:Y:S01]  /*25f0*/  ISETP.GE.AND P1, PT, R18, RZ, PT ;  /* 0x000000ff1200720c */ /* 0x000fe20003f26270 */
[----:B------:R-:W-:Y:S01]  /*2600*/  IMAD.X R35, RZ, RZ, R14, P2 ;  /* 0x000000ffff237224 */ /* 0x000fe200010e060e */
[----:B------:R-:W-:-:S04]  /*2610*/  SEL R34, R34, R23, P0 ;  /* 0x0000001722227207 */ /* 0x000fc80000000000 */
[----:B------:R-:W-:Y:S02]  /*2620*/  SEL R35, R35, R14, P0 ;  /* 0x0000000e23237207 */ /* 0x000fe40000000000 */
[-C--:B------:R-:W-:Y:S02]  /*2630*/  IADD3 R15, P2, PT, RZ, -R34.reuse, RZ ;  /* 0x80000022ff0f7210 */ /* 0x080fe40007f5e0ff */
[----:B------:R-:W-:Y:S01]  /*2640*/  ISETP.NE.U32.AND P0, PT, R17, RZ, PT ;  /* 0x000000ff1100720c */ /* 0x000fe20003f05070 */
[----:B------:R-:W-:Y:S01]  /*2650*/  IMAD.MOV.U32 R17, RZ, RZ, 0x0 ;  /* 0x00000000ff117424 */ /* 0x000fe200078e00ff */
[----:B------:R-:W-:Y:S02]  /*2660*/  IADD3.X R14, PT, PT, RZ, ~R35, RZ, P2, !PT ;  /* 0x80000023ff0e7210 */ /* 0x000fe400017fe4ff */
[----:B------:R-:W-:Y:S02]  /*2670*/  ISETP.NE.AND.EX P0, PT, R13, RZ, PT, P0 ;  /* 0x000000ff0d00720c */ /* 0x000fe40003f05300 */
[----:B------:R-:W-:-:S02]  /*2680*/  SEL R34, R15, R34, !P1 ;  /* 0x000000220f227207 */ /* 0x000fc40004800000 */
[----:B------:R-:W-:Y:S02]  /*2690*/  SEL R35, R14, R35, !P1 ;  /* 0x000000230e237207 */ /* 0x000fe40004800000 */
[----:B------:R-:W-:Y:S02]  /*26a0*/  SEL R34, R34, 0xffffffff, P0 ;  /* 0xffffffff22227807 */ /* 0x000fe40000000000 */
[----:B------:R-:W-:Y:S01]  /*26b0*/  SEL R35, R35, 0xffffffff, P0 ;  /* 0xffffffff23237807 */ /* 0x000fe20000000000 */
[----:B------:R-:W-:Y:S06]  /*26c0*/  RET.REL.NODEC R16 `(_ZN2at6native13im2col_kernelIbEEvlPKT_llllllllllllPS2_) ;  /* 0xffffffd8104c7950 */ /* 0x000fec0003c3ffff */
.L_x_13:
[----:B------:R-:W-:-:S00]  /*26d0*/  BRA `(.L_x_13) ;  /* 0xfffffffc00fc7947 */ /* 0x000fc0000383ffff */
[----:B------:R-:W-:-:S00]  /*26e0*/  NOP ;  /* 0x0000000000007918 */ /* 0x000fc00000000000 */
        /* <DEDUP_REMOVED lines=9> */
.L_x_110:


//--------------------- .text._ZN2at6native13im2col_kernelIN3c108BFloat16EEEvlPKT_llllllllllllPS4_ --------------------------
	.section	.text._ZN2at6native13im2col_kernelIN3c108BFloat16EEEvlPKT_llllllllllllPS4_,"ax",@progbits
	.align	128
        .global         _ZN2at6native13im2col_kernelIN3c108BFloat16EEEvlPKT_llllllllllllPS4_
        .type           _ZN2at6native13im2col_kernelIN3c108BFloat16EEEvlPKT_llllllllllllPS4_,@function
        .size           _ZN2at6native13im2col_kernelIN3c108BFloat16EEEvlPKT_llllllllllllPS4_,(.L_x_111 - _ZN2at6native13im2col_kernelIN3c108BFloat16EEEvlPKT_llllllllllllPS4_)
        .other          _ZN2at6native13im2col_kernelIN3c108BFloat16EEEvlPKT_llllllllllllPS4_,@"STO_CUDA_ENTRY STV_DEFAULT"
_ZN2at6native13im2col_kernelIN3c108BFloat16EEEvlPKT_llllllllllllPS4_:
.text._ZN2at6native13im2col_kernelIN3c108BFloat16EEEvlPKT_llllllllllllPS4_:
[----:B------:R-:W0:Y:S01]  /*0000*/  LDC R1, c[0x0][0x37c] ;  /* 0x0000df00ff017b82 */ /* 0x000e220000000800 */
[----:B------:R-:W1:Y:S07]  /*0010*/  S2R R2, SR_TID.X ;  /* 0x0000000000027919 */ /* 0x000e6e0000002100 */
[----:B------:R-:W1:Y:S01]  /*0020*/  S2UR UR4, SR_CTAID.X ;  /* 0x00000000000479c3 */ /* 0x000e620000002500 */
[----:B------:R-:W2:Y:S01]  /*0030*/  LDCU.64 UR6, c[0x0][0x380] ;  /* 0x00007000ff0677ac */ /* 0x000ea20008000a00 */
[----:B------:R-:W-:-:S02]  /*0040*/  IMAD.MOV.U32 R3, RZ, RZ, RZ ;  /* 0x000000ffff037224 */ /* 0x000fc400078e00ff */
[----:B0-----:R-:W-:-:S04]  /*0050*/  VIADD R1, R1, 0xffffffc8 ;  /* 0xffffffc801017836 */ /* 0x001fc80000000000 */
[----:B------:R-:W1:Y:S02]  /*0060*/  LDC R5, c[0x0][0x360] ;  /* 0x0000d800ff057b82 */ /* 0x000e640000000800 */
[----:B-1----:R-:W-:-:S03]  /*0070*/  IMAD.WIDE.U32 R2, R5, UR4, R2 ;  /* 0x0000000405027c25 */ /* 0x002fc6000f8e0002 */
[----:B--2---:R-:W-:-:S04]  /*0080*/  ISETP.GE.U32.AND P0, PT, R2, UR6, PT ;  /* 0x0000000602007c0c */ /* 0x004fc8000bf06070 */
        /* <DEDUP_REMOVED lines=11> */
[----:B------:R0:W-:Y:S01]  /*0140*/  STL [R1+0x2c], R2 ;  /* 0x00002c0201007387 */ /* 0x0001e20000100800 */
[----:B------:R-:W1:Y:S03]  /*0150*/  LDCU.64 UR6, c[0x0][0x3d8] ;  /* 0x00007b00ff0677ac */ /* 0x000e660008000a00 */
[----:B------:R0:W-:Y:S01]  /*0160*/  STL [R1+0x30], R3 ;  /* 0x0000300301007387 */ /* 0x0001e20000100800 */
[----:B------:R-:W2:Y:S01]  /*0170*/  LDCU.64 UR16, c[0x0][0x358] ;  /* 0x00006b00ff1077ac */ /* 0x000ea20008000a00 */
[----:B-1----:R-:W-:Y:S02]  /*0180*/  USHF.L.U64.HI UR18, UR6, 0x1, UR7 ;  /* 0x0000000106127899 */ /* 0x002fe40008010207 */
[----:B------:R-:W-:Y:S02]  /*0190*/  USHF.L.U32 UR19, UR6, 0x1, URZ ;  /* 0x0000000106137899 */ /* 0x000fe400080006ff */
[----:B------:R-:W-:-:S02]  /*01a0*/  USHF.L.U64.HI UR4, UR6, 0x2, UR7 ;  /* 0x0000000206047899 */ /* 0x000fc40008010207 */
[----:B0-2---:R-:W-:-:S12]  /*01b0*/  USHF.L.U32 UR5, UR6, 0x2, URZ ;  /* 0x0000000206057899 */ /* 0x005fd800080006ff */
.L_x_28:
[----:B--2---:R-:W2:Y:S01]  /*01c0*/  LDL R6, [R1+0x30] ;  /* 0x0000300001067983 */ /* 0x004ea20000100800 */
[----:B------:R-:W2:Y:S03]  /*01d0*/  LDCU UR6, c[0x0][0x3ec] ;  /* 0x00007d80ff0677ac */ /* 0x000ea60008000800 */
[----:B0-----:R0:W5:Y:S01]  /*01e0*/  LDL R7, [R1+0x2c] ;  /* 0x00002c0001077983 */ /* 0x0011620000100800 */
[----:B------:R-:W-:Y:S01]  /*01f0*/  BSSY.RECONVERGENT B0, `(.L_x_14) ;  /* 0x000002f000007945 */ /* 0x000fe20003800200 */
[----:B--2---:R-:W-:-:S04]  /*0200*/  LOP3.LUT R0, R6, UR6, RZ, 0xfc, !PT ;  /* 0x0000000606007c12 */ /* 0x004fc8000f8efcff */
[----:B------:R-:W-:-:S13]  /*0210*/  ISETP.NE.U32.AND P0, PT, R0, RZ, PT ;  /* 0x000000ff0000720c */ /* 0x000fda0003f05070 */
[----:B0-----:R-:W-:Y:S05]  /*0220*/  @P0 BRA `(.L_x_15) ;  /* 0x0000000000600947 */ /* 0x001fea0003800000 */
[----:B------:R-:W0:Y:S02]  /*0230*/  LDCU UR6, c[0x0][0x3e8] ;  /* 0x00007d00ff0677ac */ /* 0x000e240008000800 */
        /* <DEDUP_REMOVED lines=8> */
[----:B------:R-:W-:-:S04]  /*02c0*/  IMAD.HI.U32 R3, R3, R5, R2 ;  /* 0x0000000503037227 */ /* 0x000fc800078e0002 */
[----:B------:R-:W-:Y:S02]  /*02d0*/  IMAD.MOV.U32 R5, RZ, RZ, RZ ;  /* 0x000000ffff057224 */ /* 0x000fe400078e00ff */
[----:B-----5:R-:W-:-:S04]  /*02e0*/  IMAD.HI.U32 R4, R3, R7, RZ ;  /* 0x0000000703047227 */ /* 0x020fc800078e00ff */
[----:B------:R-:W-:-:S04]  /*02f0*/  IMAD.MOV R3, RZ, RZ, -R4 ;  /* 0x000000ffff037224 */ /* 0x000fc800078e0a04 */
[----:B------:R-:W-:-:S05]  /*0300*/  IMAD R3, R3, UR6, R7 ;  /* 0x0000000603037c24 */ /* 0x000fca000f8e0207 */
[----:B------:R-:W-:-:S13]  /*0310*/  ISETP.GE.U32.AND P0, PT, R3, UR6, PT ;  /* 0x0000000603007c0c */ /* 0x000fda000bf06070 */
[----:B------:R-:W-:Y:S01]  /*0320*/  @P0 IADD3 R3, PT, PT, R3, -UR6, RZ ;  /* 0x8000000603030c10 */ /* 0x000fe2000fffe0ff */
[----:B------:R-:W-:-:S03]  /*0330*/  @P0 VIADD R4, R4, 0x1 ;  /* 0x0000000104040836 */ /* 0x000fc60000000000 */
[----:B------:R-:W-:Y:S01]  /*0340*/  ISETP.GE.U32.AND P1, PT, R3, UR6, PT ;  /* 0x0000000603007c0c */ /* 0x000fe2000bf26070 */
[----:B------:R-:W-:-:S12]  /*0350*/  IMAD.MOV.U32 R3, RZ, RZ, RZ ;  /* 0x000000ffff037224 */ /* 0x000fd800078e00ff */
[----:B------:R-:W-:Y:S01]  /*0360*/  @P1 VIADD R4, R4, 0x1 ;  /* 0x0000000104041836 */ /* 0x000fe20000000000 */
[----:B------:R-:W-:-:S05]  /*0370*/  @!P2 LOP3.LUT R4, RZ, UR6, RZ, 0x33, !PT ;  /* 0x00000006ff04ac12 */ /* 0x000fca000f8e33ff */
[----:B------:R-:W-:-:S04]  /*0380*/  IMAD.MOV R0, RZ, RZ, -R4 ;  /* 0x000000ffff007224 */ /* 0x000fc800078e0a04 */
[----:B------:R-:W-:Y:S01]  /*0390*/  IMAD R0, R0, UR6, R7 ;  /* 0x0000000600007c24 */ /* 0x000fe2000f8e0207 */
[----:B------:R-:W-:Y:S06]  /*03a0*/  BRA `(.L_x_16) ;  /* 0x00000000004c7947 */ /* 0x000fec0003800000 */
.L_x_15:
[----:B------:R-:W0:Y:S01]  /*03b0*/  LDCU.64 UR6, c[0x0][0x3e8] ;  /* 0x00007d00ff0677ac */ /* 0x000e220008000a00 */
[----:B-----5:R-:W-:Y:S01]  /*03c0*/  IMAD.MOV.U32 R16, RZ, RZ, R7 ;  /* 0x000000ffff107224 */ /* 0x020fe200078e0007 */
[----:B------:R-:W-:Y:S01]  /*03d0*/  MOV R2, 0x420 ;  /* 0x0000042000027802 */ /* 0x000fe20000000f00 */
[----:B------:R-:W-:Y:S01]  /*03e0*/  IMAD.MOV.U32 R11, RZ, RZ, R6 ;  /* 0x000000ffff0b7224 */ /* 0x000fe200078e0006 */
[----:B0-----:R-:W-:Y:S01]  /*03f0*/  MOV R9, UR6 ;  /* 0x0000000600097c02 */ /* 0x001fe20008000f00 */
[----:B------:R-:W-:-:S07]  /*0400*/  IMAD.U32 R8, RZ, RZ, UR7 ;  /* 0x00000007ff087e24 */ /* 0x000fce000f8e00ff */
[----:B------:R-:W-:Y:S05]  /*0410*/  CALL.REL.NOINC `($__internal_1_$__cuda_sm20_div_s64) ;  /* 0x00000028005c7944 */ /* 0x000fea0003c00000 */
[----:B------:R-:W2:Y:S01]  /*0420*/  LDL R3, [R1+0x30] ;  /* 0x0000300001037983 */ /* 0x000ea20000100800 */
[----:B------:R-:W0:Y:S03]  /*0430*/  LDCU.64 UR6, c[0x0][0x3e8] ;  /* 0x00007d00ff0677ac */ /* 0x000e260008000a00 */
[----:B------:R-:W2:Y:S01]  /*0440*/  LDL R2, [R1+0x2c] ;  /* 0x00002c0001027983 */ /* 0x000ea20000100800 */
[----:B------:R-:W-:Y:S01]  /*0450*/  IADD3 R5, P0, PT, RZ, -R22, RZ ;  /* 0x80000016ff057210 */ /* 0x000fe20007f1e0ff */
[----:B------:R-:W-:-:S04]  /*0460*/  IMAD.MOV.U32 R4, RZ, RZ, R22 ;  /* 0x000000ffff047224 */ /* 0x000fc800078e0016 */
[----:B------:R-:W-:-:S04]  /*0470*/  IMAD.X R0, RZ, RZ, ~R23, P0 ;  /* 0x000000ffff007224 */ /* 0x000fc800000e0e17 */
[----:B0-----:R-:W-:Y:S02]  /*0480*/  IMAD R0, R0, UR6, RZ ;  /* 0x0000000600007c24 */ /* 0x001fe4000f8e02ff */
[----:B--2---:R-:W-:-:S04]  /*0490*/  IMAD.WIDE.U32 R2, R5, UR6, R2 ;  /* 0x0000000605027c25 */ /* 0x004fc8000f8e0002 */
[----:B------:R-:W-:Y:S02]  /*04a0*/  IMAD R5, R5, UR7, R0 ;  /* 0x0000000705057c24 */ /* 0x000fe4000f8e0200 */
[----:B------:R-:W-:Y:S02]  /*04b0*/  IMAD.MOV.U32 R0, RZ, RZ, R2 ;  /* 0x000000ffff007224 */ /* 0x000fe400078e0002 */
[----:B------:R-:W-:Y:S01]  /*04c0*/  IMAD.IADD R3, R3, 0x1, R5 ;  /* 0x0000000103037824 */ /* 0x000fe200078e0205 */
[----:B------:R-:W-:-:S07]  /*04d0*/  MOV R5, R23 ;  /* 0x0000001700057202 */ /* 0x000fce0000000f00 */
.L_x_16:
[----:B------:R-:W-:Y:S05]  /*04e0*/  BSYNC.RECONVERGENT B0 ;  /* 0x0000000000007941 */ /* 0x000fea0003800200 */
.L_x_14:
[----:B------:R-:W0:Y:S01]  /*04f0*/  LDCU UR6, c[0x0][0x3e4] ;  /* 0x00007c80ff0677ac */ /* 0x000e220008000800 */
[----:B------:R-:W-:Y:S01]  /*0500*/  BSSY.RECONVERGENT B0, `(.L_x_17) ;  /* 0x000002f000007945 */ /* 0x000fe20003800200 */
[----:B0-----:R-:W-:-:S05]  /*0510*/  IMAD.U32 R9, RZ, RZ, UR6 ;  /* 0x00000006ff097e24 */ /* 0x001fca000f8e00ff */
[----:B------:R-:W-:-:S04]  /*0520*/  LOP3.LUT R2, R5, R9, RZ, 0xfc, !PT ;  /* 0x0000000905027212 */ /* 0x000fc800078efcff */
[----:B------:R-:W-:-:S13]  /*0530*/  ISETP.NE.U32.AND P0, PT, R2, RZ, PT ;  /* 0x000000ff0200720c */ /* 0x000fda0003f05070 */
[----:B------:R-:W-:Y:S05]  /*0540*/  @P0 BRA `(.L_x_18) ;  /* 0x0000000000640947 */ /* 0x000fea0003800000 */
[----:B------:R-:W0:Y:S01]  /*0550*/  LDCU UR6, c[0x0][0x3e0] ;  /* 0x00007c00ff0677ac */ /* 0x000e220008000800 */
[----:B------:R-:W-:Y:S02]  /*0560*/  IMAD.MOV.U32 R8, RZ, RZ, RZ ;  /* 0x000000ffff087224 */ /* 0x000fe400078e00ff */
        /* <DEDUP_REMOVED lines=8> */
[----:B-1----:R-:W-:-:S04]  /*05f0*/  IMAD R5, R7, R11, RZ ;  /* 0x0000000b07057224 */ /* 0x002fc800078e02ff */
[----:B------:R-:W-:-:S04]  /*0600*/  IMAD.MOV R5, RZ, RZ, -R5 ;  /* 0x000000ffff057224 */ /* 0x000fc800078e0a05 */
[----:B------:R-:W-:-:S06]  /*0610*/  IMAD.HI.U32 R7, R7, R5, R6 ;  /* 0x0000000507077227 */ /* 0x000fcc00078e0006 */
[----:B------:R-:W-:-:S04]  /*0620*/  IMAD.HI.U32 R22, R7, R4, RZ ;  /* 0x0000000407167227 */ /* 0x000fc800078e00ff */
[----:B------:R-:W-:-:S04]  /*0630*/  IMAD.MOV R5, RZ, RZ, -R22 ;  /* 0x000000ffff057224 */ /* 0x000fc800078e0a16 */
[----:B------:R-:W-:-:S05]  /*0640*/  IMAD R5, R11, R5, R4 ;  /* 0x000000050b057224 */ /* 0x000fca00078e0204 */
[----:B------:R-:W-:-:S13]  /*0650*/  ISETP.GE.U32.AND P0, PT, R5, R11, PT ;  /* 0x0000000b0500720c */ /* 0x000fda0003f06070 */
[----:B------:R-:W-:Y:S01]  /*0660*/  @P0 IADD3 R5, PT, PT, R5, -R11, RZ ;  /* 0x8000000b05050210 */ /* 0x000fe20007ffe0ff */
[----:B------:R-:W-:-:S03]  /*0670*/  @P0 VIADD R22, R22, 0x1 ;  /* 0x0000000116160836 */ /* 0x000fc60000000000 */
[----:B------:R-:W-:-:S13]  /*0680*/  ISETP.GE.U32.AND P1, PT, R5, R11, PT ;  /* 0x0000000b0500720c */ /* 0x000fda0003f26070 */
[----:B------:R-:W-:Y:S01]  /*0690*/  @P1 VIADD R22, R22, 0x1 ;  /* 0x0000000116161836 */ /* 0x000fe20000000000 */
[----:B------:R-:W-:-:S05]  /*06a0*/  @!P2 LOP3.LUT R22, RZ, R11, RZ, 0x33, !PT ;  /* 0x0000000bff16a212 */ /* 0x000fca00078e33ff */
[----:B------:R-:W-:-:S04]  /*06b0*/  IMAD.MOV R13, RZ, RZ, -R22 ;  /* 0x000000ffff0d7224 */ /* 0x000fc800078e0a16 */
[----:B------:R-:W-:Y:S01]  /*06c0*/  IMAD R13, R11, R13, R4 ;  /* 0x0000000d0b0d7224 */ /* 0x000fe200078e0204 */
[----:B------:R-:W-:Y:S06]  /*06d0*/  BRA `(.L_x_19) ;  /* 0x0000000000447947 */ /* 0x000fec0003800000 */
.L_x_18:
[----:B------:R-:W0:Y:S01]  /*06e0*/  LDCU.64 UR6, c[0x0][0x3e0] ;  /* 0x00007c00ff0677ac */ /* 0x000e220008000a00 */
[----:B------:R-:W-:Y:S01]  /*06f0*/  IMAD.MOV.U32 R16, RZ, RZ, R4 ;  /* 0x000000ffff107224 */ /* 0x000fe200078e0004 */
[----:B------:R-:W-:Y:S01]  /*0700*/  MOV R2, 0x750 ;  /* 0x0000075000027802 */ /* 0x000fe20000000f00 */
[----:B------:R-:W-:Y:S01]  /*0710*/  IMAD.MOV.U32 R11, RZ, RZ, R5 ;  /* 0x000000ffff0b7224 */ /* 0x000fe200078e0005 */
[----:B0-----:R-:W-:Y:S01]  /*0720*/  MOV R9, UR6 ;  /* 0x0000000600097c02 */ /* 0x001fe20008000f00 */
[----:B------:R-:W-:-:S07]  /*0730*/  IMAD.U32 R8, RZ, RZ, UR7 ;  /* 0x00000007ff087e24 */ /* 0x000fce000f8e00ff */
[----:B------:R-:W-:Y:S05]  /*0740*/  CALL.REL.NOINC `($__internal_1_$__cuda_sm20_div_s64) ;  /* 0x0000002400907944 */ /* 0x000fea0003c00000 */
[----:B------:R-:W0:Y:S01]  /*0750*/  LDCU.64 UR6, c[0x0][0x3e0] ;  /* 0x00007c00ff0677ac */ /* 0x000e220008000a00 */
[----:B------:R-:W-:-:S05]  /*0760*/  IADD3 R7, P0, PT, RZ, -R22, RZ ;  /* 0x80000016ff077210 */ /* 0x000fca0007f1e0ff */
[----:B------:R-:W-:Y:S02]  /*0770*/  IMAD.X R2, RZ, RZ, ~R23, P0 ;  /* 0x000000ffff027224 */ /* 0x000fe400000e0e17 */
[----:B0-----:R-:W-:Y:S02]  /*0780*/  IMAD.U32 R11, RZ, RZ, UR6 ;  /* 0x00000006ff0b7e24 */ /* 0x001fe4000f8e00ff */
[----:B------:R-:W-:Y:S02]  /*0790*/  IMAD.U32 R9, RZ, RZ, UR7 ;  /* 0x00000007ff097e24 */ /* 0x000fe4000f8e00ff */
[-C--:B------:R-:W-:Y:S02]  /*07a0*/  IMAD R2, R2, R11.reuse, RZ ;  /* 0x0000000b02027224 */ /* 0x080fe400078e02ff */
[----:B------:R-:W-:-:S04]  /*07b0*/  IMAD.WIDE.U32 R4, R7, R11, R4 ;  /* 0x0000000b07047225 */ /* 0x000fc800078e0004 */
[----:B------:R-:W-:Y:S02]  /*07c0*/  IMAD R7, R7, R9, R2 ;  /* 0x0000000907077224 */ /* 0x000fe400078e0202 */
[----:B------:R-:W-:-:S03]  /*07d0*/  IMAD.MOV.U32 R13, RZ, RZ, R4 ;  /* 0x000000ffff0d7224 */ /* 0x000fc600078e0004 */
[----:B------:R-:W-:-:S07]  /*07e0*/  IADD3 R8, PT, PT, R5, R7, RZ ;  /* 0x0000000705087210 */ /* 0x000fce0007ffe0ff */
.L_x_19:
[----:B------:R-:W-:Y:S05]  /*07f0*/  BSYNC.RECONVERGENT B0 ;  /* 0x0000000000007941 */ /* 0x000fea0003800200 */
.L_x_17:
[----:B------:R-:W0:Y:S01]  /*0800*/  LDCU.128 UR12, c[0x0][0x3a0] ;  /* 0x00007400ff0c77ac */ /* 0x000e220008000c00 */
[----:B------:R-:W-:Y:S01]  /*0810*/  IMAD.MOV.U32 R6, RZ, RZ, R13 ;  /* 0x000000ffff067224 */ /* 0x000fe200078e000d */
[----:B------:R-:W1:Y:S01]  /*0820*/  LDC.64 R50, c[0x0][0x3b8] ;  /* 0x0000ee00ff327b82 */ /* 0x000e620000000a00 */
[----:B------:R-:W-:-:S07]  /*0830*/  CS2R R52, SRZ ;  /* 0x0000000000347805 */ /* 0x000fce000001ff00 */
[----:B------:R-:W2:Y:S01]  /*0840*/  LDC.64 R54, c[0x0][0x3b0] ;  /* 0x0000ec00ff367b82 */ /* 0x000ea20000000a00 */
[----:B0-----:R-:W-:Y:S02]  /*0850*/  UIMAD UR8, UR15, UR12, URZ ;  /* 0x0000000c0f0872a4 */ /* 0x001fe4000f8e02ff */
[----:B------:R-:W-:Y:S02]  /*0860*/  UIMAD.WIDE.U32 UR6, UR14, UR12, URZ ;  /* 0x0000000c0e0672a5 */ /* 0x000fe4000f8e00ff */
[----:B------:R-:W-:Y:S01]  /*0870*/  UIMAD UR8, UR14, UR13, UR8 ;  /* 0x0000000d0e0872a4 */ /* 0x000fe2000f8e0208 */
[----:B------:R-:W0:Y:S03]  /*0880*/  LDCU.64 UR12, c[0x0][0x3e8] ;  /* 0x00007d00ff0c77ac */ /* 0x000e260008000a00 */
[----:B------:R-:W-:Y:S01]  /*0890*/  IMAD.WIDE.U32 R4, R11, UR6, RZ ;  /* 0x000000060b047c25 */ /* 0x000fe2000f8e00ff */
[----:B-1----:R-:W-:Y:S01]  /*08a0*/  SHF.L.U64.HI R57, R50, 0x1, R51 ;  /* 0x0000000132397819 */ /* 0x002fe20000010233 */
[----:B------:R-:W-:-:S05]  /*08b0*/  UIADD3 UR7, UPT, UPT, UR7, UR8, URZ ;  /* 0x0000000807077290 */ /* 0x000fca000fffe0ff */
[----:B------:R-:W1:Y:S01]  /*08c0*/  LDCU.128 UR8, c[0x0][0x3c0] ;  /* 0x00007800ff0877ac */ /* 0x000e620008000c00 */
[----:B------:R-:W-:-:S04]  /*08d0*/  IMAD R2, R11, UR7, RZ ;  /* 0x000000070b027c24 */ /* 0x000fc8000f8e02ff */
[----:B------:R-:W-:Y:S01]  /*08e0*/  IMAD R7, R9, UR6, R2 ;  /* 0x0000000609077c24 */ /* 0x000fe2000f8e0202 */
[----:B------:R-:W3:Y:S03]  /*08f0*/  LDCU.64 UR6, c[0x0][0x3f0] ;  /* 0x00007e00ff0677ac */ /* 0x000ee60008000a00 */
[----:B------:R-:W-:Y:S02]  /*0900*/  IMAD.IADD R5, R5, 0x1, R7 ;  /* 0x0000000105057824 */ /* 0x000fe400078e0207 */
[----:B------:R-:W-:Y:S02]  /*0910*/  IMAD.MOV.U32 R7, RZ, RZ, R8 ;  /* 0x000000ffff077224 */ /* 0x000fe400078e0008 */
[----:B------:R-:W-:Y:S02]  /*0920*/  IMAD R5, R5, R22, RZ ;  /* 0x0000001605057224 */ /* 0x000fe400078e02ff */
[----:B------:R-:W-:-:S04]  /*0930*/  IMAD.WIDE.U32 R6, R22, R4, R6 ;  /* 0x0000000416067225 */ /* 0x000fc800078e0006 */
[----:B------:R-:W-:Y:S02]  /*0940*/  IMAD R5, R23, R4, R5 ;  /* 0x0000000417057224 */ /* 0x000fe400078e0205 */
[----:B-1----:R-:W-:Y:S02]  /*0950*/  IMAD R8, R8, UR8, RZ ;  /* 0x0000000808087c24 */ /* 0x002fe4000f8e02ff */
[----:B------:R-:W-:Y:S02]  /*0960*/  IMAD.IADD R2, R7, 0x1, R5 ;  /* 0x0000000107027824 */ /* 0x000fe400078e0205 */
[----:B------:R-:W1:Y:S01]  /*0970*/  LDC.64 R4, c[0x0][0x3d8] ;  /* 0x0000f600ff047b82 */ /* 0x000e620000000a00 */
[----:B------:R-:W-:Y:S02]  /*0980*/  IMAD R15, R13, UR9, R8 ;  /* 0x000000090d0f7c24 */ /* 0x000fe4000f8e0208 */
[----:B0-----:R-:W-:Y:S02]  /*0990*/  IMAD R7, R2, UR12, RZ ;  /* 0x0000000c02077c24 */ /* 0x001fe4000f8e02ff */
[----:B------:R-:W-:-:S02]  /*09a0*/  IMAD.MOV.U32 R2, RZ, RZ, R0 ;  /* 0x000000ffff027224 */ /* 0x000fc400078e0000 */
[C---:B------:R-:W-:Y:S02]  /*09b0*/  IMAD R7, R6.reuse, UR13, R7 ;  /* 0x0000000d06077c24 */ /* 0x040fe4000f8e0207 */
[----:B------:R-:W-:Y:S01]  /*09c0*/  IMAD.WIDE.U32 R18, R6, UR12, R2 ;  /* 0x0000000c06127c25 */ /* 0x000fe2000f8e0002 */
[----:B------:R-:W-:-:S03]  /*09d0*/  IADD3 R6, P1, PT, RZ, -R50, RZ ;  /* 0x80000032ff067210 */ /* 0x000fc60007f3e0ff */
[----:B------:R-:W-:Y:S01]  /*09e0*/  IMAD R3, R3, UR10, RZ ;  /* 0x0000000a03037c24 */ /* 0x000fe2000f8e02ff */
[----:B---3--:R-:W-:Y:S01]  /*09f0*/  LEA R17, P0, R18, UR6, 0x1 ;  /* 0x0000000612117c11 */ /* 0x008fe2000f8008ff */
[----:B------:R-:W-:Y:S02]  /*0a00*/  IMAD.IADD R7, R19, 0x1, R7 ;  /* 0x0000000113077824 */ /* 0x000fe400078e0207 */
[C---:B------:R-:W-:Y:S02]  /*0a10*/  IMAD R9, R0.reuse, UR11, R3 ;  /* 0x0000000b00097c24 */ /* 0x040fe4000f8e0203 */
[----:B------:R-:W-:Y:S01]  /*0a20*/  IMAD.WIDE.U32 R2, R0, UR10, RZ ;  /* 0x0000000a00027c25 */ /* 0x000fe2000f8e00ff */
[----:B------:R-:W-:Y:S02]  /*0a30*/  LEA.HI.X R18, R18, UR7, R7, 0x1, P0 ;  /* 0x0000000712127c11 */ /* 0x000fe400080f0c07 */
[----:B--2---:R-:W-:Y:S01]  /*0a40*/  IADD3 R54, P0, PT, RZ, -R54, RZ ;  /* 0x80000036ff367210 */ /* 0x004fe20007f1e0ff */
[C---:B------:R-:W-:Y:S01]  /*0a50*/  IMAD.SHL.U32 R11, R2.reuse, 0x2, RZ ;  /* 0x00000002020b7824 */ /* 0x040fe200078e00ff */
[----:B-1----:R-:W-:Y:S01]  /*0a60*/  IADD3 R20, P2, P3, R2, R4, -R50 ;  /* 0x0000000402147210 */ /* 0x002fe20007b5e832 */
[----:B------:R-:W-:Y:S01]  /*0a70*/  IMAD.X R7, RZ, RZ, ~R51, P1 ;  /* 0x000000ffff077224 */ /* 0x000fe200008e0e33 */
[----:B------:R-:W-:Y:S01]  /*0a80*/  IADD3.X R55, PT, PT, RZ, ~R55, RZ, P0, !PT ;  /* 0x80000037ff377210 */ /* 0x000fe200007fe4ff */
[----:B------:R-:W-:Y:S01]  /*0a90*/  IMAD.IADD R3, R3, 0x1, R9 ;  /* 0x0000000103037824 */ /* 0x000fe200078e0209 */
[----:B------:R-:W-:Y:S01]  /*0aa0*/  LEA R10, P0, -R50, R11, 0x1 ;  /* 0x0000000b320a7211 */ /* 0x000fe200078009ff */
[----:B------:R-:W-:-:S03]  /*0ab0*/  IMAD.WIDE.U32 R8, R4, 0x7, R6 ;  /* 0x0000000704087825 */ /* 0x000fc600078e0006 */
[C---:B------:R-:W-:Y:S01]  /*0ac0*/  SHF.L.U64.HI R0, R2.reuse, 0x1, R3 ;  /* 0x0000000102007819 */ /* 0x040fe20000010203 */
[----:B------:R-:W-:Y:S01]  /*0ad0*/  IMAD.WIDE.U32 R54, R13, UR8, R54 ;  /* 0x000000080d367c25 */ /* 0x000fe2000f8e0036 */
[----:B------:R0:W-:Y:S01]  /*0ae0*/  STL [R1+0x28], R10 ;  /* 0x0000280a01007387 */ /* 0x0001e20000100800 */
[----:B------:R-:W-:Y:S02]  /*0af0*/  IADD3 R58, P1, PT, R2, R8, RZ ;  /* 0x00000008023a7210 */ /* 0x000fe40007f3e0ff */
[----:B------:R-:W-:Y:S01]  /*0b00*/  IMAD R14, R5, 0x7, RZ ;  /* 0x00000007050e7824 */ /* 0x000fe200078e02ff */
[----:B------:R-:W-:Y:S01]  /*0b10*/  IADD3.X R21, PT, PT, R3, R5, ~R51, P2, P3 ;  /* 0x0000000503157210 */ /* 0x000fe200017e6c33 */
[----:B------:R-:W-:-:S03]  /*0b20*/  IMAD.WIDE.U32 R12, R4, 0x5, R6 ;  /* 0x00000005040c7825 */ /* 0x000fc600078e0006 */
[----:B------:R-:W-:Y:S01]  /*0b30*/  IADD3.X R59, PT, PT, R3, R9, R14, P1, !PT ;  /* 0x00000009033b7210 */ /* 0x000fe20000ffe40e */
[----:B------:R-:W-:Y:S01]  /*0b40*/  IMAD.X R57, R0, 0x1, ~R57, P0 ;  /* 0x0000000100397824 */ /* 0x000fe200000e0e39 */
[----:B------:R-:W-:Y:S01]  /*0b50*/  IADD3 R24, P1, PT, R2, R12, RZ ;  /* 0x0000000c02187210 */ /* 0x000fe20007f3e0ff */
[----:B0-----:R-:W-:-:S04]  /*0b60*/  IMAD.WIDE.U32 R10, R4, 0x6, R6 ;  /* 0x00000006040a7825 */ /* 0x001fc800078e0006 */
[C---:B------:R-:W-:Y:S01]  /*0b70*/  IMAD R8, R5.reuse, 0x5, RZ ;  /* 0x0000000505087824 */ /* 0x040fe200078e02ff */
[C---:B------:R-:W-:Y:S01]  /*0b80*/  IADD3 R60, P0, PT, R2.reuse, R10, RZ ;  /* 0x0000000a023c7210 */ /* 0x040fe20007f1e0ff */
[----:B------:R-:W-:Y:S01]  /*0b90*/  IMAD R0, R5, 0x6, RZ ;  /* 0x0000000605007824 */ /* 0x000fe200078e02ff */
[----:B------:R-:W-:Y:S01]  /*0ba0*/  IADD3 R10, P4, P5, R2, UR19, -R50 ;  /* 0x00000013020a7c10 */ /* 0x000fe2000fd9e832 */
[----:B------:R-:W-:Y:S01]  /*0bb0*/  IMAD.WIDE.U32 R6, R4, 0x3, R6 ;  /* 0x0000000304067825 */ /* 0x000fe200078e0006 */
[C---:B------:R-:W-:Y:S02]  /*0bc0*/  IADD3.X R25, PT, PT, R3.reuse, R13, R8, P1, !PT ;  /* 0x0000000d03197210 */ /* 0x040fe40000ffe408 */
[----:B------:R-:W-:Y:S01]  /*0bd0*/  IADD3.X R61, PT, PT, R3, R11, R0, P0, !PT ;  /* 0x0000000b033d7210 */ /* 0x000fe200007fe400 */
[----:B------:R-:W-:Y:S01]  /*0be0*/  IMAD R0, R5, 0x3, RZ ;  /* 0x0000000305007824 */ /* 0x000fe200078e02ff */
[C---:B------:R-:W-:Y:S01]  /*0bf0*/  IADD3 R12, P1, P2, R2.reuse, UR5, -R50 ;  /* 0x00000005020c7c10 */ /* 0x040fe2000fa3e832 */
[----:B------:R0:W-:Y:S01]  /*0c00*/  STL.64 [R1], R24 ;  /* 0x0000001801007387 */ /* 0x0001e20000100a00 */
[----:B------:R-:W-:Y:S01]  /*0c10*/  IADD3 R8, P3, PT, R2, R6, RZ ;  /* 0x0000000602087210 */ /* 0x000fe20007f7e0ff */
[----:B------:R-:W-:Y:S01]  /*0c20*/  IMAD.IADD R56, R55, 0x1, R15 ;  /* 0x0000000137387824 */ /* 0x000fe200078e020f */
[C-C-:B------:R-:W-:Y:S01]  /*0c30*/  IADD3.X R13, PT, PT, R3.reuse, UR4, ~R51.reuse, P1, P2 ;  /* 0x00000004030d7c10 */ /* 0x140fe20008fe4c33 */
[----:B------:R0:W-:Y:S01]  /*0c40*/  STL.64 [R1+0x20], R20 ;  /* 0x0000201401007387 */ /* 0x0001e20000100a00 */
[----:B------:R-:W-:-:S02]  /*0c50*/  IADD3.X R11, PT, PT, R3, UR18, ~R51, P4, P5 ;  /* 0x00000012030b7c10 */ /* 0x000fc4000a7eac33 */
[----:B------:R-:W-:Y:S01]  /*0c60*/  IADD3.X R9, PT, PT, R3, R7, R0, P3, !PT ;  /* 0x0000000703097210 */ /* 0x000fe20001ffe400 */
[----:B------:R0:W-:Y:S01]  /*0c70*/  STL.64 [R1+0x8], R12 ;  /* 0x0000080c01007387 */ /* 0x0001e20000100a00 */
[----:B------:R-:W-:-:S03]  /*0c80*/  IADD3 R50, P0, PT, R2, -R50, RZ ;  /* 0x8000003202327210 */ /* 0x000fc60007f1e0ff */
[----:B------:R0:W-:Y:S02]  /*0c90*/  STL.64 [R1+0x18], R10 ;  /* 0x0000180a01007387 */ /* 0x0001e40000100a00 */
[----:B------:R-:W-:Y:S02]  /*0ca0*/  IMAD.X R51, R3, 0x1, ~R51, P0 ;  /* 0x0000000103337824 */ /* 0x000fe400000e0e33 */
[----:B------:R0:W-:Y:S06]  /*0cb0*/  STL.64 [R1+0x10], R8 ;  /* 0x0000100801007387 */ /* 0x0001ec0000100a00 */
.L_x_27:
[----:B------:R-:W1:Y:S01]  /*0cc0*/  LDCU.64 UR6, c[0x0][0x3a8] ;  /* 0x00007500ff0677ac */ /* 0x000e620008000a00 */
[----:B---3--:R-:W-:Y:S01]  /*0cd0*/  MOV R2, R54 ;  /* 0x0000003600027202 */ /* 0x008fe20000000f00 */
[----:B------:R-:W-:Y:S01]  /*0ce0*/  IMAD.MOV.U32 R3, RZ, RZ, R56 ;  /* 0x000000ffff037224 */ /* 0x000fe200078e0038 */
[----:B--2---:R-:W2:Y:S01]  /*0cf0*/  LDCU.64 UR8, c[0x0][0x3d0] ;  /* 0x00007a00ff0877ac */ /* 0x004ea20008000a00 */
[----:B------:R-:W-:Y:S02]  /*0d00*/  IMAD.MOV.U32 R15, RZ, RZ, RZ ;  /* 0x000000ffff0f7224 */ /* 0x000fe400078e00ff */
[----:B------:R-:W-:Y:S01]  /*0d10*/  IMAD.MOV.U32 R0, RZ, RZ, RZ ;  /* 0x000000ffff007224 */ /* 0x000fe200078e00ff */
[----:B-1----:R-:W-:-:S04]  /*0d20*/  UISETP.GE.U32.AND UP0, UPT, UR6, 0x8, UPT ;  /* 0x000000080600788c */ /* 0x002fc8000bf06070 */
[----:B------:R-:W-:Y:S01]  /*0d30*/  UISETP.GE.U32.AND.EX UP0, UPT, UR7, URZ, UPT, UP0 ;  /* 0x000000ff0700728c */ /* 0x000fe2000bf06100 */
[----:B--2---:R-:W-:Y:S02]  /*0d40*/  IMAD R5, R53, UR8, RZ ;  /* 0x0000000835057c24 */ /* 0x004fe4000f8e02ff */
[----:B0-----:R-:W-:-:S04]  /*0d50*/  IMAD.WIDE.U32 R24, R52, UR8, R2 ;  /* 0x0000000834187c25 */ /* 0x001fc8000f8e0002 */
[----:B------:R-:W-:-:S04]  /*0d60*/  IMAD R3, R52, UR9, R5 ;  /* 0x0000000934037c24 */ /* 0x000fc8000f8e0205 */
[----:B------:R-:W-:Y:S01]  /*0d70*/  IMAD.IADD R3, R25, 0x1, R3 ;  /* 0x0000000119037824 */ /* 0x000fe200078e0203 */
[----:B------:R-:W-:Y:S06]  /*0d80*/  BRA.U !UP0, `(.L_x_20) ;  /* 0x0000000d08887547 */ /* 0x000fec000b800000 */
[----:B------:R-:W2:Y:S01]  /*0d90*/  LDL R10, [R1+0x28] ;  /* 0x00002800010a7983 */ /* 0x000ea20000100800 */
[----:B------:R-:W0:Y:S03]  /*0da0*/  LDCU.128 UR8, c[0x0][0x390] ;  /* 0x00007200ff0877ac */ /* 0x000e260008000c00 */
[----:B------:R-:W3:Y:S04]  /*0db0*/  LDL.64 R28, [R1+0x10] ;  /* 0x00001000011c7983 */ /* 0x000ee80000100a00 */
[----:B------:R-:W4:Y:S04]  /*0dc0*/  LDL.64 R26, [R1+0x20] ;  /* 0x00002000011a7983 */ /* 0x000f280000100a00 */
[----:B------:R-:W5:Y:S04]  /*0dd0*/  LDL.64 R20, [R1+0x18] ;  /* 0x0000180001147983 */ /* 0x000f680000100a00 */
[----:B------:R-:W5:Y:S04]  /*0de0*/  LDL.64 R6, [R1+0x8] ;  /* 0x0000080001067983 */ /* 0x000f680000100a00 */
[----:B------:R-:W5:Y:S01]  /*0df0*/  LDL.64 R8, [R1] ;  /* 0x0000000001087983 */ /* 0x000f620000100a00 */
[----:B0-----:R-:W-:-:S02]  /*0e00*/  IMAD R5, R23, UR8, RZ ;  /* 0x0000000817057c24 */ /* 0x001fc4000f8e02ff */
[----:B------:R-:W-:Y:S02]  /*0e10*/  IMAD.MOV.U32 R2, RZ, RZ, R24 ;  /* 0x000000ffff027224 */ /* 0x000fe400078e0018 */
[C---:B------:R-:W-:Y:S02]  /*0e20*/  IMAD R5, R22.reuse, UR9, R5 ;  /* 0x0000000916057c24 */ /* 0x040fe4000f8e0205 */
[----:B------:R-:W-:Y:S01]  /*0e30*/  IMAD.WIDE.U32 R12, R22, UR8, R2 ;  /* 0x00000008160c7c25 */ /* 0x000fe2000f8e0002 */
[----:B------:R-:W0:Y:S03]  /*0e40*/  LDCU.64 UR8, c[0x0][0x388] ;  /* 0x00007100ff0877ac */ /* 0x000e260008000a00 */
[----:B------:R-:W-:-:S04]  /*0e50*/  IMAD.IADD R0, R13, 0x1, R5 ;  /* 0x000000010d007824 */ /* 0x000fc800078e0205 */
[----:B------:R-:W-:Y:S02]  /*0e60*/  IMAD R5, R0, UR10, RZ ;  /* 0x0000000a00057c24 */ /* 0x000fe4000f8e02ff */
[----:B------:R-:W-:-:S04]  /*0e70*/  IMAD.WIDE.U32 R14, R12, UR10, RZ ;  /* 0x0000000a0c0e7c25 */ /* 0x000fc8000f8e00ff */
[----:B------:R-:W-:-:S05]  /*0e80*/  IMAD R0, R12, UR11, R5 ;  /* 0x0000000b0c007c24 */ /* 0x000fca000f8e0205 */
[----:B------:R-:W-:Y:S01]  /*0e90*/  IADD3 R47, PT, PT, R15, R0, RZ ;  /* 0x000000000f2f7210 */ /* 0x000fe20007ffe0ff */
[----:B------:R-:W-:Y:S02]  /*0ea0*/  ULOP3.LUT UR6, UR6, 0xfffffff8, URZ, 0xc0, !UPT ;  /* 0xfffffff806067892 */ /* 0x000fe4000f8ec0ff */
[----:B------:R-:W-:Y:S01]  /*0eb0*/  ULOP3.LUT UR7, UR7, 0x7fffffff, URZ, 0xc0, !UPT ;  /* 0x7fffffff07077892 */ /* 0x000fe2000f8ec0ff */
[----:B0-----:R-:W-:Y:S02]  /*0ec0*/  IMAD.U32 R2, RZ, RZ, UR9 ;  /* 0x00000009ff027e24 */ /* 0x001fe4000f8e00ff */
[----:B------:R-:W-:Y:S01]  /*0ed0*/  IMAD.MOV.U32 R16, RZ, RZ, R50 ;  /* 0x000000ffff107224 */ /* 0x000fe200078e0032 */
[----:B--2---:R-:W-:Y:S01]  /*0ee0*/  LEA R48, P0, R14, R10, 0x1 ;  /* 0x0000000a0e307211 */ /* 0x004fe200078008ff */
[----:B---3--:R-:W-:-:S03]  /*0ef0*/  IMAD.WIDE.U32 R4, R12, UR10, R28 ;  /* 0x0000000a0c047c25 */ /* 0x008fc6000f8e001c */
[----:B------:R-:W-:Y:S01]  /*0f00*/  LEA.HI.X R47, R14, R57, R47, 0x1, P0 ;  /* 0x000000390e2f7211 */ /* 0x000fe200000f0c2f */
[----:B------:R-:W0:Y:S01]  /*0f10*/  LDC.64 R28, c[0x0][0x3e0] ;  /* 0x0000f800ff1c7b82 */ /* 0x000e220000000a00 */
[----:B----4-:R-:W-:-:S07]  /*0f20*/  IMAD.WIDE.U32 R26, R12, UR10, R26 ;  /* 0x0000000a0c1a7c25 */ /* 0x010fce000f8e001a */
[----:B------:R-:W0:Y:S01]  /*0f30*/  LDC.64 R14, c[0x0][0x3e8] ;  /* 0x0000fa00ff0e7b82 */ /* 0x000e220000000a00 */
[----:B------:R-:W-:Y:S02]  /*0f40*/  IMAD.IADD R27, R0, 0x1, R27 ;  /* 0x00000001001b7824 */ /* 0x000fe400078e021b */
[----:B------:R-:W-:-:S03]  /*0f50*/  IMAD.SHL.U32 R45, R26, 0x2, RZ ;  /* 0x000000021a2d7824 */ /* 0x000fc600078e00ff */
[----:B------:R-:W-:Y:S02]  /*0f60*/  SHF.L.U64.HI R46, R26, 0x1, R27 ;  /* 0x000000011a2e7819 */ /* 0x000fe4000001021b */
[----:B------:R-:W1:Y:S01]  /*0f70*/  LDC.64 R26, c[0x0][0x3d8] ;  /* 0x0000f600ff1a7b82 */ /* 0x000e620000000a00 */
[----:B-----5:R-:W-:-:S04]  /*0f80*/  IMAD.WIDE.U32 R20, R12, UR10, R20 ;  /* 0x0000000a0c147c25 */ /* 0x020fc8000f8e0014 */
[----:B------:R-:W-:Y:S02]  /*0f90*/  IMAD.IADD R19, R0, 0x1, R21 ;  /* 0x0000000100137824 */ /* 0x000fe400078e0215 */
[----:B------:R-:W-:-:S03]  /*0fa0*/  IMAD.WIDE.U32 R6, R12, UR10, R6 ;  /* 0x0000000a0c067c25 */ /* 0x000fc6000f8e0006 */
[----:B------:R-:W-:Y:S01]  /*0fb0*/  SHF.L.U64.HI R44, R20, 0x1, R19 ;  /* 0x00000001142c7819 */ /* 0x000fe20000010213 */
[----:B------:R-:W-:-:S04]  /*0fc0*/  IMAD.WIDE.U32 R8, R12, UR10, R8 ;  /* 0x0000000a0c087c25 */ /* 0x000fc8000f8e0008 */
[----:B0-----:R-:W-:Y:S02]  /*0fd0*/  IMAD R15, R15, R28, RZ ;  /* 0x0000001c0f0f7224 */ /* 0x001fe400078e02ff */
[----:B------:R-:W-:-:S04]  /*0fe0*/  IMAD.WIDE.U32 R10, R12, UR10, R60 ;  /* 0x0000000a0c0a7c25 */ /* 0x000fc8000f8e003c */
[----:B------:R-:W-:Y:S02]  /*0ff0*/  IMAD R15, R14, R29, R15 ;  /* 0x0000001d0e0f7224 */ /* 0x000fe400078e020f */
[----:B------:R-:W-:-:S04]  /*1000*/  IMAD.WIDE.U32 R12, R12, UR10, R58 ;  /* 0x0000000a0c0c7c25 */ /* 0x000fc8000f8e003a */
[----:B------:R-:W-:Y:S02]  /*1010*/  IMAD.IADD R19, R0, 0x1, R5 ;  /* 0x0000000100137824 */ /* 0x000fe400078e0205 */
[----:B------:R-:W-:-:S04]  /*1020*/  IMAD.WIDE.U32 R28, R14, R28, RZ ;  /* 0x0000001c0e1c7225 */ /* 0x000fc800078e00ff */
[C---:B------:R-:W-:Y:S02]  /*1030*/  IMAD.IADD R5, R0.reuse, 0x1, R7 ;  /* 0x0000000100057824 */ /* 0x040fe400078e0207 */
[C---:B------:R-:W-:Y:S02]  /*1040*/  IMAD.IADD R7, R0.reuse, 0x1, R9 ;  /* 0x0000000100077824 */ /* 0x040fe400078e0209 */
[C---:B------:R-:W-:Y:S02]  /*1050*/  IMAD.IADD R9, R0.reuse, 0x1, R11 ;  /* 0x0000000100097824 */ /* 0x040fe400078e020b */
[----:B------:R-:W-:Y:S02]  /*1060*/  IMAD.IADD R11, R0, 0x1, R13 ;  /* 0x00000001000b7824 */ /* 0x000fe400078e020d */
[----:B------:R-:W-:Y:S01]  /*1070*/  IMAD.IADD R15, R29, 0x1, R15 ;  /* 0x000000011d0f7824 */ /* 0x000fe200078e020f */
[----:B------:R-:W-:Y:S01]  /*1080*/  SHF.L.U64.HI R42, R4, 0x1, R19 ;  /* 0x00000001042a7819 */ /* 0x000fe20000010213 */
[----:B------:R-:W-:Y:S01]  /*1090*/  IMAD.SHL.U32 R43, R20, 0x2, RZ ;  /* 0x00000002142b7824 */ /* 0x000fe200078e00ff */
[C---:B------:R-:W-:Y:S01]  /*10a0*/  SHF.L.U64.HI R5, R6.reuse, 0x1, R5 ;  /* 0x0000000106057819 */ /* 0x040fe20000010205 */
[----:B------:R-:W-:Y:S01]  /*10b0*/  IMAD.SHL.U32 R6, R6, 0x2, RZ ;  /* 0x0000000206067824 */ /* 0x000fe200078e00ff */
[C---:B------:R-:W-:Y:S01]  /*10c0*/  SHF.L.U64.HI R7, R8.reuse, 0x1, R7 ;  /* 0x0000000108077819 */ /* 0x040fe20000010207 */
[----:B------:R-:W-:Y:S01]  /*10d0*/  IMAD.SHL.U32 R8, R8, 0x2, RZ ;  /* 0x0000000208087824 */ /* 0x000fe200078e00ff */
[C---:B------:R-:W-:Y:S01]  /*10e0*/  SHF.L.U64.HI R9, R10.reuse, 0x1, R9 ;  /* 0x000000010a097819 */ /* 0x040fe20000010209 */
[----:B------:R-:W-:Y:S01]  /*10f0*/  IMAD.SHL.U32 R10, R10, 0x2, RZ ;  /* 0x000000020a0a7824 */ /* 0x000fe200078e00ff */
[----:B------:R-:W-:Y:S01]  /*1100*/  SHF.L.U64.HI R11, R12, 0x1, R11 ;  /* 0x000000010c0b7819 */ /* 0x000fe2000001020b */
[----:B------:R-:W-:Y:S01]  /*1110*/  IMAD.U32 R0, RZ, RZ, UR8 ;  /* 0x00000008ff007e24 */ /* 0x000fe2000f8e00ff */
[----:B------:R-:W-:Y:S01]  /*1120*/  SHF.L.U64.HI R14, R28, 0x4, R15 ;  /* 0x000000041c0e7819 */ /* 0x000fe2000001020f */
[----:B------:R-:W-:Y:S01]  /*1130*/  IMAD.MOV.U32 R15, RZ, RZ, R51 ;  /* 0x000000ffff0f7224 */ /* 0x000fe200078e0033 */
[----:B------:R-:W-:Y:S01]  /*1140*/  SHF.L.U32 R4, R4, 0x1, RZ ;  /* 0x0000000104047819 */ /* 0x000fe200000006ff */
[----:B------:R-:W-:Y:S01]  /*1150*/  IMAD.U32 R19, RZ, RZ, UR6 ;  /* 0x00000006ff137e24 */ /* 0x000fe2000f8e00ff */
[----:B------:R-:W-:-:S02]  /*1160*/  SHF.L.U32 R12, R12, 0x1, RZ ;  /* 0x000000010c0c7819 */ /* 0x000fc400000006ff */
[C-C-:B-1----:R-:W-:Y:S02]  /*1170*/  SHF.L.U64.HI R49, R26.reuse, 0x4, R27.reuse ;  /* 0x000000041a317819 */ /* 0x142fe4000001021b */
[----:B------:R-:W-:Y:S02]  /*1180*/  SHF.L.U64.HI R13, R26, 0x3, R27 ;  /* 0x000000031a0d7819 */ /* 0x000fe4000001021b */
[----:B------:R-:W-:-:S07]  /*1190*/  MOV R20, UR7 ;  /* 0x0000000700147c02 */ /* 0x000fce0008000f00 */
.L_x_21:
[----:B0-----:R-:W0:Y:S01]  /*11a0*/  LDCU.128 UR8, c[0x0][0x390] ;  /* 0x00007200ff0877ac */ /* 0x001e220008000c00 */
[----:B------:R-:W-:Y:S01]  /*11b0*/  LOP3.LUT R21, R24, R16, RZ, 0xfc, !PT ;  /* 0x0000001018157212 */ /* 0x000fe200078efcff */
[----:B------:R-:W1:Y:S03]  /*11c0*/  LDC.64 R34, c[0x0][0x3d8] ;  /* 0x0000f600ff227b82 */ /* 0x000e660000000a00 */
[----:B------:R-:W-:Y:S02]  /*11d0*/  ISETP.GT.U32.AND P2, PT, R21, -0x1, PT ;  /* 0xffffffff1500780c */ /* 0x000fe40003f44070 */
[----:B------:R-:W-:Y:S01]  /*11e0*/  LOP3.LUT R21, R3, R15, RZ, 0xfc, !PT ;  /* 0x0000000f03157212 */ /* 0x000fe200078efcff */
[----:B------:R-:W-:Y:S02]  /*11f0*/  IMAD.MOV.U32 R32, RZ, RZ, R17 ;  /* 0x000000ffff207224 */ /* 0x000fe400078e0011 */
[----:B------:R-:W-:Y:S01]  /*1200*/  IMAD.MOV.U32 R33, RZ, RZ, R18 ;  /* 0x000000ffff217224 */ /* 0x000fe200078e0012 */
[----:B------:R-:W2:Y:S01]  /*1210*/  LDC.64 R36, c[0x0][0x3e0] ;  /* 0x0000f800ff247b82 */ /* 0x000ea20000000a00 */
[----:B0-----:R-:W-:-:S07]  /*1220*/  ISETP.GE.U32.AND P1, PT, R16, UR10, PT ;  /* 0x0000000a10007c0c */ /* 0x001fce000bf26070 */
[----:B------:R-:W2:Y:S01]  /*1230*/  LDC.64 R38, c[0x0][0x3e8] ;  /* 0x0000fa00ff267b82 */ /* 0x000ea20000000a00 */
[----:B------:R-:W-:Y:S02]  /*1240*/  ISETP.LT.U32.AND P0, PT, R24, UR8, PT ;  /* 0x0000000818007c0c */ /* 0x000fe4000bf01070 */
[----:B------:R-:W-:-:S04]  /*1250*/  ISETP.GE.AND.EX P1, PT, R15, UR11, PT, P1 ;  /* 0x0000000b0f007c0c */ /* 0x000fc8000bf26310 */
[----:B------:R-:W-:-:S04]  /*1260*/  ISETP.LT.AND.EX P1, PT, R3, UR9, !P1, P0 ;  /* 0x0000000903007c0c */ /* 0x000fc8000cf21300 */
[----:B------:R-:W-:-:S13]  /*1270*/  ISETP.GT.AND.EX P1, PT, R21, -0x1, P1, P2 ;  /* 0xffffffff1500780c */ /* 0x000fda0000f24320 */
[----:B------:R-:W-:Y:S02]  /*1280*/  @P1 IADD3 R30, P2, PT, R0, R48, RZ ;  /* 0x00000030001e1210 */ /* 0x000fe40007f5e0ff */
[----:B------:R-:W-:-:S03]  /*1290*/  @!P1 PRMT R21, RZ, 0x7610, R21 ;  /* 0x00007610ff159816 */ /* 0x000fc60000000015 */
[----:B------:R-:W-:-:S05]  /*12a0*/  @P1 IMAD.X R31, R2, 0x1, R47, P2 ;  /* 0x00000001021f1824 */ /* 0x000fca00010e062f */
[----:B------:R1:W3:Y:S02]  /*12b0*/  @P1 LDG.E.U16 R21, desc[UR16][R30.64] ;  /* 0x000000101e151981 */ /* 0x0002e4000c1e1500 */
[----:B-1----:R-:W-:-:S04]  /*12c0*/  IADD3 R30, P2, PT, R16, R34, RZ ;  /* 0x00000022101e7210 */ /* 0x002fc80007f5e0ff */
[----:B------:R-:W-:Y:S01]  /*12d0*/  ISETP.GE.U32.AND P1, PT, R30, UR10, PT ;  /* 0x0000000a1e007c0c */ /* 0x000fe2000bf26070 */
[----:B------:R-:W-:Y:S01]  /*12e0*/  IMAD.X R27, R15, 0x1, R35, P2 ;  /* 0x000000010f1b7824 */ /* 0x000fe200010e0623 */
[----:B------:R-:W-:-:S04]  /*12f0*/  LOP3.LUT R30, R24, R30, RZ, 0xfc, !PT ;  /* 0x0000001e181e7212 */ /* 0x000fc800078efcff */
[----:B------:R-:W-:Y:S02]  /*1300*/  ISETP.GE.AND.EX P1, PT, R27, UR11, PT, P1 ;  /* 0x0000000b1b007c0c */ /* 0x000fe4000bf26310 */
[----:B------:R-:W-:Y:S02]  /*1310*/  ISETP.GT.U32.AND P2, PT, R30, -0x1, PT ;  /* 0xffffffff1e00780c */ /* 0x000fe40003f44070 */
[C---:B------:R-:W-:Y:S02]  /*1320*/  LOP3.LUT R27, R3.reuse, R27, RZ, 0xfc, !PT ;  /* 0x0000001b031b7212 */ /* 0x040fe400078efcff */
[----:B------:R-:W-:-:S04]  /*1330*/  ISETP.LT.AND.EX P1, PT, R3, UR9, !P1, P0 ;  /* 0x0000000903007c0c */ /* 0x000fc8000cf21300 */
[----:B------:R-:W-:-:S13]  /*1340*/  ISETP.GT.AND.EX P1, PT, R27, -0x1, P1, P2 ;  /* 0xffffffff1b00780c */ /* 0x000fda0000f24320 */
[----:B------:R-:W-:Y:S02]  /*1350*/  @P1 IADD3 R30, P2, PT, R0, R45, RZ ;  /* 0x0000002d001e1210 */ /* 0x000fe40007f5e0ff */
[----:B------:R-:W-:-:S03]  /*1360*/  @!P1 PRMT R40, RZ, 0x7610, R40 ;  /* 0x00007610ff289816 */ /* 0x000fc60000000028 */
[----:B------:R-:W-:Y:S01]  /*1370*/  @P1 IMAD.X R31, R2, 0x1, R46, P2 ;  /* 0x00000001021f1824 */ /* 0x000fe200010e062e */
[----:B---3--:R0:W-:Y:S04]  /*1380*/  STG.E.U16 desc[UR16][R32.64], R21 ;  /* 0x0000001520007986 */ /* 0x0081e8000c101510 */
[----:B------:R1:W3:Y:S01]  /*1390*/  @P1 LDG.E.U16 R40, desc[UR16][R30.64] ;  /* 0x000000101e281981 */ /* 0x0002e2000c1e1500 */
[----:B------:R-:W-:Y:S01]  /*13a0*/  IADD3 R27, P2, PT, R16, UR19, RZ ;  /* 0x00000013101b7c10 */ /* 0x000fe2000ff5e0ff */
[----:B--2---:R-:W-:-:S03]  /*13b0*/  IMAD R39, R39, R36, RZ ;  /* 0x0000002427277224 */ /* 0x004fc600078e02ff */
[----:B------:R-:W-:Y:S02]  /*13c0*/  ISETP.GE.U32.AND P1, PT, R27, UR10, PT ;  /* 0x0000000a1b007c0c */ /* 0x000fe4000bf26070 */
[----:B------:R-:W-:Y:S02]  /*13d0*/  LOP3.LUT R27, R24, R27, RZ, 0xfc, !PT ;  /* 0x0000001b181b7212 */ /* 0x000fe400078efcff */
[----:B0-----:R-:W-:Y:S01]  /*13e0*/  IADD3.X R21, PT, PT, R15, UR18, RZ, P2, !PT ;  /* 0x000000120f157c10 */ /* 0x001fe200097fe4ff */
[----:B-1----:R-:W-:Y:S01]  /*13f0*/  IMAD.WIDE.U32 R30, R38, R36, RZ ;  /* 0x00000024261e7225 */ /* 0x002fe200078e00ff */
[----:B------:R-:W-:Y:S02]  /*1400*/  ISETP.GT.U32.AND P2, PT, R27, -0x1, PT ;  /* 0xffffffff1b00780c */ /* 0x000fe40003f44070 */
[----:B------:R-:W-:Y:S02]  /*1410*/  ISETP.GE.AND.EX P1, PT, R21, UR11, PT, P1 ;  /* 0x0000000b15007c0c */ /* 0x000fe4000bf26310 */
[----:B------:R-:W-:-:S02]  /*1420*/  LOP3.LUT R21, R3, R21, RZ, 0xfc, !PT ;  /* 0x0000001503157212 */ /* 0x000fc400078efcff */
[----:B------:R-:W-:-:S04]  /*1430*/  ISETP.LT.AND.EX P1, PT, R3, UR9, !P1, P0 ;  /* 0x0000000903007c0c */ /* 0x000fc8000cf21300 */
[----:B------:R-:W-:Y:S01]  /*1440*/  ISETP.GT.AND.EX P1, PT, R21, -0x1, P1, P2 ;  /* 0xffffffff1500780c */ /* 0x000fe20000f24320 */
[----:B------:R-:W-:Y:S01]  /*1450*/  IMAD R21, R38, R37, R39 ;  /* 0x0000002526157224 */ /* 0x000fe200078e0227 */
[----:B------:R-:W-:-:S04]  /*1460*/  LEA R36, P2, R30, R17, 0x1 ;  /* 0x000000111e247211 */ /* 0x000fc800078408ff */
[----:B------:R-:W-:-:S04]  /*1470*/  IADD3 R21, PT, PT, R31, R21, RZ ;  /* 0x000000151f157210 */ /* 0x000fc80007ffe0ff */
[----:B------:R-:W-:-:S03]  /*1480*/  LEA.HI.X R37, R30, R18, R21, 0x1, P2 ;  /* 0x000000121e257211 */ /* 0x000fc600010f0c15 */
[----:B------:R-:W-:Y:S02]  /*1490*/  @P1 IADD3 R38, P3, PT, R0, R43, RZ ;  /* 0x0000002b00261210 */ /* 0x000fe40007f7e0ff */
[----:B------:R-:W-:-:S03]  /*14a0*/  @!P1 PRMT R27, RZ, 0x7610, R27 ;  /* 0x00007610ff1b9816 */ /* 0x000fc6000000001b */
[----:B------:R-:W-:Y:S01]  /*14b0*/  @P1 IMAD.X R39, R2, 0x1, R44, P3 ;  /* 0x0000000102271824 */ /* 0x000fe200018e062c */
[----:B---3--:R0:W-:Y:S04]  /*14c0*/  STG.E.U16 desc[UR16][R36.64], R40 ;  /* 0x0000002824007986 */ /* 0x0081e8000c101510 */
[----:B------:R1:W2:Y:S01]  /*14d0*/  @P1 LDG.E.U16 R27, desc[UR16][R38.64] ;  /* 0x00000010261b1981 */ /* 0x0002a2000c1e1500 */
[----:B------:R-:W-:Y:S02]  /*14e0*/  IMAD R31, R35, 0x3, RZ ;  /* 0x00000003231f7824 */ /* 0x000fe400078e02ff */
[----:B0-----:R-:W-:Y:S02]  /*14f0*/  IMAD.MOV.U32 R36, RZ, RZ, R16 ;  /* 0x000000ffff247224 */ /* 0x001fe400078e0010 */
[----:B------:R-:W-:-:S02]  /*1500*/  IMAD.MOV.U32 R37, RZ, RZ, R15 ;  /* 0x000000ffff257224 */ /* 0x000fc400078e000f */
[----:B-1----:R-:W-:-:S04]  /*1510*/  IMAD.WIDE.U32 R38, R34, 0x3, R36 ;  /* 0x0000000322267825 */ /* 0x002fc800078e0024 */
[----:B------:R-:W-:Y:S01]  /*1520*/  IMAD.IADD R31, R31, 0x1, R39 ;  /* 0x000000011f1f7824 */ /* 0x000fe200078e0227 */
[----:B------:R-:W-:Y:S02]  /*1530*/  ISETP.GE.U32.AND P1, PT, R38, UR10, PT ;  /* 0x0000000a26007c0c */ /* 0x000fe4000bf26070 */
[----:B------:R-:W-:Y:S02]  /*1540*/  LOP3.LUT R38, R24, R38, RZ, 0xfc, !PT ;  /* 0x0000002618267212 */ /* 0x000fe400078efcff */
[----:B------:R-:W-:Y:S02]  /*1550*/  ISETP.GE.AND.EX P1, PT, R31, UR11, PT, P1 ;  /* 0x0000000b1f007c0c */ /* 0x000fe4000bf26310 */
[----:B------:R-:W-:Y:S02]  /*1560*/  ISETP.GT.U32.AND P2, PT, R38, -0x1, PT ;  /* 0xffffffff2600780c */ /* 0x000fe40003f44070 */
[C---:B------:R-:W-:Y:S02]  /*1570*/  LOP3.LUT R31, R3.reuse, R31, RZ, 0xfc, !PT ;  /* 0x0000001f031f7212 */ /* 0x040fe400078efcff */
[----:B------:R-:W-:-:S04]  /*1580*/  ISETP.LT.AND.EX P1, PT, R3, UR9, !P1, P0 ;  /* 0x0000000903007c0c */ /* 0x000fc8000cf21300 */
[----:B------:R-:W-:Y:S02]  /*1590*/  ISETP.GT.AND.EX P1, PT, R31, -0x1, P1, P2 ;  /* 0xffffffff1f00780c */ /* 0x000fe40000f24320 */
[----:B------:R-:W-:-:S04]  /*15a0*/  LEA R38, P2, R30, R17, 0x2 ;  /* 0x000000111e267211 */ /* 0x000fc800078410ff */
[----:B------:R-:W-:-:S07]  /*15b0*/  LEA.HI.X R39, R30, R18, R21, 0x2, P2 ;  /* 0x000000121e277211 */ /* 0x000fce00010f1415 */
[----:B------:R-:W-:-:S05]  /*15c0*/  @P1 IADD3 R40, P2, PT, R0, R4, RZ ;  /* 0x0000000400281210 */ /* 0x000fca0007f5e0ff */
[----:B------:R-:W-:Y:S01]  /*15d0*/  @P1 IMAD.X R41, R2, 0x1, R42, P2 ;  /* 0x0000000102291824 */ /* 0x000fe200010e062a */
[----:B--2---:R0:W-:Y:S02]  /*15e0*/  STG.E.U16 desc[UR16][R38.64], R27 ;  /* 0x0000001b26007986 */ /* 0x0041e4000c101510 */
[----:B0-----:R-:W-:-:S06]  /*15f0*/  @!P1 PRMT R27, RZ, 0x7610, R27 ;  /* 0x00007610ff1b9816 */ /* 0x001fcc000000001b */
[----:B------:R0:W2:Y:S01]  /*1600*/  @P1 LDG.E.U16 R27, desc[UR16][R40.64] ;  /* 0x00000010281b1981 */ /* 0x0000a2000c1e1500 */
[----:B------:R-:W-:-:S04]  /*1610*/  IADD3 R31, P2, PT, R16, UR5, RZ ;  /* 0x00000005101f7c10 */ /* 0x000fc8000ff5e0ff */
[----:B------:R-:W-:Y:S02]  /*1620*/  ISETP.GE.U32.AND P1, PT, R31, UR10, PT ;  /* 0x0000000a1f007c0c */ /* 0x000fe4000bf26070 */
[----:B------:R-:W-:Y:S02]  /*1630*/  IADD3.X R38, PT, PT, R15, UR4, RZ, P2, !PT ;  /* 0x000000040f267c10 */ /* 0x000fe400097fe4ff */
[----:B------:R-:W-:Y:S02]  /*1640*/  LOP3.LUT R31, R24, R31, RZ, 0xfc, !PT ;  /* 0x0000001f181f7212 */ /* 0x000fe400078efcff */
[----:B------:R-:W-:Y:S02]  /*1650*/  ISETP.GE.AND.EX P1, PT, R38, UR11, PT, P1 ;  /* 0x0000000b26007c0c */ /* 0x000fe4000bf26310 */
[----:B------:R-:W-:Y:S01]  /*1660*/  ISETP.GT.U32.AND P2, PT, R31, -0x1, PT ;  /* 0xffffffff1f00780c */ /* 0x000fe20003f44070 */
[----:B------:R-:W-:Y:S01]  /*1670*/  IMAD R31, R21, 0x6, RZ ;  /* 0x00000006151f7824 */ /* 0x000fe200078e02ff */
[----:B------:R-:W-:-:S02]  /*1680*/  LOP3.LUT R38, R3, R38, RZ, 0xfc, !PT ;  /* 0x0000002603267212 */ /* 0x000fc400078efcff */
[----:B------:R-:W-:-:S04]  /*1690*/  ISETP.LT.AND.EX P1, PT, R3, UR9, !P1, P0 ;  /* 0x0000000903007c0c */ /* 0x000fc8000cf21300 */
[----:B------:R-:W-:Y:S01]  /*16a0*/  ISETP.GT.AND.EX P1, PT, R38, -0x1, P1, P2 ;  /* 0xffffffff2600780c */ /* 0x000fe20000f24320 */
[----:B------:R-:W-:-:S05]  /*16b0*/  IMAD.WIDE.U32 R38, R30, 0x6, R32 ;  /* 0x000000061e267825 */ /* 0x000fca00078e0020 */
[----:B------:R-:W-:-:S07]  /*16c0*/  IADD3 R39, PT, PT, R39, R31, RZ ;  /* 0x0000001f27277210 */ /* 0x000fce0007ffe0ff */
[----:B0-----:R-:W-:-:S05]  /*16d0*/  @P1 IADD3 R40, P2, PT, R0, R6, RZ ;  /* 0x0000000600281210 */ /* 0x001fca0007f5e0ff */
[----:B------:R-:W-:Y:S01]  /*16e0*/  @P1 IMAD.X R41, R2, 0x1, R5, P2 ;  /* 0x0000000102291824 */ /* 0x000fe200010e0605 */
[----:B--2---:R0:W-:Y:S02]  /*16f0*/  STG.E.U16 desc[UR16][R38.64], R27 ;  /* 0x0000001b26007986 */ /* 0x0041e4000c101510 */
[----:B0-----:R-:W-:-:S06]  /*1700*/  @!P1 PRMT R27, RZ, 0x7610, R27 ;  /* 0x00007610ff1b9816 */ /* 0x001fcc000000001b */
[----:B------:R0:W2:Y:S01]  /*1710*/  @P1 LDG.E.U16 R27, desc[UR16][R40.64] ;  /* 0x00000010281b1981 */ /* 0x0000a2000c1e1500 */
[----:B------:R-:W-:Y:S02]  /*1720*/  IMAD R31, R35, 0x5, RZ ;  /* 0x00000005231f7824 */ /* 0x000fe400078e02ff */
[----:B------:R-:W-:-:S04]  /*1730*/  IMAD.WIDE.U32 R38, R34, 0x5, R36 ;  /* 0x0000000522267825 */ /* 0x000fc800078e0024 */
        /* <DEDUP_REMOVED lines=21> */
[----:B------:R-:W-:Y:S01]  /*1890*/  ISETP.GT.U32.AND P2, PT, R38, -0x1, PT ;  /* 0xffffffff2600780c */ /* 0x000fe20003f44070 */
[----:B------:R-:W-:Y:S01]  /*18a0*/  IMAD.WIDE.U32 R38, R30, 0xa, R32 ;  /* 0x0000000a1e267825 */ /* 0x000fe200078e0020 */
[C---:B------:R-:W-:Y:S02]  /*18b0*/  LOP3.LUT R31, R3.reuse, R31, RZ, 0xfc, !PT ;  /* 0x0000001f031f7212 */ /* 0x040fe400078efcff */
[----:B------:R-:W-:-:S04]  /*18c0*/  ISETP.LT.AND.EX P1, PT, R3, UR9, !P1, P0 ;  /* 0x0000000903007c0c */ /* 0x000fc8000cf21300 */
[----:B------:R-:W-:Y:S01]  /*18d0*/  ISETP.GT.AND.EX P1, PT, R31, -0x1, P1, P2 ;  /* 0xffffffff1f00780c */ /* 0x000fe20000f24320 */
[----:B------:R-:W-:-:S04]  /*18e0*/  IMAD R31, R21, 0xa, RZ ;  /* 0x0000000a151f7824 */ /* 0x000fc800078e02ff */
[----:B------:R-:W-:-:S08]  /*18f0*/  IMAD.IADD R39, R39, 0x1, R31 ;  /* 0x0000000127277824 */ /* 0x000fd000078e021f */
[----:B0-----:R-:W-:-:S04]  /*1900*/  @P1 IADD3 R40, P2, PT, R0, R10, RZ ;  /* 0x0000000a00281210 */ /* 0x001fc80007f5e0ff */
[----:B------:R-:W-:Y:S01]  /*1910*/  @P1 IADD3.X R41, PT, PT, R2, R9, RZ, P2, !PT ;  /* 0x0000000902291210 */ /* 0x000fe200017fe4ff */
[----:B--2---:R0:W-:Y:S02]  /*1920*/  STG.E.U16 desc[UR16][R38.64], R27 ;  /* 0x0000001b26007986 */ /* 0x0041e4000c101510 */
[----:B0-----:R-:W-:-:S06]  /*1930*/  @!P1 PRMT R27, RZ, 0x7610, R27 ;  /* 0x00007610ff1b9816 */ /* 0x001fcc000000001b */
[----:B------:R-:W2:Y:S01]  /*1940*/  @P1 LDG.E.U16 R27, desc[UR16][R40.64] ;  /* 0x00000010281b1981 */ /* 0x000ea2000c1e1500 */
[----:B------:R-:W-:-:S04]  /*1950*/  IMAD.WIDE.U32 R36, R34, 0x7, R36 ;  /* 0x0000000722247825 */ /* 0x000fc800078e0024 */
[----:B------:R-:W-:Y:S01]  /*1960*/  IMAD R31, R35, 0x7, RZ ;  /* 0x00000007231f7824 */ /* 0x000fe200078e02ff */
[----:B------:R-:W-:Y:S02]  /*1970*/  ISETP.GE.U32.AND P1, PT, R36, UR10, PT ;  /* 0x0000000a24007c0c */ /* 0x000fe4000bf26070 */
[----:B------:R-:W-:Y:S01]  /*1980*/  LOP3.LUT R36, R24, R36, RZ, 0xfc, !PT ;  /* 0x0000002418247212 */ /* 0x000fe200078efcff */
[----:B------:R-:W-:-:S03]  /*1990*/  IMAD.IADD R31, R31, 0x1, R37 ;  /* 0x000000011f1f7824 */ /* 0x000fc600078e0225 */
[----:B------:R-:W-:Y:S01]  /*19a0*/  ISETP.GT.U32.AND P2, PT, R36, -0x1, PT ;  /* 0xffffffff2400780c */ /* 0x000fe20003f44070 */
[----:B------:R-:W-:Y:S01]  /*19b0*/  IMAD.WIDE.U32 R36, R30, 0xc, R32 ;  /* 0x0000000c1e247825 */ /* 0x000fe200078e0020 */
[----:B------:R-:W-:Y:S02]  /*19c0*/  ISETP.GE.AND.EX P1, PT, R31, UR11, PT, P1 ;  /* 0x0000000b1f007c0c */ /* 0x000fe4000bf26310 */
[C---:B------:R-:W-:Y:S02]  /*19d0*/  LOP3.LUT R31, R3.reuse, R31, RZ, 0xfc, !PT ;  /* 0x0000001f031f7212 */ /* 0x040fe400078efcff */
[----:B------:R-:W-:-:S04]  /*19e0*/  ISETP.LT.AND.EX P0, PT, R3, UR9, !P1, P0 ;  /* 0x0000000903007c0c */ /* 0x000fc8000cf01300 */
[----:B------:R-:W-:Y:S01]  /*19f0*/  ISETP.GT.AND.EX P0, PT, R31, -0x1, P0, P2 ;  /* 0xffffffff1f00780c */ /* 0x000fe20000704320 */
[----:B------:R-:W-:-:S04]  /*1a00*/  IMAD R31, R21, 0xc, RZ ;  /* 0x0000000c151f7824 */ /* 0x000fc800078e02ff */
[----:B------:R-:W-:-:S08]  /*1a10*/  IMAD.IADD R37, R37, 0x1, R31 ;  /* 0x0000000125257824 */ /* 0x000fd000078e021f */
[----:B------:R-:W-:Y:S02]  /*1a20*/  @P0 IADD3 R34, P1, PT, R0, R12, RZ ;  /* 0x0000000c00220210 */ /* 0x000fe40007f3e0ff */
[----:B------:R-:W-:-:S03]  /*1a30*/  @!P0 PRMT R38, RZ, 0x7610, R38 ;  /* 0x00007610ff268816 */ /* 0x000fc60000000026 */
[----:B------:R-:W-:Y:S01]  /*1a40*/  @P0 IMAD.X R35, R2, 0x1, R11, P1 ;  /* 0x0000000102230824 */ /* 0x000fe200008e060b */
[----:B--2---:R0:W-:Y:S04]  /*1a50*/  STG.E.U16 desc[UR16][R36.64], R27 ;  /* 0x0000001b24007986 */ /* 0x0041e8000c101510 */
[----:B------:R-:W2:Y:S01]  /*1a60*/  @P0 LDG.E.U16 R38, desc[UR16][R34.64] ;  /* 0x0000001022260981 */ /* 0x000ea2000c1e1500 */
[----:B------:R-:W-:Y:S01]  /*1a70*/  IMAD.WIDE.U32 R30, R30, 0xe, R32 ;  /* 0x0000000e1e1e7825 */ /* 0x000fe200078e0020 */
[----:B------:R-:W-:Y:S02]  /*1a80*/  IADD3 R19, P0, PT, R19, -0x8, RZ ;  /* 0xfffffff813137810 */ /* 0x000fe40007f1e0ff */
[----:B------:R-:W-:Y:S01]  /*1a90*/  LEA R16, P2, R26, R16, 0x3 ;  /* 0x000000101a107211 */ /* 0x000fe200078418ff */
[----:B------:R-:W-:Y:S01]  /*1aa0*/  IMAD R21, R21, 0xe, RZ ;  /* 0x0000000e15157824 */ /* 0x000fe200078e02ff */
[----:B------:R-:W-:-:S02]  /*1ab0*/  IADD3.X R20, PT, PT, R20, -0x1, RZ, P0, !PT ;  /* 0xffffffff14147810 */ /* 0x000fc400007fe4ff */
[----:B------:R-:W-:Y:S01]  /*1ac0*/  ISETP.NE.U32.AND P0, PT, R19, RZ, PT ;  /* 0x000000ff1300720c */ /* 0x000fe20003f05070 */
[----:B------:R-:W-:Y:S01]  /*1ad0*/  IMAD.IADD R31, R31, 0x1, R21 ;  /* 0x000000011f1f7824 */ /* 0x000fe200078e0215 */
[----:B------:R-:W-:Y:S01]  /*1ae0*/  LEA R0, P1, R26, R0, 0x4 ;  /* 0x000000001a007211 */ /* 0x000fe200078220ff */
[----:B------:R-:W-:Y:S01]  /*1af0*/  IMAD.X R15, R15, 0x1, R13, P2 ;  /* 0x000000010f0f7824 */ /* 0x000fe200010e060d */
[----:B------:R-:W-:Y:S02]  /*1b00*/  ISETP.NE.AND.EX P0, PT, R20, RZ, PT, P0 ;  /* 0x000000ff1400720c */ /* 0x000fe40003f05300 */
[----:B------:R-:W-:Y:S01]  /*1b10*/  LEA R17, P3, R28, R17, 0x4 ;  /* 0x000000111c117211 */ /* 0x000fe200078620ff */
[----:B------:R-:W-:-:S03]  /*1b20*/  IMAD.X R2, R2, 0x1, R49, P1 ;  /* 0x0000000102027824 */ /* 0x000fc600008e0631 */
[----:B------:R-:W-:Y:S01]  /*1b30*/  IADD3.X R18, PT, PT, R18, R14, RZ, P3, !PT ;  /* 0x0000000e12127210 */ /* 0x000fe20001ffe4ff */
[----:B--2---:R0:W-:Y:S06]  /*1b40*/  STG.E.U16 desc[UR16][R30.64], R38 ;  /* 0x000000261e007986 */ /* 0x0041ec000c101510 */
[----:B------:R-:W-:Y:S05]  /*1b50*/  @P0 BRA `(.L_x_21) ;  /* 0xfffffff400900947 */ /* 0x000fea000383ffff */
[----:B------:R-:W1:Y:S02]  /*1b60*/  LDCU.64 UR6, c[0x0][0x3a8] ;  /* 0x00007500ff0677ac */ /* 0x000e640008000a00 */
[----:B-1----:R-:W-:Y:S02]  /*1b70*/  ULOP3.LUT UR6, UR6, 0xfffffff8, URZ, 0xc0, !UPT ;  /* 0xfffffff806067892 */ /* 0x002fe4000f8ec0ff */
[----:B------:R-:W-:-:S04]  /*1b80*/  ULOP3.LUT UR7, UR7, 0x7fffffff, URZ, 0xc0, !UPT ;  /* 0x7fffffff07077892 */ /* 0x000fc8000f8ec0ff */
[----:B------:R-:W-:Y:S02]  /*1b90*/  IMAD.U32 R15, RZ, RZ, UR6 ;  /* 0x00000006ff0f7e24 */ /* 0x000fe4000f8e00ff */
[----:B------:R-:W-:-:S07]  /*1ba0*/  IMAD.U32 R0, RZ, RZ, UR7 ;  /* 0x00000007ff007e24 */ /* 0x000fce000f8e00ff */
.L_x_20:
[----:B------:R-:W1:Y:S02]  /*1bb0*/  LDCU UR7, c[0x0][0x3a8] ;  /* 0x00007500ff0777ac */ /* 0x000e640008000800 */
[----:B-1----:R-:W-:-:S09]  /*1bc0*/  ULOP3.LUT UP0, URZ, UR7, 0x7, URZ, 0xc0, !UPT ;  /* 0x0000000707ff7892 */ /* 0x002fd2000f80c0ff */
[----:B------:R-:W-:Y:S05]  /*1bd0*/  BRA.U !UP0, `(.L_x_22) ;  /* 0x00000011081c7547 */ /* 0x000fea000b800000 */
[----:B------:R-:W-:Y:S02]  /*1be0*/  ULOP3.LUT UR6, UR7, 0x7, URZ, 0xc0, !UPT ;  /* 0x0000000707067892 */ /* 0x000fe4000f8ec0ff */
[----:B------:R-:W-:Y:S02]  /*1bf0*/  ULOP3.LUT UR8, UR7, 0x3, URZ, 0xc0, !UPT ;  /* 0x0000000307087892 */ /* 0x000fe4000f8ec0ff */
[----:B------:R-:W-:Y:S02]  /*1c00*/  UIADD3 UR6, UP0, UPT, UR6, -0x1, URZ ;  /* 0xffffffff06067890 */ /* 0x000fe4000ff1e0ff */
[----:B------:R-:W-:Y:S02]  /*1c10*/  UISETP.NE.U32.AND UP1, UPT, UR8, URZ, UPT ;  /* 0x000000ff0800728c */ /* 0x000fe4000bf25070 */
[----:B------:R-:W-:Y:S02]  /*1c20*/  UIADD3.X UR9, UPT, UPT, URZ, -0x1, URZ, UP0, !UPT ;  /* 0xffffffffff097890 */ /* 0x000fe400087fe4ff */
[----:B------:R-:W-:-:S02]  /*1c30*/  UISETP.GE.U32.AND UP0, UPT, UR6, 0x3, UPT ;  /* 0x000000030600788c */ /* 0x000fc4000bf06070 */
[----:B------:R-:W-:Y:S02]  /*1c40*/  UISETP.NE.AND.EX UP1, UPT, URZ, URZ, UPT, UP1 ;  /* 0x000000ffff00728c */ /* 0x000fe4000bf25310 */
[----:B------:R-:W-:-:S09]  /*1c50*/  UISETP.GE.U32.AND.EX UP0, UPT, UR9, URZ, UPT, UP0 ;  /* 0x000000ff0900728c */ /* 0x000fd2000bf06100 */
[----:B------:R-:W-:Y:S05]  /*1c60*/  BRA.U !UP0, `(.L_x_23) ;  /* 0x0000000508e87547 */ /* 0x000fea000b800000 */
[----:B------:R-:W1:Y:S01]  /*1c70*/  LDCU.64 UR10, c[0x0][0x3d8] ;  /* 0x00007b00ff0a77ac */ /* 0x000e620008000a00 */
[----:B------:R-:W2:Y:S01]  /*1c80*/  LDCU.128 UR12, c[0x0][0x390] ;  /* 0x00007200ff0c77ac */ /* 0x000ea20008000c00 */
[----:B-1----:R-:W-:Y:S02]  /*1c90*/  IMAD R2, R0, UR10, RZ ;  /* 0x0000000a00027c24 */ /* 0x002fe4000f8e02ff */
[----:B------:R-:W-:Y:S01]  /*1ca0*/  IMAD.WIDE.U32 R4, R15, UR10, R50 ;  /* 0x0000000a0f047c25 */ /* 0x000fe2000f8e0032 */
[----:B--2---:R-:W-:-:S03]  /*1cb0*/  ISETP.LT.U32.AND P0, PT, R24, UR12, PT ;  /* 0x0000000c18007c0c */ /* 0x004fc6000bf01070 */
[----:B------:R-:W-:Y:S01]  /*1cc0*/  IMAD R7, R15, UR11, R2 ;  /* 0x0000000b0f077c24 */ /* 0x000fe2000f8e0202 */
[----:B------:R-:W-:Y:S02]  /*1cd0*/  ISETP.GE.U32.AND P1, PT, R4, UR14, PT ;  /* 0x0000000e04007c0c */ /* 0x000fe4000bf26070 */
[----:B------:R-:W-:Y:S01]  /*1ce0*/  LOP3.LUT R2, R24, R4, RZ, 0xfc, !PT ;  /* 0x0000000418027212 */ /* 0x000fe200078efcff */
[----:B------:R-:W-:-:S03]  /*1cf0*/  IMAD.IADD R5, R5, 0x1, R7 ;  /* 0x0000000105057824 */ /* 0x000fc600078e0207 */
[----:B------:R-:W-:Y:S02]  /*1d00*/  ISETP.GT.U32.AND P2, PT, R2, -0x1, PT ;  /* 0xffffffff0200780c */ /* 0x000fe40003f44070 */
[----:B------:R-:W-:Y:S02]  /*1d10*/  ISETP.GE.AND.EX P1, PT, R5, UR15, PT, P1 ;  /* 0x0000000f05007c0c */ /* 0x000fe4000bf26310 */
[C---:B------:R-:W-:Y:S02]  /*1d20*/  LOP3.LUT R2, R3.reuse, R5, RZ, 0xfc, !PT ;  /* 0x0000000503027212 */ /* 0x040fe400078efcff */
[----:B------:R-:W-:-:S04]  /*1d30*/  ISETP.LT.AND.EX P1, PT, R3, UR13, !P1, P0 ;  /* 0x0000000d03007c0c */ /* 0x000fc8000cf21300 */
[----:B------:R-:W-:-:S13]  /*1d40*/  ISETP.GT.AND.EX P1, PT, R2, -0x1, P1, P2 ;  /* 0xffffffff0200780c */ /* 0x000fda0000f24320 */
[----:B------:R-:W1:Y:S01]  /*1d50*/  @P1 LDC.64 R6, c[0x0][0x388] ;  /* 0x0000e200ff061b82 */ /* 0x000e620000000a00 */
[----:B------:R-:W-:Y:S02]  /*1d60*/  @P1 IMAD R11, R23, UR12, RZ ;  /* 0x0000000c170b1c24 */ /* 0x000fe4000f8e02ff */
[----:B------:R-:W-:Y:S02]  /*1d70*/  @P1 IMAD.MOV.U32 R2, RZ, RZ, R24 ;  /* 0x000000ffff021224 */ /* 0x000fe400078e0018 */
[C---:B------:R-:W-:Y:S02]  /*1d80*/  @P1 IMAD R11, R22.reuse, UR13, R11 ;  /* 0x0000000d160b1c24 */ /* 0x040fe4000f8e020b */
[----:B------:R-:W-:-:S05]  /*1d90*/  @P1 IMAD.WIDE.U32 R8, R22, UR12, R2 ;  /* 0x0000000c16081c25 */ /* 0x000fca000f8e0002 */
[----:B------:R-:W-:-:S05]  /*1da0*/  @P1 IADD3 R11, PT, PT, R9, R11, RZ ;  /* 0x0000000b090b1210 */ /* 0x000fca0007ffe0ff */
[----:B------:R-:W-:Y:S02]  /*1db0*/  @P1 IMAD R9, R11, UR14, RZ ;  /* 0x0000000e0b091c24 */ /* 0x000fe4000f8e02ff */
[----:B------:R-:W-:-:S04]  /*1dc0*/  @P1 IMAD.WIDE.U32 R10, R8, UR14, R4 ;  /* 0x0000000e080a1c25 */ /* 0x000fc8000f8e0004 */
[----:B------:R-:W-:Y:S01]  /*1dd0*/  @P1 IMAD R9, R8, UR15, R9 ;  /* 0x0000000f08091c24 */ /* 0x000fe2000f8e0209 */
[----:B-1----:R-:W-:-:S03]  /*1de0*/  @P1 LEA R6, P2, R10, R6, 0x1 ;  /* 0x000000060a061211 */ /* 0x002fc600078408ff */
[----:B------:R-:W-:-:S05]  /*1df0*/  @P1 IMAD.IADD R2, R9, 0x1, R11 ;  /* 0x0000000109021824 */ /* 0x000fca00078e020b */
[--C-:B------:R-:W-:Y:S02]  /*1e00*/  @P1 LEA.HI.X R7, R10, R7, R2.reuse, 0x1, P2 ;  /* 0x000000070a071211 */ /* 0x100fe400010f0c02 */
[----:B------:R-:W-:-:S06]  /*1e10*/  @!P1 PRMT R2, RZ, 0x7610, R2 ;  /* 0x00007610ff029816 */ /* 0x000fcc0000000002 */
[----:B------:R1:W2:Y:S01]  /*1e20*/  @P1 LDG.E.U16 R2, desc[UR16][R6.64] ;  /* 0x0000001006021981 */ /* 0x0002a2000c1e1500 */
[----:B------:R-:W-:-:S04]  /*1e30*/  IADD3 R4, P2, PT, R4, UR10, RZ ;  /* 0x0000000a04047c10 */ /* 0x000fc8000ff5e0ff */
[----:B------:R-:W-:Y:S02]  /*1e40*/  ISETP.GE.U32.AND P1, PT, R4, UR14, PT ;  /* 0x0000000e04007c0c */ /* 0x000fe4000bf26070 */
[----:B------:R-:W-:Y:S02]  /*1e50*/  IADD3.X R5, PT, PT, R5, UR11, RZ, P2, !PT ;  /* 0x0000000b05057c10 */ /* 0x000fe400097fe4ff */
[----:B------:R-:W-:Y:S02]  /*1e60*/  LOP3.LUT R8, R24, R4, RZ, 0xfc, !PT ;  /* 0x0000000418087212 */ /* 0x000fe400078efcff */
[----:B------:R-:W-:Y:S02]  /*1e70*/  ISETP.GE.AND.EX P1, PT, R5, UR15, PT, P1 ;  /* 0x0000000f05007c0c */ /* 0x000fe4000bf26310 */
[----:B------:R-:W-:Y:S02]  /*1e80*/  ISETP.GT.U32.AND P2, PT, R8, -0x1, PT ;  /* 0xffffffff0800780c */ /* 0x000fe40003f44070 */
[----:B------:R-:W-:-:S02]  /*1e90*/  LOP3.LUT R8, R3, R5, RZ, 0xfc, !PT ;  /* 0x0000000503087212 */ /* 0x000fc400078efcff */
[----:B------:R-:W-:-:S04]  /*1ea0*/  ISETP.LT.AND.EX P1, PT, R3, UR13, !P1, P0 ;  /* 0x0000000d03007c0c */ /* 0x000fc8000cf21300 */
[----:B------:R-:W-:-:S13]  /*1eb0*/  ISETP.GT.AND.EX P1, PT, R8, -0x1, P1, P2 ;  /* 0xffffffff0800780c */ /* 0x000fda0000f24320 */
[----:B------:R-:W3:Y:S01]  /*1ec0*/  @P1 LDC.64 R8, c[0x0][0x388] ;  /* 0x0000e200ff081b82 */ /* 0x000ee20000000a00 */
[----:B------:R-:W-:Y:S01]  /*1ed0*/  @P1 IMAD R11, R23, UR12, RZ ;  /* 0x0000000c170b1c24 */ /* 0x000fe2000f8e02ff */
[----:B------:R-:W-:Y:S01]  /*1ee0*/  @!P1 PRMT R19, RZ, 0x7610, R19 ;  /* 0x00007610ff139816 */ /* 0x000fe20000000013 */
[----:B-1----:R-:W-:Y:S02]  /*1ef0*/  @P1 IMAD.MOV.U32 R6, RZ, RZ, R24 ;  /* 0x000000ffff061224 */ /* 0x002fe400078e0018 */
[----:B------:R-:W-:Y:S02]  /*1f00*/  @P1 IMAD.MOV.U32 R7, RZ, RZ, R3 ;  /* 0x000000ffff071224 */ /* 0x000fe400078e0003 */
[C---:B------:R-:W-:Y:S02]  /*1f10*/  @P1 IMAD R11, R22.reuse, UR13, R11 ;  /* 0x0000000d160b1c24 */ /* 0x040fe4000f8e020b */
[----:B------:R-:W-:-:S04]  /*1f20*/  @P1 IMAD.WIDE.U32 R6, R22, UR12, R6 ;  /* 0x0000000c16061c25 */ /* 0x000fc8000f8e0006 */
[----:B------:R-:W-:-:S04]  /*1f30*/  @P1 IMAD.IADD R11, R7, 0x1, R11 ;  /* 0x00000001070b1824 */ /* 0x000fc800078e020b */
[----:B------:R-:W-:Y:S02]  /*1f40*/  @P1 IMAD R7, R11, UR14, RZ ;  /* 0x0000000e0b071c24 */ /* 0x000fe4000f8e02ff */
[----:B------:R-:W-:-:S04]  /*1f50*/  @P1 IMAD.WIDE.U32 R10, R6, UR14, R4 ;  /* 0x0000000e060a1c25 */ /* 0x000fc8000f8e0004 */
[----:B------:R-:W-:Y:S01]  /*1f60*/  @P1 IMAD R7, R6, UR15, R7 ;  /* 0x0000000f06071c24 */ /* 0x000fe2000f8e0207 */
[----:B---3--:R-:W-:-:S03]  /*1f70*/  @P1 LEA R8, P2, R10, R8, 0x1 ;  /* 0x000000080a081211 */ /* 0x008fc600078408ff */
[----:B------:R-:W-:Y:S02]  /*1f80*/  @P1 IMAD.IADD R6, R7, 0x1, R11 ;  /* 0x0000000107061824 */ /* 0x000fe400078e020b */
[----:B------:R-:W-:-:S03]  /*1f90*/  IMAD.MOV.U32 R11, RZ, RZ, R18 ;  /* 0x000000ffff0b7224 */ /* 0x000fc600078e0012 */
[----:B------:R-:W-:Y:S02]  /*1fa0*/  @P1 LEA.HI.X R9, R10, R9, R6, 0x1, P2 ;  /* 0x000000090a091211 */ /* 0x000fe400010f0c06 */
[----:B------:R-:W-:-:S05]  /*1fb0*/  MOV R10, R17 ;  /* 0x00000011000a7202 */ /* 0x000fca0000000f00 */
[----:B--2---:R1:W-:Y:S04]  /*1fc0*/  STG.E.U16 desc[UR16][R10.64], R2 ;  /* 0x000000020a007986 */ /* 0x0043e8000c101510 */
[----:B------:R2:W3:Y:S01]  /*1fd0*/  @P1 LDG.E.U16 R19, desc[UR16][R8.64] ;  /* 0x0000001008131981 */ /* 0x0004e2000c1e1500 */
[----:B------:R-:W-:-:S04]  /*1fe0*/  IADD3 R6, P2, PT, R4, UR10, RZ ;  /* 0x0000000a04067c10 */ /* 0x000fc8000ff5e0ff */
[----:B------:R-:W-:Y:S02]  /*1ff0*/  ISETP.GE.U32.AND P1, PT, R6, UR14, PT ;  /* 0x0000000e06007c0c */ /* 0x000fe4000bf26070 */
[----:B------:R-:W-:Y:S01]  /*2000*/  IADD3.X R7, PT, PT, R5, UR11, RZ, P2, !PT ;  /* 0x0000000b05077c10 */ /* 0x000fe200097fe4ff */
[----:B-1----:R-:W1:Y:S01]  /*2010*/  LDC.64 R10, c[0x0][0x3e8] ;  /* 0x0000fa00ff0a7b82 */ /* 0x002e620000000a00 */
[----:B------:R-:W-:Y:S02]  /*2020*/  LOP3.LUT R4, R24, R6, RZ, 0xfc, !PT ;  /* 0x0000000618047212 */ /* 0x000fe400078efcff */
[----:B------:R-:W-:Y:S02]  /*2030*/  ISETP.GE.AND.EX P1, PT, R7, UR15, PT, P1 ;  /* 0x0000000f07007c0c */ /* 0x000fe4000bf26310 */
[----:B------:R-:W-:Y:S02]  /*2040*/  ISETP.GT.U32.AND P2, PT, R4, -0x1, PT ;  /* 0xffffffff0400780c */ /* 0x000fe40003f44070 */
[C---:B------:R-:W-:Y:S01]  /*2050*/  LOP3.LUT R12, R3.reuse, R7, RZ, 0xfc, !PT ;  /* 0x00000007030c7212 */ /* 0x040fe200078efcff */
[----:B------:R-:W1:Y:S01]  /*2060*/  LDC.64 R4, c[0x0][0x3e0] ;  /* 0x0000f800ff047b82 */ /* 0x000e620000000a00 */
[----:B------:R-:W-:-:S04]  /*2070*/  ISETP.LT.AND.EX P1, PT, R3, UR13, !P1, P0 ;  /* 0x0000000d03007c0c */ /* 0x000fc8000cf21300 */
[----:B------:R-:W-:-:S13]  /*2080*/  ISETP.GT.AND.EX P1, PT, R12, -0x1, P1, P2 ;  /* 0xffffffff0c00780c */ /* 0x000fda0000f24320 */
[----:B--2---:R-:W2:Y:S01]  /*2090*/  @P1 LDC.64 R8, c[0x0][0x388] ;  /* 0x0000e200ff081b82 */ /* 0x004ea20000000a00 */
[----:B------:R-:W-:Y:S02]  /*20a0*/  @P1 IMAD R21, R23, UR12, RZ ;  /* 0x0000000c17151c24 */ /* 0x000fe4000f8e02ff */
[----:B------:R-:W-:Y:S02]  /*20b0*/  @P1 IMAD.MOV.U32 R2, RZ, RZ, R24 ;  /* 0x000000ffff021224 */ /* 0x000fe400078e0018 */
[C---:B------:R-:W-:Y:S02]  /*20c0*/  @P1 IMAD R21, R22.reuse, UR13, R21 ;  /* 0x0000000d16151c24 */ /* 0x040fe4000f8e0215 */
[----:B------:R-:W-:-:S04]  /*20d0*/  @P1 IMAD.WIDE.U32 R12, R22, UR12, R2 ;  /* 0x0000000c160c1c25 */ /* 0x000fc8000f8e0002 */
[----:B------:R-:W-:Y:S02]  /*20e0*/  @P1 IMAD.IADD R21, R13, 0x1, R21 ;  /* 0x000000010d151824 */ /* 0x000fe400078e0215 */
[-C--:B-1----:R-:W-:Y:S02]  /*20f0*/  IMAD R11, R11, R4.reuse, RZ ;  /* 0x000000040b0b7224 */ /* 0x082fe400078e02ff */
[----:B------:R-:W-:Y:S02]  /*2100*/  @P1 IMAD R21, R21, UR14, RZ ;  /* 0x0000000e15151c24 */ /* 0x000fe4000f8e02ff */
[C---:B------:R-:W-:Y:S02]  /*2110*/  IMAD R13, R10.reuse, R5, R11 ;  /* 0x000000050a0d7224 */ /* 0x040fe400078e020b */
[----:B------:R-:W-:-:S04]  /*2120*/  IMAD.WIDE.U32 R4, R10, R4, RZ ;  /* 0x000000040a047225 */ /* 0x000fc800078e00ff */
[----:B------:R-:W-:-:S04]  /*2130*/  @P1 IMAD.WIDE.U32 R10, R12, UR14, R6 ;  /* 0x0000000e0c0a1c25 */ /* 0x000fc8000f8e0006 */
[----:B------:R-:W-:Y:S01]  /*2140*/  @P1 IMAD R21, R12, UR15, R21 ;  /* 0x0000000f0c151c24 */ /* 0x000fe2000f8e0215 */
[----:B------:R-:W-:Y:S01]  /*2150*/  LEA R12, P2, R4, R17, 0x1 ;  /* 0x00000011040c7211 */ /* 0x000fe200078408ff */
[----:B------:R-:W-:Y:S01]  /*2160*/  IMAD.IADD R5, R5, 0x1, R13 ;  /* 0x0000000105057824 */ /* 0x000fe200078e020d */
[----:B--2---:R-:W-:Y:S01]  /*2170*/  @P1 LEA R8, P3, R10, R8, 0x1 ;  /* 0x000000080a081211 */ /* 0x004fe200078608ff */
[----:B------:R-:W-:Y:S01]  /*2180*/  @P1 IMAD.IADD R2, R21, 0x1, R11 ;  /* 0x0000000115021824 */ /* 0x000fe200078e020b */
[----:B------:R-:W-:Y:S02]  /*2190*/  @!P1 PRMT R21, RZ, 0x7610, R21 ;  /* 0x00007610ff159816 */ /* 0x000fe40000000015 */
[----:B------:R-:W-:Y:S02]  /*21a0*/  LEA.HI.X R13, R4, R18, R5, 0x1, P2 ;  /* 0x00000012040d7211 */ /* 0x000fe400010f0c05 */
[----:B------:R-:W-:-:S03]  /*21b0*/  @P1 LEA.HI.X R9, R10, R9, R2, 0x1, P3 ;  /* 0x000000090a091211 */ /* 0x000fc600018f0c02 */
[----:B---3--:R1:W-:Y:S04]  /*21c0*/  STG.E.U16 desc[UR16][R12.64], R19 ;  /* 0x000000130c007986 */ /* 0x0083e8000c101510 */
[----:B------:R2:W3:Y:S01]  /*21d0*/  @P1 LDG.E.U16 R21, desc[UR16][R8.64] ;  /* 0x0000001008151981 */ /* 0x0004e2000c1e1500 */
        /* <DEDUP_REMOVED lines=9> */
[----:B------:R-:W4:Y:S01]  /*2270*/  @P0 LDC.64 R6, c[0x0][0x388] ;  /* 0x0000e200ff060b82 */ /* 0x000f220000000a00 */
[----:B------:R-:W-:Y:S01]  /*2280*/  @P0 MOV R2, R24 ;  /* 0x0000001800020202 */ /* 0x000fe20000000f00 */
[----:B------:R-:W-:-:S04]  /*2290*/  @P0 IMAD R17, R23, UR12, RZ ;  /* 0x0000000c17110c24 */ /* 0x000fc8000f8e02ff */
[----:B--2---:R-:W-:-:S04]  /*22a0*/  @P0 IMAD.WIDE.U32 R8, R22, UR12, R2 ;  /* 0x0000000c16080c25 */ /* 0x004fc8000f8e0002 */
[----:B------:R-:W-:Y:S02]  /*22b0*/  @P0 IMAD R17, R22, UR13, R17 ;  /* 0x0000000d16110c24 */ /* 0x000fe4000f8e0211 */
[----:B------:R-:W-:-:S04]  /*22c0*/  @P0 IMAD.WIDE.U32 R10, R8, UR14, R10 ;  /* 0x0000000e080a0c25 */ /* 0x000fc8000f8e000a */
[----:B------:R-:W-:-:S04]  /*22d0*/  @P0 IMAD.IADD R17, R9, 0x1, R17 ;  /* 0x0000000109110824 */ /* 0x000fc800078e0211 */
[----:B------:R-:W-:-:S04]  /*22e0*/  @P0 IMAD R17, R17, UR14, RZ ;  /* 0x0000000e11110c24 */ /* 0x000fc8000f8e02ff */
[----:B------:R-:W-:Y:S01]  /*22f0*/  @P0 IMAD R17, R8, UR15, R17 ;  /* 0x0000000f08110c24 */ /* 0x000fe2000f8e0211 */
[----:B------:R-:W-:Y:S02]  /*2300*/  LEA R8, P1, R4, R12, 0x1 ;  /* 0x0000000c04087211 */ /* 0x000fe400078208ff */
[----:B----4-:R-:W-:Y:S01]  /*2310*/  @P0 LEA R6, P2, R10, R6, 0x1 ;  /* 0x000000060a060211 */ /* 0x010fe200078408ff */
[----:B------:R-:W-:Y:S01]  /*2320*/  @P0 IMAD.IADD R2, R17, 0x1, R11 ;  /* 0x0000000111020824 */ /* 0x000fe200078e020b */
[----:B------:R-:W-:Y:S02]  /*2330*/  LEA.HI.X R9, R4, R13, R5, 0x1, P1 ;  /* 0x0000000d04097211 */ /* 0x000fe400008f0c05 */
[----:B------:R-:W-:Y:S02]  /*2340*/  @!P0 PRMT R11, RZ, 0x7610, R11 ;  /* 0x00007610ff0b8816 */ /* 0x000fe4000000000b */
[----:B------:R-:W-:Y:S01]  /*2350*/  @P0 LEA.HI.X R7, R10, R7, R2, 0x1, P2 ;  /* 0x000000070a070211 */ /* 0x000fe200010f0c02 */
[----:B---3--:R2:W-:Y:S04]  /*2360*/  STG.E.U16 desc[UR16][R8.64], R21 ;  /* 0x0000001508007986 */ /* 0x0085e8000c101510 */
[----:B------:R-:W3:Y:S01]  /*2370*/  @P0 LDG.E.U16 R11, desc[UR16][R6.64] ;  /* 0x00000010060b0981 */ /* 0x000ee2000c1e1500 */
[C---:B------:R-:W-:Y:S01]  /*2380*/  IMAD.SHL.U32 R17, R4.reuse, 0x2, RZ ;  /* 0x0000000204117824 */ /* 0x040fe200078e00ff */
[----:B-1----:R-:W-:-:S02]  /*2390*/  SHF.L.U64.HI R13, R4, 0x1, R5 ;  /* 0x00000001040d7819 */ /* 0x002fc40000010205 */
[----:B------:R-:W-:Y:S02]  /*23a0*/  IADD3 R15, P1, PT, R15, 0x4, RZ ;  /* 0x000000040f0f7810 */ /* 0x000fe40007f3e0ff */
[----:B------:R-:W-:-:S03]  /*23b0*/  IADD3 R4, P0, PT, R17, R8, RZ ;  /* 0x0000000811047210 */ /* 0x000fc60007f1e0ff */
[----:B------:R-:W-:Y:S02]  /*23c0*/  IMAD.X R0, RZ, RZ, R0, P1 ;  /* 0x000000ffff007224 */ /* 0x000fe400008e0600 */
[----:B------:R-:W-:Y:S01]  /*23d0*/  IMAD.X R5, R13, 0x1, R9, P0 ;  /* 0x000000010d057824 */ /* 0x000fe200000e0609 */
[----:B------:R-:W-:-:S04]  /*23e0*/  IADD3 R17, P0, PT, R4, R17, RZ ;  /* 0x0000001104117210 */ /* 0x000fc80007f1e0ff */
[----:B------:R-:W-:Y:S01]  /*23f0*/  IADD3.X R18, PT, PT, R5, R13, RZ, P0, !PT ;  /* 0x0000000d05127210 */ /* 0x000fe200007fe4ff */
[----:B---3--:R2:W-:Y:S08]  /*2400*/  STG.E.U16 desc[UR16][R4.64], R11 ;  /* 0x0000000b04007986 */ /* 0x0085f0000c101510 */
.L_x_23:
[----:B------:R-:W-:Y:S05]  /*2410*/  BRA.U !UP1, `(.L_x_22) ;  /* 0x00000009090c7547 */ /* 0x000fea000b800000 */
[----:B------:R-:W-:Y:S02]  /*2420*/  UISETP.NE.U32.AND UP1, UPT, UR8, 0x1, UPT ;  /* 0x000000010800788c */ /* 0x000fe4000bf25070 */
[----:B------:R-:W-:Y:S02]  /*2430*/  ULOP3.LUT UR6, UR7, 0x1, URZ, 0xc0, !UPT ;  /* 0x0000000107067892 */ /* 0x000fe4000f8ec0ff */
[----:B------:R-:W-:Y:S02]  /*2440*/  UISETP.NE.AND.EX UP1, UPT, URZ, URZ, UPT, UP1 ;  /* 0x000000ffff00728c */ /* 0x000fe4000bf25310 */
[----:B------:R-:W-:-:S04]  /*2450*/  UISETP.NE.U32.AND UP0, UPT, UR6, 0x1, UPT ;  /* 0x000000010600788c */ /* 0x000fc8000bf05070 */
[----:B------:R-:W-:-:S03]  /*2460*/  UISETP.NE.U32.AND.EX UP0, UPT, URZ, URZ, UPT, UP0 ;  /* 0x000000ffff00728c */ /* 0x000fc6000bf05100 */
[----:B------:R-:W-:Y:S08]  /*2470*/  BRA.U !UP1, `(.L_x_24) ;  /* 0x00000005091c7547 */ /* 0x000ff0000b800000 */
[----:B------:R-:W1:Y:S01]  /*2480*/  LDCU.64 UR6, c[0x0][0x3d8] ;  /* 0x00007b00ff0677ac */ /* 0x000e620008000a00 */
[----:B--2---:R-:W-:Y:S02]  /*2490*/  IMAD.MOV.U32 R4, RZ, RZ, R50 ;  /* 0x000000ffff047224 */ /* 0x004fe400078e0032 */
[----:B------:R-:W-:Y:S01]  /*24a0*/  IMAD.MOV.U32 R5, RZ, RZ, R51 ;  /* 0x000000ffff057224 */ /* 0x000fe200078e0033 */
        /* <DEDUP_REMOVED lines=17> */
[----:B------:R-:W-:Y:S01]  /*25c0*/  @P1 IMAD.WIDE.U32 R8, R22, UR8, R2 ;  /* 0x0000000816081c25 */ /* 0x000fe2000f8e0002 */
[----:B------:R-:W-:-:S03]  /*25d0*/  @!P1 PRMT R2, RZ, 0x7610, R2 ;  /* 0x00007610ff029816 */ /* 0x000fc60000000002 */
[----:B------:R-:W-:-:S04]  /*25e0*/  @P1 IMAD.IADD R11, R9, 0x1, R11 ;  /* 0x00000001090b1824 */ /* 0x000fc800078e020b */
[----:B------:R-:W-:Y:S02]  /*25f0*/  @P1 IMAD R9, R11, UR10, RZ ;  /* 0x0000000a0b091c24 */ /* 0x000fe4000f8e02ff */
[----:B------:R-:W-:-:S04]  /*2600*/  @P1 IMAD.WIDE.U32 R10, R8, UR10, R4 ;  /* 0x0000000a080a1c25 */ /* 0x000fc8000f8e0004 */
[----:B------:R-:W-:Y:S01]  /*2610*/  @P1 IMAD R9, R8, UR11, R9 ;  /* 0x0000000b08091c24 */ /* 0x000fe2000f8e0209 */
[----:B-1----:R-:W-:-:S04]  /*2620*/  @P1 LEA R6, P2, R10, R6, 0x1 ;  /* 0x000000060a061211 */ /* 0x002fc800078408ff */
[----:B------:R-:W-:-:S04]  /*2630*/  @P1 IADD3 R9, PT, PT, R9, R11, RZ ;  /* 0x0000000b09091210 */ /* 0x000fc80007ffe0ff */
[----:B------:R-:W-:-:S05]  /*2640*/  @P1 LEA.HI.X R7, R10, R7, R9, 0x1, P2 ;  /* 0x000000070a071211 */ /* 0x000fca00010f0c09 */
        /* <DEDUP_REMOVED lines=11> */
[----:B------:R-:W-:Y:S02]  /*2700*/  @P0 IMAD R11, R23, UR8, RZ ;  /* 0x00000008170b0c24 */ /* 0x000fe4000f8e02ff */
[----:B-1----:R-:W-:Y:S02]  /*2710*/  @P0 IMAD.MOV.U32 R6, RZ, RZ, R24 ;  /* 0x000000ffff060224 */ /* 0x002fe400078e0018 */
[----:B------:R-:W-:Y:S02]  /*2720*/  @P0 IMAD.MOV.U32 R7, RZ, RZ, R3 ;  /* 0x000000ffff070224 */ /* 0x000fe400078e0003 */
[C---:B------:R-:W-:Y:S02]  /*2730*/  @P0 IMAD R11, R22.reuse, UR9, R11 ;  /* 0x00000009160b0c24 */ /* 0x040fe4000f8e020b */
[----:B------:R-:W-:-:S04]  /*2740*/  @P0 IMAD.WIDE.U32 R6, R22, UR8, R6 ;  /* 0x0000000816060c25 */ /* 0x000fc8000f8e0006 */
[----:B------:R-:W-:Y:S02]  /*2750*/  @P0 IMAD.IADD R11, R7, 0x1, R11 ;  /* 0x00000001070b0824 */ /* 0x000fe400078e020b */
[----:B------:R-:W-:-:S04]  /*2760*/  @P0 IMAD.WIDE.U32 R8, R6, UR10, R8 ;  /* 0x0000000a06080c25 */ /* 0x000fc8000f8e0008 */
[----:B------:R-:W-:-:S04]  /*2770*/  @P0 IMAD R11, R11, UR10, RZ ;  /* 0x0000000a0b0b0c24 */ /* 0x000fc8000f8e02ff */
[----:B------:R-:W-:Y:S01]  /*2780*/  @P0 IMAD R11, R6, UR11, R11 ;  /* 0x0000000b060b0c24 */ /* 0x000fe2000f8e020b */
[C---:B---3--:R-:W-:Y:S01]  /*2790*/  @P0 LEA R4, P1, R8.reuse, R4, 0x1 ;  /* 0x0000000408040211 */ /* 0x048fe200078208ff */
[----:B------:R-:W1:Y:S02]  /*27a0*/  LDCU.128 UR8, c[0x0][0x3e0] ;  /* 0x00007c00ff0877ac */ /* 0x000e640008000c00 */
[----:B------:R-:W-:Y:S01]  /*27b0*/  @P0 IMAD.IADD R6, R11, 0x1, R9 ;  /* 0x000000010b060824 */ /* 0x000fe200078e0209 */
[----:B------:R-:W-:Y:S02]  /*27c0*/  @!P0 PRMT R11, RZ, 0x7610, R11 ;  /* 0x00007610ff0b8816 */ /* 0x000fe4000000000b */
[----:B------:R-:W-:Y:S02]  /*27d0*/  MOV R9, R18 ;  /* 0x0000001200097202 */ /* 0x000fe40000000f00 */
[----:B------:R-:W-:Y:S01]  /*27e0*/  @P0 LEA.HI.X R5, R8, R5, R6, 0x1, P1 ;  /* 0x0000000508050211 */ /* 0x000fe200008f0c06 */
[----:B------:R-:W-:-:S05]  /*27f0*/  IMAD.MOV.U32 R8, RZ, RZ, R17 ;  /* 0x000000ffff087224 */ /* 0x000fca00078e0011 */
[----:B--2---:R3:W-:Y:S04]  /*2800*/  STG.E.U16 desc[UR16][R8.64], R2 ;  /* 0x0000000208007986 */ /* 0x0047e8000c101510 */
[----:B------:R-:W2:Y:S01]  /*2810*/  @P0 LDG.E.U16 R11, desc[UR16][R4.64] ;  /* 0x00000010040b0981 */ /* 0x000ea2000c1e1500 */
[----:B-1----:R-:W-:Y:S01]  /*2820*/  UIMAD UR11, UR11, UR8, URZ ;  /* 0x000000080b0b72a4 */ /* 0x002fe2000f8e02ff */
[----:B------:R-:W-:Y:S01]  /*2830*/  IADD3 R15, P1, PT, R15, 0x2, RZ ;  /* 0x000000020f0f7810 */ /* 0x000fe20007f3e0ff */
[----:B------:R-:W-:Y:S02]  /*2840*/  UIMAD.WIDE.U32 UR6, UR10, UR8, URZ ;  /* 0x000000080a0672a5 */ /* 0x000fe4000f8e00ff */
[----:B------:R-:W-:Y:S02]  /*2850*/  UIMAD UR9, UR10, UR9, UR11 ;  /* 0x000000090a0972a4 */ /* 0x000fe4000f8e020b */
[----:B------:R-:W-:Y:S01]  /*2860*/  USHF.L.U32 UR8, UR6, 0x1, URZ ;  /* 0x0000000106087899 */ /* 0x000fe200080006ff */
[----:B------:R-:W-:Y:S01]  /*2870*/  IMAD.X R0, RZ, RZ, R0, P1 ;  /* 0x000000ffff007224 */ /* 0x000fe200008e0600 */
[----:B------:R-:W-:-:S04]  /*2880*/  UIADD3 UR9, UPT, UPT, UR7, UR9, URZ ;  /* 0x0000000907097290 */ /* 0x000fc8000fffe0ff */
[----:B------:R-:W-:Y:S01]  /*2890*/  USHF.L.U64.HI UR9, UR6, 0x1, UR9 ;  /* 0x0000000106097899 */ /* 0x000fe20008010209 */
[----:B------:R-:W-:-:S05]  /*28a0*/  IADD3 R6, P0, PT, R17, UR8, RZ ;  /* 0x0000000811067c10 */ /* 0x000fca000ff1e0ff */
[----:B------:R-:W-:Y:S02]  /*28b0*/  IADD3.X R7, PT, PT, R18, UR9, RZ, P0, !PT ;  /* 0x0000000912077c10 */ /* 0x000fe400087fe4ff */
[----:B------:R-:W-:-:S04]  /*28c0*/  IADD3 R17, P0, PT, R6, UR8, RZ ;  /* 0x0000000806117c10 */ /* 0x000fc8000ff1e0ff */
[----:B------:R-:W-:Y:S01]  /*28d0*/  IADD3.X R18, PT, PT, R7, UR9, RZ, P0, !PT ;  /* 0x0000000907127c10 */ /* 0x000fe200087fe4ff */
[----:B--2---:R3:W-:Y:S08]  /*28e0*/  STG.E.U16 desc[UR16][R6.64], R11 ;  /* 0x0000000b06007986 */ /* 0x0047f0000c101510 */
.L_x_24:
[----:B------:R-:W-:Y:S05]  /*28f0*/  BRA.U UP0, `(.L_x_22) ;  /* 0x0000000100d47547 */ /* 0x000fea000b800000 */
[----:B------:R-:W1:Y:S01]  /*2900*/  LDCU.64 UR6, c[0x0][0x3d8] ;  /* 0x00007b00ff0677ac */ /* 0x000e620008000a00 */
[----:B--2---:R-:W2:Y:S01]  /*2910*/  LDC.64 R4, c[0x0][0x398] ;  /* 0x0000e600ff047b82 */ /* 0x004ea20000000a00 */
[----:B------:R-:W-:Y:S01]  /*2920*/  IMAD.MOV.U32 R12, RZ, RZ, R50 ;  /* 0x000000ffff0c7224 */ /* 0x000fe200078e0032 */
[----:B------:R-:W-:Y:S01]  /*2930*/  BSSY.RECONVERGENT B0, `(.L_x_25) ;  /* 0x0000028000007945 */ /* 0x000fe20003800200 */
[----:B------:R-:W-:-:S05]  /*2940*/  IMAD.MOV.U32 R13, RZ, RZ, R51 ;  /* 0x000000ffff0d7224 */ /* 0x000fca00078e0033 */
[----:B---3--:R-:W3:Y:S08]  /*2950*/  LDC.64 R10, c[0x0][0x390] ;  /* 0x0000e400ff0a7b82 */ /* 0x008ef00000000a00 */
[----:B------:R-:W4:Y:S01]  /*2960*/  LDC.64 R6, c[0x0][0x3e0] ;  /* 0x0000f800ff067b82 */ /* 0x000f220000000a00 */
[----:B-1----:R-:W-:Y:S02]  /*2970*/  IMAD R0, R0, UR6, RZ ;  /* 0x0000000600007c24 */ /* 0x002fe4000f8e02ff */
[----:B------:R-:W-:-:S04]  /*2980*/  IMAD.WIDE.U32 R12, R15, UR6, R12 ;  /* 0x000000060f0c7c25 */ /* 0x000fc8000f8e000c */
[----:B------:R-:W-:Y:S01]  /*2990*/  IMAD R15, R15, UR7, R0 ;  /* 0x000000070f0f7c24 */ /* 0x000fe2000f8e0200 */
[----:B--2---:R-:W-:Y:S01]  /*29a0*/  ISETP.GE.U32.AND P0, PT, R12, R4, PT ;  /* 0x000000040c00720c */ /* 0x004fe20003f06070 */
[----:B------:R-:W1:Y:S01]  /*29b0*/  LDC.64 R8, c[0x0][0x3e8] ;  /* 0x0000fa00ff087b82 */ /* 0x000e620000000a00 */
[----:B------:R-:W-:Y:S01]  /*29c0*/  LOP3.LUT R0, R24, R12, RZ, 0xfc, !PT ;  /* 0x0000000c18007212 */ /* 0x000fe200078efcff */
[----:B------:R-:W-:-:S03]  /*29d0*/  IMAD.IADD R14, R13, 0x1, R15 ;  /* 0x000000010d0e7824 */ /* 0x000fc600078e020f */
[----:B------:R-:W-:Y:S02]  /*29e0*/  ISETP.GT.U32.AND P1, PT, R0, -0x1, PT ;  /* 0xffffffff0000780c */ /* 0x000fe40003f24070 */
[----:B---3--:R-:W-:Y:S02]  /*29f0*/  ISETP.LT.U32.AND P2, PT, R24, R10, PT ;  /* 0x0000000a1800720c */ /* 0x008fe40003f41070 */
[----:B------:R-:W-:-:S04]  /*2a00*/  ISETP.GE.AND.EX P0, PT, R14, R5, PT, P0 ;  /* 0x000000050e00720c */ /* 0x000fc80003f06300 */
[C---:B------:R-:W-:Y:S02]  /*2a10*/  ISETP.LT.AND.EX P0, PT, R3.reuse, R11, !P0, P2 ;  /* 0x0000000b0300720c */ /* 0x040fe40004701320 */
[----:B------:R-:W-:-:S04]  /*2a20*/  LOP3.LUT R3, R3, R14, RZ, 0xfc, !PT ;  /* 0x0000000e03037212 */ /* 0x000fc800078efcff */
[----:B------:R-:W-:-:S13]  /*2a30*/  ISETP.GT.AND.EX P0, PT, R3, -0x1, P0, P1 ;  /* 0xffffffff0300780c */ /* 0x000fda0000704310 */
[----:B------:R-:W-:Y:S01]  /*2a40*/  @!P0 PRMT R15, RZ, 0x7610, R15 ;  /* 0x00007610ff0f8816 */ /* 0x000fe2000000000f */
[----:B----4-:R-:W-:Y:S06]  /*2a50*/  @!P0 BRA `(.L_x_26) ;  /* 0x0000000000548947 */ /* 0x010fec0003800000 */
[----:B------:R-:W2:Y:S01]  /*2a60*/  LDCU.64 UR6, c[0x0][0x3d0] ;  /* 0x00007a00ff0677ac */ /* 0x000ea20008000a00 */
[----:B------:R-:W-:Y:S01]  /*2a70*/  MOV R3, R56 ;  /* 0x0000003800037202 */ /* 0x000fe20000000f00 */
[----:B------:R-:W-:Y:S02]  /*2a80*/  IMAD.MOV.U32 R2, RZ, RZ, R54 ;  /* 0x000000ffff027224 */ /* 0x000fe400078e0036 */
[----:B------:R-:W-:Y:S02]  /*2a90*/  IMAD R0, R23, R10, RZ ;  /* 0x0000000a17007224 */ /* 0x000fe400078e02ff */
[----:B--2---:R-:W-:Y:S02]  /*2aa0*/  IMAD R13, R53, UR6, RZ ;  /* 0x00000006350d7c24 */ /* 0x004fe4000f8e02ff */
[----:B------:R-:W-:-:S04]  /*2ab0*/  IMAD.WIDE.U32 R2, R52, UR6, R2 ;  /* 0x0000000634027c25 */ /* 0x000fc8000f8e0002 */
[----:B------:R-:W-:Y:S01]  /*2ac0*/  IMAD R13, R52, UR7, R13 ;  /* 0x00000007340d7c24 */ /* 0x000fe2000f8e020d */
[----:B------:R-:W2:Y:S03]  /*2ad0*/  LDCU.64 UR6, c[0x0][0x388] ;  /* 0x00007100ff0677ac */ /* 0x000ea60008000a00 */
[----:B------:R-:W-:Y:S02]  /*2ae0*/  IMAD.IADD R3, R13, 0x1, R3 ;  /* 0x000000010d037824 */ /* 0x000fe400078e0203 */
[C---:B------:R-:W-:Y:S02]  /*2af0*/  IMAD R13, R22.reuse, R11, R0 ;  /* 0x0000000b160d7224 */ /* 0x040fe400078e0200 */
[----:B------:R-:W-:-:S04]  /*2b00*/  IMAD.WIDE.U32 R10, R22, R10, R2 ;  /* 0x0000000a160a7225 */ /* 0x000fc800078e0002 */
[----:B------:R-:W-:Y:S02]  /*2b10*/  IMAD.IADD R3, R13, 0x1, R11 ;  /* 0x000000010d037824 */ /* 0x000fe400078e020b */
[----:B------:R-:W-:Y:S02]  /*2b20*/  IMAD.MOV.U32 R2, RZ, RZ, R12 ;  /* 0x000000ffff027224 */ /* 0x000fe400078e000c */
[-C--:B------:R-:W-:Y:S02]  /*2b30*/  IMAD R0, R3, R4.reuse, RZ ;  /* 0x0000000403007224 */ /* 0x080fe400078e02ff */
[----:B------:R-:W-:Y:S02]  /*2b40*/  IMAD.MOV.U32 R3, RZ, RZ, R14 ;  /* 0x000000ffff037224 */ /* 0x000fe400078e000e */
[C---:B------:R-:W-:Y:S02]  /*2b50*/  IMAD R5, R10.reuse, R5, R0 ;  /* 0x000000050a057224 */ /* 0x040fe400078e0200 */
[----:B------:R-:W-:-:S04]  /*2b60*/  IMAD.WIDE.U32 R2, R10, R4, R2 ;  /* 0x000000040a027225 */ /* 0x000fc800078e0002 */
[----:B------:R-:W-:Y:S01]  /*2b70*/  IMAD.IADD R3, R3, 0x1, R5 ;  /* 0x0000000103037824 */ /* 0x000fe200078e0205 */
[----:B--2---:R-:W-:-:S04]  /*2b80*/  LEA R4, P0, R2, UR6, 0x1 ;  /* 0x0000000602047c11 */ /* 0x004fc8000f8008ff */
[----:B------:R-:W-:-:S05]  /*2b90*/  LEA.HI.X R5, R2, UR7, R3, 0x1, P0 ;  /* 0x0000000702057c11 */ /* 0x000fca00080f0c03 */
[----:B------:R2:W5:Y:S04]  /*2ba0*/  LDG.E.U16 R15, desc[UR16][R4.64] ;  /* 0x00000010040f7981 */ /* 0x000568000c1e1500 */
.L_x_26:
[----:B------:R-:W-:Y:S05]  /*2bb0*/  BSYNC.RECONVERGENT B0 ;  /* 0x0000000000007941 */ /* 0x000fea0003800200 */
.L_x_25:
[----:B------:R-:W-:Y:S01]  /*2bc0*/  MOV R2, R17 ;  /* 0x0000001100027202 */ /* 0x000fe20000000f00 */
[----:B------:R-:W-:Y:S02]  /*2bd0*/  IMAD.MOV.U32 R3, RZ, RZ, R18 ;  /* 0x000000ffff037224 */ /* 0x000fe400078e0012 */
[-C--:B-1----:R-:W-:Y:S02]  /*2be0*/  IMAD R9, R9, R6.reuse, RZ ;  /* 0x0000000609097224 */ /* 0x082fe400078e02ff */
[C---:B--2---:R-:W-:Y:S01]  /*2bf0*/  IMAD.WIDE.U32 R4, R8.reuse, R6, RZ ;  /* 0x0000000608047225 */ /* 0x044fe200078e00ff */
[----:B-----5:R1:W-:Y:S03]  /*2c00*/  STG.E.U16 desc[UR16][R2.64], R15 ;  /* 0x0000000f02007986 */ /* 0x0203e6000c101510 */
[----:B------:R-:W-:Y:S01]  /*2c10*/  IMAD R7, R8, R7, R9 ;  /* 0x0000000708077224 */ /* 0x000fe200078e0209 */
[----:B------:R-:W-:-:S03]  /*2c20*/  LEA R17, P0, R4, R17, 0x1 ;  /* 0x0000001104117211 */ /* 0x000fc600078008ff */
[----:B------:R-:W-:-:S05]  /*2c30*/  IMAD.IADD R7, R5, 0x1, R7 ;  /* 0x0000000105077824 */ /* 0x000fca00078e0207 */
[----:B-1----:R-:W-:-:S07]  /*2c40*/  LEA.HI.X R18, R4, R18, R7, 0x1, P0 ;  /* 0x0000001204127211 */ /* 0x002fce00000f0c07 */
.L_x_22:
[----:B------:R-:W1:Y:S01]  /*2c50*/  LDCU.64 UR6, c[0x0][0x3a0] ;  /* 0x00007400ff0677ac */ /* 0x000e620008000a00 */
[----:B------:R-:W-:-:S05]  /*2c60*/  IADD3 R52, P0, PT, R52, 0x1, RZ ;  /* 0x0000000134347810 */ /* 0x000fca0007f1e0ff */
[----:B------:R-:W-:Y:S01]  /*2c70*/  IMAD.X R53, RZ, RZ, R53, P0 ;  /* 0x000000ffff357224 */ /* 0x000fe200000e0635 */
[----:B-1----:R-:W-:-:S04]  /*2c80*/  ISETP.NE.U32.AND P0, PT, R52, UR6, PT ;  /* 0x0000000634007c0c */ /* 0x002fc8000bf05070 */
[----:B------:R-:W-:-:S13]  /*2c90*/  ISETP.NE.AND.EX P0, PT, R53, UR7, PT, P0 ;  /* 0x0000000735007c0c */ /* 0x000fda000bf05300 */
[----:B------:R-:W-:Y:S05]  /*2ca0*/  @P0 BRA `(.L_x_27) ;  /* 0xffffffe000040947 */ /* 0x000fea000383ffff */
[----:B------:R-:W4:Y:S01]  /*2cb0*/  LDL.LU R3, [R1+0x2c] ;  /* 0x00002c0001037983 */ /* 0x000f220000300800 */
[----:B------:R-:W1:Y:S03]  /*2cc0*/  LDCU UR6, c[0x0][0x360] ;  /* 0x00006c00ff0677ac */ /* 0x000e660008000800 */
[----:B---3--:R-:W3:Y:S01]  /*2cd0*/  LDL.LU R2, [R1+0x30] ;  /* 0x0000300001027983 */ /* 0x008ee20000300800 */
[----:B------:R-:W1:Y:S01]  /*2ce0*/  LDC R0, c[0x0][0x370] ;  /* 0x0000dc00ff007b82 */ /* 0x000e620000000800 */
[----:B------:R-:W5:Y:S01]  /*2cf0*/  LDCU.64 UR8, c[0x0][0x380] ;  /* 0x00007000ff0877ac */ /* 0x000f620008000a00 */
[----:B-1----:R-:W-:-:S05]  /*2d00*/  IMAD R0, R0, UR6, RZ ;  /* 0x0000000600007c24 */ /* 0x002fca000f8e02ff */
[----:B----4-:R-:W-:-:S05]  /*2d10*/  IADD3 R3, P0, PT, R0, R3, RZ ;  /* 0x0000000300037210 */ /* 0x010fca0007f1e0ff */
[----:B---3--:R-:W-:Y:S01]  /*2d20*/  IMAD.X R2, RZ, RZ, R2, P0 ;  /* 0x000000ffff027224 */ /* 0x008fe200000e0602 */
[----:B------:R1:W-:Y:S01]  /*2d30*/  STL [R1+0x2c], R3 ;  /* 0x00002c0301007387 */ /* 0x0003e20000100800 */
[----:B-----5:R-:W-:-:S03]  /*2d40*/  ISETP.GE.U32.AND P0, PT, R3, UR8, PT ;  /* 0x0000000803007c0c */ /* 0x020fc6000bf06070 */
[----:B------:R1:W-:Y:S01]  /*2d50*/  STL [R1+0x30], R2 ;  /* 0x0000300201007387 */ /* 0x0003e20000100800 */
[----:B------:R-:W-:-:S13]  /*2d60*/  ISETP.GE.AND.EX P0, PT, R2, UR9, PT, P0 ;  /* 0x0000000902007c0c */ /* 0x000fda000bf06300 */
[----:B-1----:R-:W-:Y:S05]  /*2d70*/  @!P0 BRA `(.L_x_28) ;  /* 0xffffffd400108947 */ /* 0x002fea000383ffff */
[----:B------:R-:W-:Y:S05]  /*2d80*/  EXIT ;  /* 0x000000000000794d */ /* 0x000fea0003800000 */
        .weak           $__internal_1_$__cuda_sm20_div_s64
        .type           $__internal_1_$__cuda_sm20_div_s64,@function
        .size           $__internal_1_$__cuda_sm20_div_s64,(.L_x_111 - $__internal_1_$__cuda_sm20_div_s64)
$__internal_1_$__cuda_sm20_div_s64:
[-C--:B------:R-:W-:Y:S02]  /*2d90*/  IADD3 R6, P1, PT, RZ, -R9.reuse, RZ ;  /* 0x80000009ff067210 */ /* 0x080fe40007f3e0ff */
[----:B------:R-:W-:Y:S02]  /*2da0*/  ISETP.GE.AND P0, PT, R8, RZ, PT ;  /* 0x000000ff0800720c */ /* 0x000fe40003f06270 */
[----:B------:R-:W-:Y:S01]  /*2db0*/  ISETP.GE.AND P3, PT, R11, RZ, PT ;  /* 0x000000ff0b00720c */ /* 0x000fe20003f66270 */
[----:B------:R-:W-:Y:S01]  /*2dc0*/  IMAD.X R7, RZ, RZ, ~R8, P1 ;  /* 0x000000ffff077224 */ /* 0x000fe200008e0e08 */
[----:B------:R-:W-:-:S04]  /*2dd0*/  SEL R6, R6, R9, !P0 ;  /* 0x0000000906067207 */ /* 0x000fc80004000000 */
[----:B------:R-:W-:-:S04]  /*2de0*/  SEL R7, R7, R8, !P0 ;  /* 0x0000000807077207 */ /* 0x000fc80004000000 */
[----:B------:R-:W0:Y:S08]  /*2df0*/  I2F.U64.RP R10, R6 ;  /* 0x00000006000a7312 */ /* 0x000e300000309000 */
[----:B0-----:R-:W0:Y:S02]  /*2e00*/  MUFU.RCP R10, R10 ;  /* 0x0000000a000a7308 */ /* 0x001e240000001000 */
[----:B0-----:R-:W-:-:S06]  /*2e10*/  IADD3 R12, PT, PT, R10, 0x1ffffffe, RZ ;  /* 0x1ffffffe0a0c7810 */ /* 0x001fcc0007ffe0ff */
[----:B------:R-:W0:Y:S02]  /*2e20*/  F2I.U64.TRUNC R12, R12 ;  /* 0x0000000c000c7311 */ /* 0x000e24000020d800 */
[----:B0-----:R-:W-:-:S04]  /*2e30*/  IMAD.WIDE.U32 R14, R12, R6, RZ ;  /* 0x000000060c0e7225 */ /* 0x001fc800078e00ff */
[----:B------:R-:W-:Y:S01]  /*2e40*/  IMAD R15, R12, R7, R15 ;  /* 0x000000070c0f7224 */ /* 0x000fe200078e020f */
[----:B------:R-:W-:-:S03]  /*2e50*/  IADD3 R17, P0, PT, RZ, -R14, RZ ;  /* 0x8000000eff117210 */ /* 0x000fc60007f1e0ff */
[----:B------:R-:W-:Y:S02]  /*2e60*/  IMAD R15, R13, R6, R15 ;  /* 0x000000060d0f7224 */ /* 0x000fe400078e020f */
[----:B------:R-:W-:-:S04]  /*2e70*/  IMAD.HI.U32 R14, R12, R17, RZ ;  /* 0x000000110c0e7227 */ /* 0x000fc800078e00ff */
[----:B------:R-:W-:Y:S02]  /*2e80*/  IMAD.X R19, RZ, RZ, ~R15, P0 ;  /* 0x000000ffff137224 */ /* 0x000fe400000e0e0f */
[----:B------:R-:W-:Y:S02]  /*2e90*/  IMAD.MOV.U32 R15, RZ, RZ, R12 ;  /* 0x000000ffff0f7224 */ /* 0x000fe400078e000c */
[-C--:B------:R-:W-:Y:S02]  /*2ea0*/  IMAD R21, R13, R19.reuse, RZ ;  /* 0x000000130d157224 */ /* 0x080fe400078e02ff */
[----:B------:R-:W-:-:S04]  /*2eb0*/  IMAD.WIDE.U32 R14, P0, R12, R19, R14 ;  /* 0x000000130c0e7225 */ /* 0x000fc8000780000e */
[----:B------:R-:W-:-:S04]  /*2ec0*/  IMAD.HI.U32 R19, R13, R19, RZ ;  /* 0x000000130d137227 */ /* 0x000fc800078e00ff */
[----:B------:R-:W-:-:S04]  /*2ed0*/  IMAD.HI.U32 R14, P1, R13, R17, R14 ;  /* 0x000000110d0e7227 */ /* 0x000fc8000782000e */
[----:B------:R-:W-:Y:S01]  /*2ee0*/  IMAD.X R10, R19, 0x1, R13, P0 ;  /* 0x00000001130a7824 */ /* 0x000fe200000e060d */
[----:B------:R-:W-:Y:S02]  /*2ef0*/  IADD3 R15, P2, PT, R21, R14, RZ ;  /* 0x0000000e150f7210 */ /* 0x000fe40007f5e0ff */
[----:B------:R-:W-:Y:S02]  /*2f00*/  IADD3 R21, P4, PT, RZ, -R16, RZ ;  /* 0x80000010ff157210 */ /* 0x000fe40007f9e0ff */
[----:B------:R-:W-:Y:S01]  /*2f10*/  IADD3.X R17, PT, PT, RZ, RZ, R10, P2, P1 ;  /* 0x000000ffff117210 */ /* 0x000fe200017e240a */
[----:B------:R-:W-:Y:S01]  /*2f20*/  IMAD.WIDE.U32 R12, R15, R6, RZ ;  /* 0x000000060f0c7225 */ /* 0x000fe200078e00ff */
[----:B------:R-:W-:-:S03]  /*2f30*/  SEL R21, R21, R16, !P3 ;  /* 0x0000001015157207 */ /* 0x000fc60005800000 */
[----:B------:R-:W-:Y:S01]  /*2f40*/  IMAD R10, R15, R7, R13 ;  /* 0x000000070f0a7224 */ /* 0x000fe200078e020d */
[----:B------:R-:W-:-:S03]  /*2f50*/  IADD3 R13, P0, PT, RZ, -R12, RZ ;  /* 0x8000000cff0d7210 */ /* 0x000fc60007f1e0ff */
[----:B------:R-:W-:Y:S02]  /*2f60*/  IMAD R10, R17, R6, R10 ;  /* 0x00000006110a7224 */ /* 0x000fe400078e020a */
[----:B------:R-:W-:-:S04]  /*2f70*/  IMAD.HI.U32 R14, R15, R13, RZ ;  /* 0x0000000d0f0e7227 */ /* 0x000fc800078e00ff */
[----:B------:R-:W-:-:S04]  /*2f80*/  IMAD.X R10, RZ, RZ, ~R10, P0 ;  /* 0x000000ffff0a7224 */ /* 0x000fc800000e0e0a */
[----:B------:R-:W-:-:S04]  /*2f90*/  IMAD.WIDE.U32 R14, P0, R15, R10, R14 ;  /* 0x0000000a0f0e7225 */ /* 0x000fc8000780000e */
[C---:B------:R-:W-:Y:S02]  /*2fa0*/  IMAD R12, R17.reuse, R10, RZ ;  /* 0x0000000a110c7224 */ /* 0x040fe400078e02ff */
[----:B------:R-:W-:-:S04]  /*2fb0*/  IMAD.HI.U32 R15, P1, R17, R13, R14 ;  /* 0x0000000d110f7227 */ /* 0x000fc8000782000e */
[----:B------:R-:W-:Y:S01]  /*2fc0*/  IMAD.X R14, RZ, RZ, ~R11, P4 ;  /* 0x000000ffff0e7224 */ /* 0x000fe200020e0e0b */
[----:B------:R-:W-:Y:S01]  /*2fd0*/  IADD3 R15, P2, PT, R12, R15, RZ ;  /* 0x0000000f0c0f7210 */ /* 0x000fe20007f5e0ff */
[----:B------:R-:W-:-:S03]  /*2fe0*/  IMAD.HI.U32 R10, R17, R10, RZ ;  /* 0x0000000a110a7227 */ /* 0x000fc600078e00ff */
[----:B------:R-:W-:Y:S01]  /*2ff0*/  SEL R14, R14, R11, !P3 ;  /* 0x0000000b0e0e7207 */ /* 0x000fe20005800000 */
[----:B------:R-:W-:Y:S01]  /*3000*/  IMAD.HI.U32 R12, R15, R21, RZ ;  /* 0x000000150f0c7227 */ /* 0x000fe200078e00ff */
[----:B------:R-:W-:-:S03]  /*3010*/  IADD3.X R17, PT, PT, R10, R17, RZ, P0, !PT ;  /* 0x000000110a117210 */ /* 0x000fc600007fe4ff */
[----:B------:R-:W-:Y:S01]  /*3020*/  IMAD.MOV.U32 R13, RZ, RZ, RZ ;  /* 0x000000ffff0d7224 */ /* 0x000fe200078e00ff */
[----:B------:R-:W-:Y:S01]  /*3030*/  IADD3.X R17, PT, PT, RZ, RZ, R17, P2, P1 ;  /* 0x000000ffff117210 */ /* 0x000fe200017e2411 */
[----:B------:R-:W-:-:S04]  /*3040*/  IMAD.WIDE.U32 R12, R15, R14, R12 ;  /* 0x0000000e0f0c7225 */ /* 0x000fc800078e000c */
[C---:B------:R-:W-:Y:S02]  /*3050*/  IMAD R15, R17.reuse, R14, RZ ;  /* 0x0000000e110f7224 */ /* 0x040fe400078e02ff */
[----:B------:R-:W-:-:S04]  /*3060*/  IMAD.HI.U32 R12, P0, R17, R21, R12 ;  /* 0x00000015110c7227 */ /* 0x000fc8000780000c */
[----:B------:R-:W-:Y:S01]  /*3070*/  IMAD.HI.U32 R10, R17, R14, RZ ;  /* 0x0000000e110a7227 */ /* 0x000fe200078e00ff */
[----:B------:R-:W-:-:S03]  /*3080*/  IADD3 R15, P1, PT, R15, R12, RZ ;  /* 0x0000000c0f0f7210 */ /* 0x000fc60007f3e0ff */
[----:B------:R-:W-:Y:S02]  /*3090*/  IMAD.X R10, RZ, RZ, R10, P0 ;  /* 0x000000ffff0a7224 */ /* 0x000fe400000e060a */
[----:B------:R-:W-:-:S04]  /*30a0*/  IMAD.WIDE.U32 R12, R15, R6, RZ ;  /* 0x000000060f0c7225 */ /* 0x000fc800078e00ff */
[----:B------:R-:W-:Y:S01]  /*30b0*/  IMAD.X R17, RZ, RZ, R10, P1 ;  /* 0x000000ffff117224 */ /* 0x000fe200008e060a */
[----:B------:R-:W-:Y:S01]  /*30c0*/  IADD3 R21, P1, PT, -R12, R21, RZ ;  /* 0x000000150c157210 */ /* 0x000fe20007f3e1ff */
[----:B------:R-:W-:-:S03]  /*30d0*/  IMAD R10, R15, R7, R13 ;  /* 0x000000070f0a7224 */ /* 0x000fc600078e020d */
[-C--:B------:R-:W-:Y:S01]  /*30e0*/  ISETP.GE.U32.AND P0, PT, R21, R6.reuse, PT ;  /* 0x000000061500720c */ /* 0x080fe20003f06070 */
[----:B------:R-:W-:-:S04]  /*30f0*/  IMAD R10, R17, R6, R10 ;  /* 0x00000006110a7224 */ /* 0x000fc800078e020a */
[----:B------:R-:W-:Y:S01]  /*3100*/  IMAD.X R23, R14, 0x1, ~R10, P1 ;  /* 0x000000010e177824 */ /* 0x000fe200008e0e0a */
[----:B------:R-:W-:Y:S02]  /*3110*/  IADD3 R13, P1, PT, R21, -R6, RZ ;  /* 0x80000006150d7210 */ /* 0x000fe40007f3e0ff */
[----:B------:R-:W-:Y:S02]  /*3120*/  IADD3 R10, P2, PT, R15, 0x1, RZ ;  /* 0x000000010f0a7810 */ /* 0x000fe40007f5e0ff */
[C---:B------:R-:W-:Y:S01]  /*3130*/  ISETP.GE.U32.AND.EX P0, PT, R23.reuse, R7, PT, P0 ;  /* 0x000000071700720c */ /* 0x040fe20003f06100 */
[----:B------:R-:W-:Y:S01]  /*3140*/  IMAD.X R19, R23, 0x1, ~R7, P1 ;  /* 0x0000000117137824 */ /* 0x000fe200008e0e07 */
[----:B------:R-:W-:Y:S02]  /*3150*/  IADD3.X R12, PT, PT, RZ, R17, RZ, P2, !PT ;  /* 0x00000011ff0c7210 */ /* 0x000fe400017fe4ff */
[----:B------:R-:W-:Y:S02]  /*3160*/  SEL R13, R13, R21, P0 ;  /* 0x000000150d0d7207 */ /* 0x000fe40000000000 */
[----:B------:R-:W-:-:S02]  /*3170*/  SEL R15, R10, R15, P0 ;  /* 0x0000000f0a0f7207 */ /* 0x000fc40000000000 */
[----:B------:R-:W-:Y:S02]  /*3180*/  SEL R19, R19, R23, P0 ;  /* 0x0000001713137207 */ /* 0x000fe40000000000 */
[----:B------:R-:W-:Y:S02]  /*3190*/  ISETP.GE.U32.AND P1, PT, R13, R6, PT ;  /* 0x000000060d00720c */ /* 0x000fe40003f26070 */
[----:B------:R-:W-:Y:S02]  /*31a0*/  SEL R6, R12, R17, P0 ;  /* 0x000000110c067207 */ /* 0x000fe40000000000 */
[----:B------:R-:W-:Y:S02]  /*31b0*/  IADD3 R22, P2, PT, R15, 0x1, RZ ;  /* 0x000000010f167810 */ /* 0x000fe40007f5e0ff */
[----:B------:R-:W-:Y:S02]  /*31c0*/  ISETP.GE.U32.AND.EX P0, PT, R19, R7, PT, P1 ;  /* 0x000000071300720c */ /* 0x000fe40003f06110 */
[----:B------:R-:W-:Y:S01]  /*31d0*/  LOP3.LUT R10, R8, R11, RZ, 0x3c, !PT ;  /* 0x0000000b080a7212 */ /* 0x000fe200078e3cff */
[----:B------:R-:W-:Y:S01]  /*31e0*/  IMAD.X R23, RZ, RZ, R6, P2 ;  /* 0x000000ffff177224 */ /* 0x000fe200010e0606 */
[----:B------:R-:W-:-:S02]  /*31f0*/  SEL R22, R22, R15, P0 ;  /* 0x0000000f16167207 */ /* 0x000fc40000000000 */
[----:B------:R-:W-:Y:S02]  /*3200*/  ISETP.GE.AND P1, PT, R10, RZ, PT ;  /* 0x000000ff0a00720c */ /* 0x000fe40003f26270 */
[----:B------:R-:W-:Y:S02]  /*3210*/  SEL R23, R23, R6, P0 ;  /* 0x0000000617177207 */ /* 0x000fe40000000000 */
[-C--:B------:R-:W-:Y:S02]  /*3220*/  IADD3 R7, P2, PT, RZ, -R22.reuse, RZ ;  /* 0x80000016ff077210 */ /* 0x080fe40007f5e0ff */
[----:B------:R-:W-:Y:S02]  /*3230*/  ISETP.NE.U32.AND P0, PT, R9, RZ, PT ;  /* 0x000000ff0900720c */ /* 0x000fe40003f05070 */
[----:B------:R-:W-:Y:S01]  /*3240*/  SEL R22, R7, R22, !P1 ;  /* 0x0000001607167207 */ /* 0x000fe20004800000 */
[----:B------:R-:W-:Y:S01]  /*3250*/  IMAD.X R6, RZ, RZ, ~R23, P2 ;  /* 0x000000ffff067224 */ /* 0x000fe200010e0e17 */
[----:B------:R-:W-:Y:S01]  /*3260*/  ISETP.NE.AND.EX P0, PT, R8, RZ, PT, P0 ;  /* 0x000000ff0800720c */ /* 0x000fe20003f05300 */
[----:B------:R-:W-:-:S03]  /*3270*/  IMAD.MOV.U32 R7, RZ, RZ, 0x0 ;  /* 0x00000000ff077424 */ /* 0x000fc600078e00ff */
[----:B------:R-:W-:Y:S01]  /*3280*/  SEL R23, R6, R23, !P1 ;  /* 0x0000001706177207 */ /* 0x000fe20004800000 */
[----:B------:R-:W-:Y:S01]  /*3290*/  IMAD.MOV.U32 R6, RZ, RZ, R2 ;  /* 0x000000ffff067224 */ /* 0x000fe200078e0002 */
[----:B------:R-:W-:Y:S02]  /*32a0*/  SEL R22, R22, 0xffffffff, P0 ;  /* 0xffffffff16167807 */ /* 0x000fe40000000000 */
[----:B------:R-:W-:Y:S01]  /*32b0*/  SEL R23, R23, 0xffffffff, P0 ;  /* 0xffffffff17177807 */ /* 0x000fe20000000000 */
[----:B------:R-:W-:Y:S06]  /*32c0*/  RET.REL.NODEC R6 `(_ZN2at6native13im2col_kernelIN3c108BFloat16EEEvlPKT_llllllllllllPS4_) ;  /* 0xffffffcc064c7950 */ /* 0x000fec0003c3ffff */
.L_x_29:
        /* <DEDUP_REMOVED lines=11> */
.L_x_111:


//--------------------- .text._ZN2at6native13im2col_kernelIN3c104HalfEEEvlPKT_llllllllllllPS4_ --------------------------
	.section	.text._ZN2at6native13im2col_kernelIN3c104HalfEEEvlPKT_llllllllllllPS4_,"ax",@progbits
	.align	128
        .global         _ZN2at6native13im2col_kernelIN3c104HalfEEEvlPKT_llllllllllllPS4_
        .type           _ZN2at6native13im2col_kernelIN3c104HalfEEEvlPKT_llllllllllllPS4_,@function
        .size           _ZN2at6native13im2col_kernelIN3c104HalfEEEvlPKT_llllllllllllPS4_,(.L_x_112 - _ZN2at6native13im2col_kernelIN3c104HalfEEEvlPKT_llllllllllllPS4_)
        .other          _ZN2at6native13im2col_kernelIN3c104HalfEEEvlPKT_llllllllllllPS4_,@"STO_CUDA_ENTRY STV_DEFAULT"
_ZN2at6native13im2col_kernelIN3c104HalfEEEvlPKT_llllllllllllPS4_:
.text._ZN2at6native13im2col_kernelIN3c104HalfEEEvlPKT_llllllllllllPS4_:
        /* <DEDUP_REMOVED lines=28> */
.L_x_44:
        /* <DEDUP_REMOVED lines=31> */
.L_x_31:
[----:B------:R-:W0:Y:S01]  /*03b0*/  LDCU.64 UR6, c[0x0][0x3e8] ;  /* 0x00007d00ff0677ac */ /* 0x000e220008000a00 */
[----:B-----5:R-:W-:Y:S01]  /*03c0*/  IMAD.MOV.U32 R16, RZ, RZ, R7 ;  /* 0x000000ffff107224 */ /* 0x020fe200078e0007 */
[----:B------:R-:W-:Y:S01]  /*03d0*/  MOV R2, 0x420 ;  /* 0x0000042000027802 */ /* 0x000fe20000000f00 */
[----:B------:R-:W-:Y:S01]  /*03e0*/  IMAD.MOV.U32 R11, RZ, RZ, R6 ;  /* 0x000000ffff0b7224 */ /* 0x000fe200078e0006 */
[----:B0-----:R-:W-:Y:S01]  /*03f0*/  MOV R9, UR6 ;  /* 0x0000000600097c02 */ /* 0x001fe20008000f00 */
[----:B------:R-:W-:-:S07]  /*0400*/  IMAD.U32 R8, RZ, RZ, UR7 ;  /* 0x00000007ff087e24 */ /* 0x000fce000f8e00ff */
[----:B------:R-:W-:Y:S05]  /*0410*/  CALL.REL.NOINC `($__internal_2_$__cuda_sm20_div_s64) ;  /* 0x00000028005c7944 */ /* 0x000fea0003c00000 */
        /* <DEDUP_REMOVED lines=12> */
.L_x_32:
[----:B------:R-:W-:Y:S05]  /*04e0*/  BSYNC.RECONVERGENT B0 ;  /* 0x0000000000007941 */ /* 0x000fea0003800200 */
.L_x_30:
        /* <DEDUP_REMOVED lines=31> */
.L_x_34:
[----:B------:R-:W0:Y:S01]  /*06e0*/  LDCU.64 UR6, c[0x0][0x3e0] ;  /* 0x00007c00ff0677ac */ /* 0x000e220008000a00 */
[----:B------:R-:W-:Y:S01]  /*06f0*/  IMAD.MOV.U32 R16, RZ, RZ, R4 ;  /* 0x000000ffff107224 */ /* 0x000fe200078e0004 */
[----:B------:R-:W-:Y:S01]  /*0700*/  MOV R2, 0x750 ;  /* 0x0000075000027802 */ /* 0x000fe20000000f00 */
[----:B------:R-:W-:Y:S01]  /*0710*/  IMAD.MOV.U32 R11, RZ, RZ, R5 ;  /* 0x000000ffff0b7224 */ /* 0x000fe200078e0005 */
[----:B0-----:R-:W-:Y:S01]  /*0720*/  MOV R9, UR6 ;  /* 0x0000000600097c02 */ /* 0x001fe20008000f00 */
[----:B------:R-:W-:-:S07]  /*0730*/  IMAD.U32 R8, RZ, RZ, UR7 ;  /* 0x00000007ff087e24 */ /* 0x000fce000f8e00ff */
[----:B------:R-:W-:Y:S05]  /*0740*/  CALL.REL.NOINC `($__internal_2_$__cuda_sm20_div_s64) ;  /* 0x0000002400907944 */ /* 0x000fea0003c00000 */
        /* <DEDUP_REMOVED lines=10> */
.L_x_35:
[----:B------:R-:W-:Y:S05]  /*07f0*/  BSYNC.RECONVERGENT B0 ;  /* 0x0000000000007941 */ /* 0x000fea0003800200 */
.L_x_33:
        /* <DEDUP_REMOVED lines=76> */
.L_x_43:
        /* <DEDUP_REMOVED lines=78> */
.L_x_37:
        /* <DEDUP_REMOVED lines=161> */
.L_x_36:
        /* <DEDUP_REMOVED lines=134> */
.L_x_39:
        /* <DEDUP_REMOVED lines=78> */
.L_x_40:
        /* <DEDUP_REMOVED lines=44> */
.L_x_42:
[----:B------:R-:W-:Y:S05]  /*2bb0*/  BSYNC.RECONVERGENT B0 ;  /* 0x0000000000007941 */ /* 0x000fea0003800200 */
.L_x_41:
        /* <DEDUP_REMOVED lines=9> */
.L_x_38:
        /* <DEDUP_REMOVED lines=20> */
        .weak           $__internal_2_$__cuda_sm20_div_s64
        .type           $__internal_2_$__cuda_sm20_div_s64,@function
        .size           $__internal_2_$__cuda_sm20_div_s64,(.L_x_112 - $__internal_2_$__cuda_sm20_div_s64)
$__internal_2_$__cuda_sm20_div_s64:
        /* <DEDUP_REMOVED lines=83> */
[----:B------:R-:W-:Y:S06]  /*32c0*/  RET.REL.NODEC R6 `(_ZN2at6native13im2col_kernelIN3c104HalfEEEvlPKT_llllllllllllPS4_) ;  /* 0xffffffcc064c7950 */ /* 0x000fec0003c3ffff */
.L_x_45:
        /* <DEDUP_REMOVED lines=11> */
.L_x_112:


//--------------------- .text._ZN2at6native13im2col_kernelIN3c107complexIfEEEEvlPKT_llllllllllllPS5_ --------------------------
	.section	.text._ZN2at6native13im2col_kernelIN3c107complexIfEEEEvlPKT_llllllllllllPS5_,"ax",@progbits
	.align	128
        .global         _ZN2at6native13im2col_kernelIN3c107complexIfEEEEvlPKT_llllllllllllPS5_
        .type           _ZN2at6native13im2col_kernelIN3c107complexIfEEEEvlPKT_llllllllllllPS5_,@function
        .size           _ZN2at6native13im2col_kernelIN3c107complexIfEEEEvlPKT_llllllllllllPS5_,(.L_x_113 - _ZN2at6native13im2col_kernelIN3c107complexIfEEEEvlPKT_llllllllllllPS5_)
        .other          _ZN2at6native13im2col_kernelIN3c107complexIfEEEEvlPKT_llllllllllllPS5_,@"STO_CUDA_ENTRY STV_DEFAULT"
_ZN2at6native13im2col_kernelIN3c107complexIfEEEEvlPKT_llllllllllllPS5_:
.text._ZN2at6native13im2col_kernelIN3c107complexIfEEEEvlPKT_llllllllllllPS5_:
        /* <DEDUP_REMOVED lines=25> */
[----:B0-----:R-:W-:-:S12]  /*0190*/  USHF.L.U32 UR5, UR6, 0x2, URZ ;  /* 0x0000000206057899 */ /* 0x001fd800080006ff */
.L_x_60:
[----:B---3--:R-:W3:Y:S01]  /*01a0*/  LDL R6, [R1+0x38] ;  /* 0x0000380001067983 */ /* 0x008ee20000100800 */
[----:B------:R-:W3:Y:S03]  /*01b0*/  LDCU UR6, c[0x0][0x3ec] ;  /* 0x00007d80ff0677ac */ /* 0x000ee60008000800 */
[----:B------:R0:W5:Y:S01]  /*01c0*/  LDL R7, [R1+0x34] ;  /* 0x0000340001077983 */ /* 0x0001620000100800 */
[----:B------:R-:W-:Y:S01]  /*01d0*/  BSSY.RECONVERGENT B0, `(.L_x_46) ;  /* 0x000002f000007945 */ /* 0x000fe20003800200 */
[----:B---3--:R-:W-:-:S04]  /*01e0*/  LOP3.LUT R0, R6, UR6, RZ, 0xfc, !PT ;  /* 0x0000000606007c12 */ /* 0x008fc8000f8efcff */
[----:B------:R-:W-:-:S13]  /*01f0*/  ISETP.NE.U32.AND P0, PT, R0, RZ, PT ;  /* 0x000000ff0000720c */ /* 0x000fda0003f05070 */
[----:B01----:R-:W-:Y:S05]  /*0200*/  @P0 BRA `(.L_x_47) ;  /* 0x0000000000600947 */ /* 0x003fea0003800000 */
[----:B------:R-:W0:Y:S02]  /*0210*/  LDCU UR6, c[0x0][0x3e8] ;  /* 0x00007d00ff0677ac */ /* 0x000e240008000800 */
[----:B0-----:R-:W0:Y:S01]  /*0220*/  I2F.U32.RP R0, UR6 ;  /* 0x0000000600007d06 */ /* 0x001e220008209000 */
[----:B------:R-:W-:-:S07]  /*0230*/  ISETP.NE.U32.AND P2, PT, RZ, UR6, PT ;  /* 0x00000006ff007c0c */ /* 0x000fce000bf45070 */
[----:B0-----:R-:W0:Y:S02]  /*0240*/  MUFU.RCP R0, R0 ;  /* 0x0000000000007308 */ /* 0x001e240000001000 */
[----:B0-----:R-:W-:-:S06]  /*0250*/  VIADD R2, R0, 0xffffffe ;  /* 0x0ffffffe00027836 */ /* 0x001fcc0000000000 */
[----:B------:R0:W1:Y:S02]  /*0260*/  F2I.FTZ.U32.TRUNC.NTZ R3, R2 ;  /* 0x0000000200037305 */ /* 0x000064000021f000 */
[----:B0-----:R-:W-:Y:S02]  /*0270*/  HFMA2 R2, -RZ, RZ, 0, 0 ;  /* 0x00000000ff027431 */ /* 0x001fe400000001ff */
        /* <DEDUP_REMOVED lines=8> */
[----:B------:R-:W-:Y:S02]  /*0300*/  @P0 VIADD R3, R3, -UR6 ;  /* 0x8000000603030c36 */ /* 0x000fe40008000000 */
[----:B------:R-:W-:-:S03]  /*0310*/  @P0 VIADD R4, R4, 0x1 ;  /* 0x0000000104040836 */ /* 0x000fc60000000000 */
[----:B------:R-:W-:Y:S01]  /*0320*/  ISETP.GE.U32.AND P1, PT, R3, UR6, PT ;  /* 0x0000000603007c0c */ /* 0x000fe2000bf26070 */
[----:B------:R-:W-:-:S12]  /*0330*/  IMAD.MOV.U32 R3, RZ, RZ, RZ ;  /* 0x000000ffff037224 */ /* 0x000fd800078e00ff */
[----:B------:R-:W-:Y:S01]  /*0340*/  @P1 VIADD R4, R4, 0x1 ;  /* 0x0000000104041836 */ /* 0x000fe20000000000 */
[----:B------:R-:W-:-:S04]  /*0350*/  @!P2 LOP3.LUT R4, RZ, UR6, RZ, 0x33, !PT ;  /* 0x00000006ff04ac12 */ /* 0x000fc8000f8e33ff */
[----:B------:R-:W-:-:S05]  /*0360*/  IADD3 R0, PT, PT, -R4, RZ, RZ ;  /* 0x000000ff04007210 */ /* 0x000fca0007ffe1ff */
[----:B------:R-:W-:Y:S01]  /*0370*/  IMAD R0, R0, UR6, R7 ;  /* 0x0000000600007c24 */ /* 0x000fe2000f8e0207 */
[----:B------:R-:W-:Y:S06]  /*0380*/  BRA `(.L_x_48) ;  /* 0x00000000004c7947 */ /* 0x000fec0003800000 */
.L_x_47:
[----:B------:R-:W0:Y:S01]  /*0390*/  LDCU.64 UR6, c[0x0][0x3e8] ;  /* 0x00007d00ff0677ac */ /* 0x000e220008000a00 */
[----:B-----5:R-:W-:Y:S01]  /*03a0*/  IMAD.MOV.U32 R16, RZ, RZ, R7 ;  /* 0x000000ffff107224 */ /* 0x020fe200078e0007 */
[----:B------:R-:W-:Y:S01]  /*03b0*/  MOV R2, 0x400 ;  /* 0x0000040000027802 */ /* 0x000fe20000000f00 */
[----:B------:R-:W-:Y:S02]  /*03c0*/  IMAD.MOV.U32 R11, RZ, RZ, R6 ;  /* 0x000000ffff0b7224 */ /* 0x000fe400078e0006 */
[----:B0-----:R-:W-:Y:S01]  /*03d0*/  IMAD.U32 R9, RZ, RZ, UR6 ;  /* 0x00000006ff097e24 */ /* 0x001fe2000f8e00ff */
[----:B------:R-:W-:-:S07]  /*03e0*/  MOV R8, UR7 ;  /* 0x0000000700087c02 */ /* 0x000fce0008000f00 */
[----:B--2---:R-:W-:Y:S05]  /*03f0*/  CALL.REL.NOINC `($__internal_3_$__cuda_sm20_div_s64) ;  /* 0x0000002400f47944 */ /* 0x004fea0003c00000 */
[----:B------:R-:W2:Y:S01]  /*0400*/  LDL R3, [R1+0x38] ;  /* 0x0000380001037983 */ /* 0x000ea20000100800 */
[----:B------:R-:W0:Y:S03]  /*0410*/  LDCU.64 UR6, c[0x0][0x3e8] ;  /* 0x00007d00ff0677ac */ /* 0x000e260008000a00 */
[----:B------:R-:W2:Y:S01]  /*0420*/  LDL R2, [R1+0x34] ;  /* 0x0000340001027983 */ /* 0x000ea20000100800 */
[-C--:B------:R-:W-:Y:S02]  /*0430*/  IADD3 R5, P0, PT, RZ, -R20.reuse, RZ ;  /* 0x80000014ff057210 */ /* 0x080fe40007f1e0ff */
[----:B------:R-:W-:-:S03]  /*0440*/  MOV R4, R20 ;  /* 0x0000001400047202 */ /* 0x000fc60000000f00 */
[----:B------:R-:W-:-:S04]  /*0450*/  IMAD.X R0, RZ, RZ, ~R21, P0 ;  /* 0x000000ffff007224 */ /* 0x000fc800000e0e15 */
[----:B0-----:R-:W-:Y:S02]  /*0460*/  IMAD R0, R0, UR6, RZ ;  /* 0x0000000600007c24 */ /* 0x001fe4000f8e02ff */
[----:B--2---:R-:W-:-:S04]  /*0470*/  IMAD.WIDE.U32 R2, R5, UR6, R2 ;  /* 0x0000000605027c25 */ /* 0x004fc8000f8e0002 */
[----:B------:R-:W-:Y:S02]  /*0480*/  IMAD R5, R5, UR7, R0 ;  /* 0x0000000705057c24 */ /* 0x000fe4000f8e0200 */
[----:B------:R-:W-:Y:S02]  /*0490*/  IMAD.MOV.U32 R0, RZ, RZ, R2 ;  /* 0x000000ffff007224 */ /* 0x000fe400078e0002 */
[----:B------:R-:W-:Y:S02]  /*04a0*/  IMAD.IADD R3, R3, 0x1, R5 ;  /* 0x0000000103037824 */ /* 0x000fe400078e0205 */
[----:B------:R-:W-:-:S07]  /*04b0*/  IMAD.MOV.U32 R5, RZ, RZ, R21 ;  /* 0x000000ffff057224 */ /* 0x000fce00078e0015 */
.L_x_48:
[----:B--2---:R-:W-:Y:S05]  /*04c0*/  BSYNC.RECONVERGENT B0 ;  /* 0x0000000000007941 */ /* 0x004fea0003800200 */
.L_x_46:
        /* <DEDUP_REMOVED lines=23> */
[----:B------:R-:W-:Y:S02]  /*0640*/  @P0 IMAD.IADD R5, R5, 0x1, -R13 ;  /* 0x0000000105050824 */ /* 0x000fe400078e0a0d */
[----:B------:R-:W-:-:S03]  /*0650*/  @P0 VIADD R20, R20, 0x1 ;  /* 0x0000000114140836 */ /* 0x000fc60000000000 */
[----:B------:R-:W-:-:S13]  /*0660*/  ISETP.GE.U32.AND P1, PT, R5, R13, PT ;  /* 0x0000000d0500720c */ /* 0x000fda0003f26070 */
[----:B------:R-:W-:Y:S02]  /*0670*/  @P1 IADD3 R20, PT, PT, R20, 0x1, RZ ;  /* 0x0000000114141810 */ /* 0x000fe40007ffe0ff */
[----:B------:R-:W-:-:S05]  /*0680*/  @!P2 LOP3.LUT R20, RZ, R13, RZ, 0x33, !PT ;  /* 0x0000000dff14a212 */ /* 0x000fca00078e33ff */
[----:B------:R-:W-:-:S04]  /*0690*/  IMAD.MOV R9, RZ, RZ, -R20 ;  /* 0x000000ffff097224 */ /* 0x000fc800078e0a14 */
[----:B------:R-:W-:Y:S01]  /*06a0*/  IMAD R9, R13, R9, R4 ;  /* 0x000000090d097224 */ /* 0x000fe200078e0204 */
[----:B------:R-:W-:Y:S06]  /*06b0*/  BRA `(.L_x_51) ;  /* 0x0000000000447947 */ /* 0x000fec0003800000 */
.L_x_50:
[----:B------:R-:W0:Y:S01]  /*06c0*/  LDCU.64 UR6, c[0x0][0x3e0] ;  /* 0x00007c00ff0677ac */ /* 0x000e220008000a00 */
[----:B------:R-:W-:Y:S01]  /*06d0*/  IMAD.MOV.U32 R16, RZ, RZ, R4 ;  /* 0x000000ffff107224 */ /* 0x000fe200078e0004 */
[----:B------:R-:W-:Y:S01]  /*06e0*/  MOV R2, 0x730 ;  /* 0x0000073000027802 */ /* 0x000fe20000000f00 */
[----:B------:R-:W-:Y:S01]  /*06f0*/  IMAD.MOV.U32 R11, RZ, RZ, R5 ;  /* 0x000000ffff0b7224 */ /* 0x000fe200078e0005 */
[----:B0-----:R-:W-:Y:S01]  /*0700*/  MOV R9, UR6 ;  /* 0x0000000600097c02 */ /* 0x001fe20008000f00 */
[----:B------:R-:W-:-:S07]  /*0710*/  IMAD.U32 R8, RZ, RZ, UR7 ;  /* 0x00000007ff087e24 */ /* 0x000fce000f8e00ff */
[----:B------:R-:W-:Y:S05]  /*0720*/  CALL.REL.NOINC `($__internal_3_$__cuda_sm20_div_s64) ;  /* 0x0000002400287944 */ /* 0x000fea0003c00000 */
[----:B------:R-:W0:Y:S01]  /*0730*/  LDCU.64 UR6, c[0x0][0x3e0] ;  /* 0x00007c00ff0677ac */ /* 0x000e220008000a00 */
[----:B------:R-:W-:-:S05]  /*0740*/  IADD3 R7, P0, PT, RZ, -R20, RZ ;  /* 0x80000014ff077210 */ /* 0x000fca0007f1e0ff */
[----:B------:R-:W-:Y:S02]  /*0750*/  IMAD.X R2, RZ, RZ, ~R21, P0 ;  /* 0x000000ffff027224 */ /* 0x000fe400000e0e15 */
[----:B0-----:R-:W-:Y:S01]  /*0760*/  IMAD.U32 R13, RZ, RZ, UR6 ;  /* 0x00000006ff0d7e24 */ /* 0x001fe2000f8e00ff */
[----:B------:R-:W-:-:S03]  /*0770*/  MOV R11, UR7 ;  /* 0x00000007000b7c02 */ /* 0x000fc60008000f00 */
[-C--:B------:R-:W-:Y:S02]  /*0780*/  IMAD R2, R2, R13.reuse, RZ ;  /* 0x0000000d02027224 */ /* 0x080fe400078e02ff */
[----:B------:R-:W-:-:S04]  /*0790*/  IMAD.WIDE.U32 R4, R7, R13, R4 ;  /* 0x0000000d07047225 */ /* 0x000fc800078e0004 */
[----:B------:R-:W-:Y:S02]  /*07a0*/  IMAD R7, R7, R11, R2 ;  /* 0x0000000b07077224 */ /* 0x000fe400078e0202 */
[----:B------:R-:W-:Y:S02]  /*07b0*/  IMAD.MOV.U32 R9, RZ, RZ, R4 ;  /* 0x000000ffff097224 */ /* 0x000fe400078e0004 */
[----:B------:R-:W-:-:S07]  /*07c0*/  IMAD.IADD R8, R5, 0x1, R7 ;  /* 0x0000000105087824 */ /* 0x000fce00078e0207 */
.L_x_51:
[----:B------:R-:W-:Y:S05]  /*07d0*/  BSYNC.RECONVERGENT B0 ;  /* 0x0000000000007941 */ /* 0x000fea0003800200 */
.L_x_49:
[----:B------:R-:W0:Y:S01]  /*07e0*/  LDCU.128 UR12, c[0x0][0x3a0] ;  /* 0x00007400ff0c77ac */ /* 0x000e220008000c00 */
[----:B------:R-:W1:Y:S01]  /*07f0*/  LDC.64 R56, c[0x0][0x3b0] ;  /* 0x0000ec00ff387b82 */ /* 0x000e620000000a00 */
[----:B------:R-:W-:Y:S01]  /*0800*/  IMAD.MOV.U32 R6, RZ, RZ, R9 ;  /* 0x000000ffff067224 */ /* 0x000fe200078e0009 */
[----:B------:R-:W-:-:S06]  /*0810*/  CS2R R54, SRZ ;  /* 0x0000000000367805 */ /* 0x000fcc000001ff00 */
[----:B------:R-:W2:Y:S01]  /*0820*/  LDC.64 R52, c[0x0][0x3b8] ;  /* 0x0000ee00ff347b82 */ /* 0x000ea20000000a00 */
[----:B0-----:R-:W-:Y:S02]  /*0830*/  UIMAD UR8, UR15, UR12, URZ ;  /* 0x0000000c0f0872a4 */ /* 0x001fe4000f8e02ff */
[----:B------:R-:W-:Y:S02]  /*0840*/  UIMAD.WIDE.U32 UR6, UR14, UR12, URZ ;  /* 0x0000000c0e0672a5 */ /* 0x000fe4000f8e00ff */
[----:B------:R-:W-:Y:S01]  /*0850*/  UIMAD UR8, UR14, UR13, UR8 ;  /* 0x0000000d0e0872a4 */ /* 0x000fe2000f8e0208 */
[----:B------:R-:W0:Y:S01]  /*0860*/  LDCU.64 UR12, c[0x0][0x3e8] ;  /* 0x00007d00ff0c77ac */ /* 0x000e220008000a00 */
[----:B-1----:R-:W-:Y:S02]  /*0870*/  IADD3 R56, P0, PT, RZ, -R56, RZ ;  /* 0x80000038ff387210 */ /* 0x002fe40007f1e0ff */
[----:B------:R-:W-:Y:S01]  /*0880*/  IMAD.WIDE.U32 R4, R13, UR6, RZ ;  /* 0x000000060d047c25 */ /* 0x000fe2000f8e00ff */
[----:B------:R-:W-:-:S03]  /*0890*/  UIADD3 UR7, UPT, UPT, UR7, UR8, URZ ;  /* 0x0000000807077290 */ /* 0x000fc6000fffe0ff */
[----:B------:R-:W-:-:S03]  /*08a0*/  IMAD.X R57, RZ, RZ, ~R57, P0 ;  /* 0x000000ffff397224 */ /* 0x000fc600000e0e39 */
[----:B------:R-:W1:Y:S01]  /*08b0*/  LDCU.128 UR8, c[0x0][0x3c0] ;  /* 0x00007800ff0877ac */ /* 0x000e620008000c00 */
[----:B------:R-:W-:Y:S01]  /*08c0*/  IMAD R2, R13, UR7, RZ ;  /* 0x000000070d027c24 */ /* 0x000fe2000f8e02ff */
[----:B--2---:R-:W-:-:S03]  /*08d0*/  SHF.L.U64.HI R59, R52, 0x3, R53 ;  /* 0x00000003343b7819 */ /* 0x004fc60000010235 */
[----:B------:R-:W-:Y:S01]  /*08e0*/  IMAD R7, R11, UR6, R2 ;  /* 0x000000060b077c24 */ /* 0x000fe2000f8e0202 */
[----:B------:R-:W2:Y:S03]  /*08f0*/  LDCU.64 UR6, c[0x0][0x3f0] ;  /* 0x00007e00ff0677ac */ /* 0x000ea60008000a00 */
[----:B------:R-:W-:Y:S01]  /*0900*/  IMAD.IADD R5, R5, 0x1, R7 ;  /* 0x0000000105057824 */ /* 0x000fe200078e0207 */
[----:B------:R-:W-:-:S03]  /*0910*/  MOV R7, R8 ;  /* 0x0000000800077202 */ /* 0x000fc60000000f00 */
        /* <DEDUP_REMOVED lines=12> */
[----:B------:R-:W-:Y:S01]  /*09e0*/  IMAD.IADD R7, R17, 0x1, R7 ;  /* 0x0000000111077824 */ /* 0x000fe200078e0207 */
[C---:B--2---:R-:W-:Y:S01]  /*09f0*/  LEA R15, P1, R16.reuse, UR6, 0x3 ;  /* 0x00000006100f7c11 */ /* 0x044fe2000f8218ff */
[----:B------:R-:W-:Y:S02]  /*0a00*/  IMAD R3, R3, UR10, RZ ;  /* 0x0000000a03037c24 */ /* 0x000fe4000f8e02ff */
[----:B------:R-:W-:Y:S01]  /*0a10*/  IMAD.WIDE.U32 R56, R9, UR8, R56 ;  /* 0x0000000809387c25 */ /* 0x000fe2000f8e0038 */
[----:B------:R-:W-:Y:S02]  /*0a20*/  LEA.HI.X R16, R16, UR7, R7, 0x3, P1 ;  /* 0x0000000710107c11 */ /* 0x000fe400088f1c07 */
[----:B------:R-:W-:Y:S01]  /*0a30*/  IADD3.X R7, PT, PT, RZ, ~R53, RZ, P0, !PT ;  /* 0x80000035ff077210 */ /* 0x000fe200007fe4ff */
[C---:B------:R-:W-:Y:S02]  /*0a40*/  IMAD R19, R0.reuse, UR11, R3 ;  /* 0x0000000b00137c24 */ /* 0x040fe4000f8e0203 */
[----:B------:R-:W-:-:S04]  /*0a50*/  IMAD.WIDE.U32 R2, R0, UR10, RZ ;  /* 0x0000000a00027c25 */ /* 0x000fc8000f8e00ff */
[----:B------:R-:W-:Y:S02]  /*0a60*/  IMAD.SHL.U32 R17, R2, 0x8, RZ ;  /* 0x0000000802117824 */ /* 0x000fe400078e00ff */
[----:B------:R-:W-:Y:S02]  /*0a70*/  IMAD.IADD R19, R3, 0x1, R19 ;  /* 0x0000000103137824 */ /* 0x000fe400078e0213 */
[----:B-1----:R-:W-:Y:S01]  /*0a80*/  IMAD.WIDE.U32 R8, R4, 0x7, R6 ;  /* 0x0000000704087825 */ /* 0x002fe200078e0006 */
[----:B------:R-:W-:Y:S02]  /*0a90*/  LEA R17, P0, -R52, R17, 0x3 ;  /* 0x0000001134117211 */ /* 0x000fe400078019ff */
[----:B------:R-:W-:Y:S01]  /*0aa0*/  SHF.L.U64.HI R0, R2, 0x3, R19 ;  /* 0x0000000302007819 */ /* 0x000fe20000010213 */
[--C-:B------:R-:W-:Y:S01]  /*0ab0*/  IMAD.WIDE.U32 R10, R4, 0x6, R6.reuse ;  /* 0x00000006040a7825 */ /* 0x100fe200078e0006 */
[C---:B------:R-:W-:Y:S01]  /*0ac0*/  IADD3 R60, P1, PT, R2.reuse, R8, RZ ;  /* 0x00000008023c7210 */ /* 0x040fe20007f3e0ff */
[----:B------:R-:W-:Y:S02]  /*0ad0*/  STL [R1+0x30], R17 ;  /* 0x0000301101007387 */ /* 0x000fe40000100800 */
[----:B------:R-:W-:Y:S01]  /*0ae0*/  IMAD R14, R5, 0x7, RZ ;  /* 0x00000007050e7824 */ /* 0x000fe200078e02ff */
[----:B------:R-:W-:Y:S01]  /*0af0*/  IADD3 R26, P2, PT, R2, R10, RZ ;  /* 0x0000000a021a7210 */ /* 0x000fe20007f5e0ff */
[----:B------:R-:W-:-:S03]  /*0b00*/  IMAD.WIDE.U32 R12, R4, 0x5, R6 ;  /* 0x00000005040c7825 */ /* 0x000fc600078e0006 */
[----:B------:R-:W-:Y:S01]  /*0b10*/  IADD3.X R61, PT, PT, R19, R9, R14, P1, !PT ;  /* 0x00000009133d7210 */ /* 0x000fe20000ffe40e */
[C---:B------:R-:W-:Y:S01]  /*0b20*/  IMAD R18, R5.reuse, 0x6, RZ ;  /* 0x0000000605127824 */ /* 0x040fe200078e02ff */
[----:B------:R-:W-:Y:S01]  /*0b30*/  IADD3 R24, P3, PT, R2, R12, RZ ;  /* 0x0000000c02187210 */ /* 0x000fe20007f7e0ff */
[----:B------:R-:W-:Y:S02]  /*0b40*/  IMAD R22, R5, 0x5, RZ ;  /* 0x0000000505167824 */ /* 0x000fe400078e02ff */
[----:B------:R-:W-:Y:S01]  /*0b50*/  IMAD.X R59, R0, 0x1, ~R59, P0 ;  /* 0x00000001003b7824 */ /* 0x000fe200000e0e3b */
[----:B------:R-:W-:Y:S01]  /*0b60*/  IADD3 R8, P0, P1, R2, R4, -R52 ;  /* 0x0000000402087210 */ /* 0x000fe2000791e834 */
[C---:B------:R-:W-:Y:S01]  /*0b70*/  IMAD.SHL.U32 R3, R4.reuse, 0x2, RZ ;  /* 0x0000000204037824 */ /* 0x040fe200078e00ff */
[C---:B------:R-:W-:Y:S01]  /*0b80*/  IADD3.X R27, PT, PT, R19.reuse, R11, R18, P2, !PT ;  /* 0x0000000b131b7210 */ /* 0x040fe200017fe412 */
[----:B------:R-:W-:Y:S01]  /*0b90*/  IMAD.WIDE.U32 R6, R4, 0x3, R6 ;  /* 0x0000000304067825 */ /* 0x000fe200078e0006 */
[----:B------:R-:W-:-:S02]  /*0ba0*/  IADD3.X R25, PT, PT, R19, R13, R22, P3, !PT ;  /* 0x0000000d13197210 */ /* 0x000fc40001ffe416 */
[----:B------:R-:W-:Y:S01]  /*0bb0*/  IADD3.X R9, PT, PT, R19, R5, ~R53, P0, P1 ;  /* 0x0000000513097210 */ /* 0x000fe200007e2c35 */
[----:B------:R-:W-:Y:S01]  /*0bc0*/  STL.64 [R1], R26 ;  /* 0x0000001a01007387 */ /* 0x000fe20000100a00 */
[----:B------:R-:W-:Y:S01]  /*0bd0*/  SHF.L.U64.HI R0, R4, 0x1, R5 ;  /* 0x0000000104007819 */ /* 0x000fe20000010205 */
[----:B------:R-:W-:Y:S01]  /*0be0*/  IMAD R4, R5, 0x3, RZ ;  /* 0x0000000305047824 */ /* 0x000fe200078e02ff */
[C---:B------:R-:W-:Y:S01]  /*0bf0*/  IADD3 R12, P1, P2, R2.reuse, UR5, -R52 ;  /* 0x00000005020c7c10 */ /* 0x040fe2000fa3e834 */
[----:B------:R-:W-:Y:S01]  /*0c00*/  STL.64 [R1+0x8], R24 ;  /* 0x0000081801007387 */ /* 0x000fe20000100a00 */
[----:B------:R-:W-:Y:S01]  /*0c10*/  IADD3 R10, P4, P5, R2, -R52, R3 ;  /* 0x80000034020a7210 */ /* 0x000fe20007d9e003 */
[----:B------:R-:W-:Y:S01]  /*0c20*/  IMAD.IADD R58, R57, 0x1, R23 ;  /* 0x00000001393a7824 */ /* 0x000fe200078e0217 */
[C---:B------:R-:W-:Y:S01]  /*0c30*/  IADD3.X R13, PT, PT, R19.reuse, UR4, ~R53, P1, P2 ;  /* 0x00000004130d7c10 */ /* 0x040fe20008fe4c35 */
[----:B------:R0:W-:Y:S01]  /*0c40*/  STL.64 [R1+0x28], R8 ;  /* 0x0000280801007387 */ /* 0x0001e20000100a00 */
[----:B------:R-:W-:-:S02]  /*0c50*/  IADD3.X R11, PT, PT, R19, ~R53, R0, P4, P5 ;  /* 0x80000035130b7210 */ /* 0x000fc400027ea400 */
[C---:B------:R-:W-:Y:S01]  /*0c60*/  IADD3 R52, P0, PT, R2.reuse, -R52, RZ ;  /* 0x8000003402347210 */ /* 0x040fe20007f1e0ff */
[----:B------:R1:W-:Y:S03]  /*0c70*/  STL.64 [R1+0x10], R12 ;  /* 0x0000100c01007387 */ /* 0x0003e60000100a00 */
[----:B------:R-:W-:Y:S01]  /*0c80*/  IADD3.X R53, PT, PT, R19, ~R53, RZ, P0, !PT ;  /* 0x8000003513357210 */ /* 0x000fe200007fe4ff */
[----:B------:R1:W-:Y:S01]  /*0c90*/  STL.64 [R1+0x20], R10 ;  /* 0x0000200a01007387 */ /* 0x0003e20000100a00 */
[----:B0-----:R-:W-:-:S04]  /*0ca0*/  IADD3 R8, P3, PT, R2, R6, RZ ;  /* 0x0000000602087210 */ /* 0x001fc80007f7e0ff */
[----:B------:R-:W-:-:S05]  /*0cb0*/  IADD3.X R9, PT, PT, R19, R7, R4, P3, !PT ;  /* 0x0000000713097210 */ /* 0x000fca0001ffe404 */
[----:B------:R1:W-:Y:S04]  /*0cc0*/  STL.64 [R1+0x18], R8 ;  /* 0x0000180801007387 */ /* 0x0003e80000100a00 */
.L_x_59:
[----:B0-----:R-:W0:Y:S01]  /*0cd0*/  LDCU.64 UR6, c[0x0][0x3a8] ;  /* 0x00007500ff0677ac */ /* 0x001e220008000a00 */
[----:B----4-:R-:W-:Y:S02]  /*0ce0*/  IMAD.MOV.U32 R2, RZ, RZ, R56 ;  /* 0x000000ffff027224 */ /* 0x010fe400078e0038 */
[----:B------:R-:W-:Y:S02]  /*0cf0*/  HFMA2 R0, -RZ, RZ, 0, 0 ;  /* 0x00000000ff007431 */ /* 0x000fe400000001ff */
[----:B------:R-:W-:Y:S01]  /*0d00*/  IMAD.MOV.U32 R3, RZ, RZ, R58 ;  /* 0x000000ffff037224 */ /* 0x000fe200078e003a */
[----:B--2---:R-:W2:Y:S01]  /*0d10*/  LDCU.64 UR8, c[0x0][0x3d0] ;  /* 0x00007a00ff0877ac */ /* 0x004ea20008000a00 */
[----:B------:R-:W-:Y:S01]  /*0d20*/  IMAD.MOV.U32 R17, RZ, RZ, RZ ;  /* 0x000000ffff117224 */ /* 0x000fe200078e00ff */
[----:B0-----:R-:W-:-:S04]  /*0d30*/  UISETP.GE.U32.AND UP0, UPT, UR6, 0x8, UPT ;  /* 0x000000080600788c */ /* 0x001fc8000bf06070 */
[----:B------:R-:W-:Y:S01]  /*0d40*/  UISETP.GE.U32.AND.EX UP0, UPT, UR7, URZ, UPT, UP0 ;  /* 0x000000ff0700728c */ /* 0x000fe2000bf06100 */
[----:B--23--:R-:W-:Y:S02]  /*0d50*/  IMAD R5, R55, UR8, RZ ;  /* 0x0000000837057c24 */ /* 0x00cfe4000f8e02ff */
[----:B------:R-:W-:-:S04]  /*0d60*/  IMAD.WIDE.U32 R22, R54, UR8, R2 ;  /* 0x0000000836167c25 */ /* 0x000fc8000f8e0002 */
[----:B------:R-:W-:-:S04]  /*0d70*/  IMAD R3, R54, UR9, R5 ;  /* 0x0000000936037c24 */ /* 0x000fc8000f8e0205 */
[----:B------:R-:W-:Y:S01]  /*0d80*/  IMAD.IADD R3, R23, 0x1, R3 ;  /* 0x0000000117037824 */ /* 0x000fe200078e0203 */
[----:B------:R-:W-:Y:S06]  /*0d90*/  BRA.U !UP0, `(.L_x_52) ;  /* 0x0000000d084c7547 */ /* 0x000fec000b800000 */
[----:B-1----:R-:W2:Y:S01]  /*0da0*/  LDL.64 R12, [R1+0x28] ;  /* 0x00002800010c7983 */ /* 0x002ea20000100a00 */
[----:B------:R-:W0:Y:S03]  /*0db0*/  LDCU.128 UR8, c[0x0][0x390] ;  /* 0x00007200ff0877ac */ /* 0x000e260008000c00 */
[----:B------:R-:W3:Y:S04]  /*0dc0*/  LDL R14, [R1+0x30] ;  /* 0x00003000010e7983 */ /* 0x000ee80000100800 */
[----:B------:R-:W4:Y:S04]  /*0dd0*/  LDL.64 R26, [R1+0x10] ;  /* 0x00001000011a7983 */ /* 0x000f280000100a00 */
[----:B------:R-:W5:Y:S04]  /*0de0*/  LDL.64 R24, [R1+0x20] ;  /* 0x0000200001187983 */ /* 0x000f680000100a00 */
[----:B------:R-:W5:Y:S04]  /*0df0*/  LDL.64 R6, [R1+0x8] ;  /* 0x0000080001067983 */ /* 0x000f680000100a00 */
[----:B------:R-:W5:Y:S04]  /*0e00*/  LDL.64 R8, [R1] ;  /* 0x0000000001087983 */ /* 0x000f680000100a00 */
[----:B------:R-:W5:Y:S01]  /*0e10*/  LDL.64 R18, [R1+0x18] ;  /* 0x0000180001127983 */ /* 0x000f620000100a00 */
[----:B0-----:R-:W-:-:S02]  /*0e20*/  IMAD R5, R21, UR8, RZ ;  /* 0x0000000815057c24 */ /* 0x001fc4000f8e02ff */
[----:B------:R-:W-:Y:S02]  /*0e30*/  IMAD.MOV.U32 R2, RZ, RZ, R22 ;  /* 0x000000ffff027224 */ /* 0x000fe400078e0016 */
[C---:B------:R-:W-:Y:S02]  /*0e40*/  IMAD R5, R20.reuse, UR9, R5 ;  /* 0x0000000914057c24 */ /* 0x040fe4000f8e0205 */
[----:B------:R-:W-:Y:S01]  /*0e50*/  IMAD.WIDE.U32 R10, R20, UR8, R2 ;  /* 0x00000008140a7c25 */ /* 0x000fe2000f8e0002 */
[----:B------:R-:W0:Y:S03]  /*0e60*/  LDCU.64 UR8, c[0x0][0x388] ;  /* 0x00007100ff0877ac */ /* 0x000e260008000a00 */
[----:B------:R-:W-:-:S04]  /*0e70*/  IMAD.IADD R0, R11, 0x1, R5 ;  /* 0x000000010b007824 */ /* 0x000fc800078e0205 */
[----:B------:R-:W-:-:S04]  /*0e80*/  IMAD R5, R0, UR10, RZ ;  /* 0x0000000a00057c24 */ /* 0x000fc8000f8e02ff */
[C---:B------:R-:W-:Y:S01]  /*0e90*/  IMAD R0, R10.reuse, UR11, R5 ;  /* 0x0000000b0a007c24 */ /* 0x040fe2000f8e0205 */
[----:B------:R-:W-:Y:S02]  /*0ea0*/  ULOP3.LUT UR6, UR6, 0xfffffff8, URZ, 0xc0, !UPT ;  /* 0xfffffff806067892 */ /* 0x000fe4000f8ec0ff */
[----:B------:R-:W-:Y:S01]  /*0eb0*/  ULOP3.LUT UR7, UR7, 0x7fffffff, URZ, 0xc0, !UPT ;  /* 0x7fffffff07077892 */ /* 0x000fe2000f8ec0ff */
[----:B0-----:R-:W-:Y:S02]  /*0ec0*/  IMAD.U32 R2, RZ, RZ, UR9 ;  /* 0x00000009ff027e24 */ /* 0x001fe4000f8e00ff */
[----:B--2---:R-:W-:-:S04]  /*0ed0*/  IMAD.WIDE.U32 R28, R10, UR10, R12 ;  /* 0x0000000a0a1c7c25 */ /* 0x004fc8000f8e000c */
[----:B------:R-:W-:-:S04]  /*0ee0*/  IMAD.WIDE.U32 R12, R10, UR10, RZ ;  /* 0x0000000a0a0c7c25 */ /* 0x000fc8000f8e00ff */
[----:B------:R-:W-:Y:S01]  /*0ef0*/  IMAD.IADD R49, R13, 0x1, R0 ;  /* 0x000000010d317824 */ /* 0x000fe200078e0200 */
[----:B---3--:R-:W-:Y:S01]  /*0f00*/  LEA R50, P0, R12, R14, 0x3 ;  /* 0x0000000e0c327211 */ /* 0x008fe200078018ff */
[----:B----4-:R-:W-:Y:S02]  /*0f10*/  IMAD.WIDE.U32 R4, R10, UR10, R26 ;  /* 0x0000000a0a047c25 */ /* 0x010fe4000f8e001a */
[----:B------:R-:W0:Y:S01]  /*0f20*/  LDC.64 R26, c[0x0][0x3e0] ;  /* 0x0000f800ff1a7b82 */ /* 0x000e220000000a00 */
[----:B------:R-:W-:Y:S01]  /*0f30*/  LEA.HI.X R49, R12, R59, R49, 0x3, P0 ;  /* 0x0000003b0c317211 */ /* 0x000fe200000f1c31 */
[----:B-----5:R-:W-:-:S06]  /*0f40*/  IMAD.WIDE.U32 R24, R10, UR10, R24 ;  /* 0x0000000a0a187c25 */ /* 0x020fcc000f8e0018 */
[----:B------:R-:W0:Y:S01]  /*0f50*/  LDC.64 R12, c[0x0][0x3e8] ;  /* 0x0000fa00ff0c7b82 */ /* 0x000e220000000a00 */
[----:B------:R-:W-:Y:S02]  /*0f60*/  IMAD.IADD R17, R0, 0x1, R25 ;  /* 0x0000000100117824 */ /* 0x000fe400078e0219 */
[----:B------:R-:W-:-:S03]  /*0f70*/  IMAD.SHL.U32 R45, R24, 0x8, RZ ;  /* 0x00000008182d7824 */ /* 0x000fc600078e00ff */
[----:B------:R-:W-:Y:S02]  /*0f80*/  SHF.L.U64.HI R46, R24, 0x3, R17 ;  /* 0x00000003182e7819 */ /* 0x000fe40000010211 */
[----:B------:R-:W1:Y:S01]  /*0f90*/  LDC.64 R24, c[0x0][0x3d8] ;  /* 0x0000f600ff187b82 */ /* 0x000e620000000a00 */
[----:B------:R-:W-:Y:S01]  /*0fa0*/  IADD3 R5, PT, PT, R0, R5, RZ ;  /* 0x0000000500057210 */ /* 0x000fe20007ffe0ff */
[----:B------:R-:W-:-:S04]  /*0fb0*/  IMAD.WIDE.U32 R6, R10, UR10, R6 ;  /* 0x0000000a0a067c25 */ /* 0x000fc8000f8e0006 */
[----:B------:R-:W-:Y:S01]  /*0fc0*/  IMAD.WIDE.U32 R8, R10, UR10, R8 ;  /* 0x0000000a0a087c25 */ /* 0x000fe2000f8e0008 */
[----:B------:R-:W-:-:S03]  /*0fd0*/  SHF.L.U64.HI R42, R4, 0x3, R5 ;  /* 0x00000003042a7819 */ /* 0x000fc60000010205 */
[----:B------:R-:W-:-:S04]  /*0fe0*/  IMAD.WIDE.U32 R18, R10, UR10, R18 ;  /* 0x0000000a0a127c25 */ /* 0x000fc8000f8e0012 */
[----:B0-----:R-:W-:Y:S02]  /*0ff0*/  IMAD R13, R13, R26, RZ ;  /* 0x0000001a0d0d7224 */ /* 0x001fe400078e02ff */
[----:B------:R-:W-:-:S04]  /*1000*/  IMAD.WIDE.U32 R10, R10, UR10, R60 ;  /* 0x0000000a0a0a7c25 */ /* 0x000fc8000f8e003c */
[C---:B------:R-:W-:Y:S02]  /*1010*/  IMAD R13, R12.reuse, R27, R13 ;  /* 0x0000001b0c0d7224 */ /* 0x040fe400078e020d */
[----:B------:R-:W-:-:S04]  /*1020*/  IMAD.WIDE.U32 R26, R12, R26, RZ ;  /* 0x0000001a0c1a7225 */ /* 0x000fc800078e00ff */
[C---:B------:R-:W-:Y:S01]  /*1030*/  IMAD.IADD R5, R0.reuse, 0x1, R7 ;  /* 0x0000000100057824 */ /* 0x040fe200078e0207 */
[C---:B------:R-:W-:Y:S01]  /*1040*/  IADD3 R7, PT, PT, R0.reuse, R9, RZ ;  /* 0x0000000900077210 */ /* 0x040fe20007ffe0ff */
[C---:B------:R-:W-:Y:S01]  /*1050*/  IMAD.IADD R17, R0.reuse, 0x1, R19 ;  /* 0x0000000100117824 */ /* 0x040fe200078e0213 */
[----:B------:R-:W-:Y:S01]  /*1060*/  IADD3 R13, PT, PT, R27, R13, RZ ;  /* 0x0000000d1b0d7210 */ /* 0x000fe20007ffe0ff */
[C---:B------:R-:W-:Y:S01]  /*1070*/  IMAD.IADD R9, R0.reuse, 0x1, R11 ;  /* 0x0000000100097824 */ /* 0x040fe200078e020b */
[----:B------:R-:W-:Y:S01]  /*1080*/  IADD3 R29, PT, PT, R0, R29, RZ ;  /* 0x0000001d001d7210 */ /* 0x000fe20007ffe0ff */
[C---:B------:R-:W-:Y:S01]  /*1090*/  IMAD.SHL.U32 R43, R18.reuse, 0x8, RZ ;  /* 0x00000008122b7824 */ /* 0x040fe200078e00ff */
[----:B------:R-:W-:Y:S01]  /*10a0*/  SHF.L.U64.HI R44, R18, 0x3, R17 ;  /* 0x00000003122c7819 */ /* 0x000fe20000010211 */
[----:B------:R-:W-:Y:S01]  /*10b0*/  IMAD.SHL.U32 R47, R28, 0x8, RZ ;  /* 0x000000081c2f7824 */ /* 0x000fe200078e00ff */
        /* <DEDUP_REMOVED lines=9> */
[----:B------:R-:W-:Y:S01]  /*1150*/  IMAD.U32 R0, RZ, RZ, UR8 ;  /* 0x00000008ff007e24 */ /* 0x000fe2000f8e00ff */
[C-C-:B-1----:R-:W-:Y:S01]  /*1160*/  SHF.L.U64.HI R51, R24.reuse, 0x6, R25.reuse ;  /* 0x0000000618337819 */ /* 0x142fe20000010219 */
[----:B------:R-:W-:Y:S01]  /*1170*/  IMAD.MOV.U32 R14, RZ, RZ, R52 ;  /* 0x000000ffff0e7224 */ /* 0x000fe200078e0034 */
[----:B------:R-:W-:Y:S01]  /*1180*/  SHF.L.U64.HI R11, R24, 0x3, R25 ;  /* 0x00000003180b7819 */ /* 0x000fe20000010219 */
[----:B------:R-:W-:Y:S01]  /*1190*/  IMAD.U32 R17, RZ, RZ, UR6 ;  /* 0x00000006ff117e24 */ /* 0x000fe2000f8e00ff */
[----:B------:R-:W-:Y:S01]  /*11a0*/  MOV R13, R53 ;  /* 0x00000035000d7202 */ /* 0x000fe20000000f00 */
[----:B------:R-:W-:-:S07]  /*11b0*/  IMAD.U32 R18, RZ, RZ, UR7 ;  /* 0x00000007ff127e24 */ /* 0x000fce000f8e00ff */
.L_x_53:
[----:B0-----:R-:W0:Y:S01]  /*11c0*/  LDCU.128 UR8, c[0x0][0x390] ;  /* 0x00007200ff0877ac */ /* 0x001e220008000c00 */
[----:B------:R-:W-:Y:S02]  /*11d0*/  LOP3.LUT R19, R3, R13, RZ, 0xfc, !PT ;  /* 0x0000000d03137212 */ /* 0x000fe400078efcff */
[----:B------:R-:W-:Y:S01]  /*11e0*/  CS2R R28, SRZ ;  /* 0x00000000001c7805 */ /* 0x000fe2000001ff00 */
[----:B------:R-:W1:Y:S01]  /*11f0*/  LDC.64 R32, c[0x0][0x3d8] ;  /* 0x0000f600ff207b82 */ /* 0x000e620000000a00 */
[----:B------:R-:W-:-:S07]  /*1200*/  CS2R R36, SRZ ;  /* 0x0000000000247805 */ /* 0x000fce000001ff00 */
[----:B------:R-:W2:Y:S01]  /*1210*/  LDC.64 R38, c[0x0][0x3e8] ;  /* 0x0000fa00ff267b82 */ /* 0x000ea20000000a00 */
[----:B0-----:R-:W-:Y:S02]  /*1220*/  ISETP.GE.U32.AND P1, PT, R14, UR10, PT ;  /* 0x0000000a0e007c0c */ /* 0x001fe4000bf26070 */
[----:B------:R-:W-:Y:S02]  /*1230*/  ISETP.GE.U32.AND P0, PT, R22, UR8, PT ;  /* 0x0000000816007c0c */ /* 0x000fe4000bf06070 */
[----:B------:R-:W-:-:S04]  /*1240*/  ISETP.GE.AND.EX P1, PT, R13, UR11, PT, P1 ;  /* 0x0000000b0d007c0c */ /* 0x000fc8000bf26310 */
[----:B------:R-:W-:-:S04]  /*1250*/  ISETP.GE.OR.EX P1, PT, R3, UR9, P1, P0 ;  /* 0x0000000903007c0c */ /* 0x000fc80008f26700 */
[----:B------:R-:W-:-:S13]  /*1260*/  ISETP.LT.OR P1, PT, R19, RZ, P1 ;  /* 0x000000ff1300720c */ /* 0x000fda0000f21670 */
[----:B------:R-:W-:-:S05]  /*1270*/  @!P1 IADD3 R30, P2, PT, R0, R50, RZ ;  /* 0x00000032001e9210 */ /* 0x000fca0007f5e0ff */
[----:B------:R-:W-:-:S05]  /*1280*/  @!P1 IMAD.X R31, R2, 0x1, R49, P2 ;  /* 0x00000001021f9824 */ /* 0x000fca00010e0631 */
[----:B------:R0:W3:Y:S01]  /*1290*/  @!P1 LDG.E.64 R28, desc[UR16][R30.64] ;  /* 0x000000101e1c9981 */ /* 0x0000e2000c1e1b00 */
[----:B-1----:R-:W-:-:S04]  /*12a0*/  IADD3 R19, P2, PT, R14, R32, RZ ;  /* 0x000000200e137210 */ /* 0x002fc80007f5e0ff */
[----:B------:R-:W-:Y:S02]  /*12b0*/  ISETP.GE.U32.AND P1, PT, R19, UR10, PT ;  /* 0x0000000a13007c0c */ /* 0x000fe4000bf26070 */
[----:B------:R-:W-:Y:S01]  /*12c0*/  IADD3.X R19, PT, PT, R13, R33, RZ, P2, !PT ;  /* 0x000000210d137210 */ /* 0x000fe200017fe4ff */
[----:B0-----:R-:W-:-:S03]  /*12d0*/  IMAD.MOV.U32 R30, RZ, RZ, R15 ;  /* 0x000000ffff1e7224 */ /* 0x001fc600078e000f */
[----:B------:R-:W-:Y:S01]  /*12e0*/  ISETP.GE.AND.EX P1, PT, R19, UR11, PT, P1 ;  /* 0x0000000b13007c0c */ /* 0x000fe2000bf26310 */
[----:B------:R-:W-:Y:S01]  /*12f0*/  IMAD.MOV.U32 R31, RZ, RZ, R16 ;  /* 0x000000ffff1f7224 */ /* 0x000fe200078e0010 */
[C---:B------:R-:W-:Y:S02]  /*1300*/  LOP3.LUT R19, R3.reuse, R19, RZ, 0xfc, !PT ;  /* 0x0000001303137212 */ /* 0x040fe400078efcff */
[----:B------:R-:W-:-:S04]  /*1310*/  ISETP.GE.OR.EX P1, PT, R3, UR9, P1, P0 ;  /* 0x0000000903007c0c */ /* 0x000fc80008f26700 */
[----:B------:R-:W-:-:S13]  /*1320*/  ISETP.LT.OR P1, PT, R19, RZ, P1 ;  /* 0x000000ff1300720c */ /* 0x000fda0000f21670 */
[----:B------:R-:W-:-:S05]  /*1330*/  @!P1 IADD3 R34, P2, PT, R0, R47, RZ ;  /* 0x0000002f00229210 */ /* 0x000fca0007f5e0ff */
[----:B------:R-:W-:Y:S01]  /*1340*/  @!P1 IMAD.X R35, R2, 0x1, R48, P2 ;  /* 0x0000000102239824 */ /* 0x000fe200010e0630 */
[C---:B------:R-:W-:Y:S01]  /*1350*/  LEA R19, P2, R32.reuse, R14, 0x1 ;  /* 0x0000000e20137211 */ /* 0x040fe200078408ff */
[----:B---3--:R0:W-:Y:S04]  /*1360*/  STG.E.64 desc[UR16][R30.64], R28 ;  /* 0x0000001c1e007986 */ /* 0x0081e8000c101b10 */
[----:B------:R1:W3:Y:S01]  /*1370*/  @!P1 LDG.E.64 R36, desc[UR16][R34.64] ;  /* 0x0000001022249981 */ /* 0x0002e2000c1e1b00 */
[----:B------:R-:W-:Y:S02]  /*1380*/  ISETP.GE.U32.AND P1, PT, R19, UR10, PT ;  /* 0x0000000a13007c0c */ /* 0x000fe4000bf26070 */
[----:B------:R-:W-:-:S04]  /*1390*/  LEA.HI.X R19, R32, R13, R33, 0x1, P2 ;  /* 0x0000000d20137211 */ /* 0x000fc800010f0c21 */
[----:B------:R-:W-:Y:S02]  /*13a0*/  ISETP.GE.AND.EX P1, PT, R19, UR11, PT, P1 ;  /* 0x0000000b13007c0c */ /* 0x000fe4000bf26310 */
[C---:B------:R-:W-:Y:S01]  /*13b0*/  LOP3.LUT R19, R3.reuse, R19, RZ, 0xfc, !PT ;  /* 0x0000001303137212 */ /* 0x040fe200078efcff */
[----:B-1----:R-:W2:Y:S01]  /*13c0*/  LDC.64 R34, c[0x0][0x3e0] ;  /* 0x0000f800ff227b82 */ /* 0x002ea20000000a00 */
[----:B------:R-:W-:-:S04]  /*13d0*/  ISETP.GE.OR.EX P1, PT, R3, UR9, P1, P0 ;  /* 0x0000000903007c0c */ /* 0x000fc80008f26700 */
[----:B------:R-:W-:Y:S01]  /*13e0*/  ISETP.LT.OR P1, PT, R19, RZ, P1 ;  /* 0x000000ff1300720c */ /* 0x000fe20000f21670 */
[-C--:B--2---:R-:W-:Y:S02]  /*13f0*/  IMAD R39, R39, R34.reuse, RZ ;  /* 0x0000002227277224 */ /* 0x084fe400078e02ff */
[----:B0-----:R-:W-:-:S04]  /*1400*/  IMAD.WIDE.U32 R28, R38, R34, RZ ;  /* 0x00000022261c7225 */ /* 0x001fc800078e00ff */
[----:B------:R-:W-:Y:S01]  /*1410*/  IMAD R19, R38, R35, R39 ;  /* 0x0000002326137224 */ /* 0x000fe200078e0227 */
[----:B------:R-:W-:Y:S02]  /*1420*/  LEA R38, P2, R28, R15, 0x3 ;  /* 0x0000000f1c267211 */ /* 0x000fe400078418ff */
[----:B------:R-:W-:Y:S02]  /*1430*/  CS2R R34, SRZ ;  /* 0x0000000000227805 */ /* 0x000fe4000001ff00 */
[----:B------:R-:W-:-:S04]  /*1440*/  IADD3 R19, PT, PT, R29, R19, RZ ;  /* 0x000000131d137210 */ /* 0x000fc80007ffe0ff */
[----:B------:R-:W-:Y:S02]  /*1450*/  LEA.HI.X R39, R28, R16, R19, 0x3, P2 ;  /* 0x000000101c277211 */ /* 0x000fe400010f1c13 */
[----:B------:R-:W-:-:S05]  /*1460*/  @!P1 IADD3 R40, P2, PT, R0, R45, RZ ;  /* 0x0000002d00289210 */ /* 0x000fca0007f5e0ff */
[----:B------:R-:W-:Y:S01]  /*1470*/  @!P1 IMAD.X R41, R2, 0x1, R46, P2 ;  /* 0x0000000102299824 */ /* 0x000fe200010e062e */
[----:B---3--:R0:W-:Y:S04]  /*1480*/  STG.E.64 desc[UR16][R38.64], R36 ;  /* 0x0000002426007986 */ /* 0x0081e8000c101b10 */
[----:B------:R1:W2:Y:S01]  /*1490*/  @!P1 LDG.E.64 R34, desc[UR16][R40.64] ;  /* 0x0000001028229981 */ /* 0x0002a2000c1e1b00 */
[----:B------:R-:W-:Y:S02]  /*14a0*/  IMAD R25, R33, 0x3, RZ ;  /* 0x0000000321197824 */ /* 0x000fe400078e02ff */
[----:B0-----:R-:W-:Y:S01]  /*14b0*/  IMAD.MOV.U32 R36, RZ, RZ, R14 ;  /* 0x000000ffff247224 */ /* 0x001fe200078e000e */
[----:B-1----:R-:W-:Y:S01]  /*14c0*/  LEA R40, P2, R28, R15, 0x4 ;  /* 0x0000000f1c287211 */ /* 0x002fe200078420ff */
[----:B------:R-:W-:-:S03]  /*14d0*/  IMAD.MOV.U32 R37, RZ, RZ, R13 ;  /* 0x000000ffff257224 */ /* 0x000fc600078e000d */
[----:B------:R-:W-:Y:S01]  /*14e0*/  LEA.HI.X R41, R28, R16, R19, 0x4, P2 ;  /* 0x000000101c297211 */ /* 0x000fe200010f2413 */
[----:B------:R-:W-:-:S05]  /*14f0*/  IMAD.WIDE.U32 R38, R32, 0x3, R36 ;  /* 0x0000000320267825 */ /* 0x000fca00078e0024 */
[----:B------:R-:W-:Y:S02]  /*1500*/  IADD3 R25, PT, PT, R25, R39, RZ ;  /* 0x0000002719197210 */ /* 0x000fe40007ffe0ff */
[----:B------:R-:W-:-:S04]  /*1510*/  ISETP.GE.U32.AND P1, PT, R38, UR10, PT ;  /* 0x0000000a26007c0c */ /* 0x000fc8000bf26070 */
[----:B------:R-:W-:Y:S02]  /*1520*/  ISETP.GE.AND.EX P1, PT, R25, UR11, PT, P1 ;  /* 0x0000000b19007c0c */ /* 0x000fe4000bf26310 */
[C---:B------:R-:W-:Y:S02]  /*1530*/  LOP3.LUT R25, R3.reuse, R25, RZ, 0xfc, !PT ;  /* 0x0000001903197212 */ /* 0x040fe400078efcff */
[----:B------:R-:W-:-:S04]  /*1540*/  ISETP.GE.OR.EX P1, PT, R3, UR9, P1, P0 ;  /* 0x0000000903007c0c */ /* 0x000fc80008f26700 */
[----:B------:R-:W-:-:S13]  /*1550*/  ISETP.LT.OR P1, PT, R25, RZ, P1 ;  /* 0x000000ff1900720c */ /* 0x000fda0000f21670 */
[----:B------:R-:W-:-:S05]  /*1560*/  @!P1 IADD3 R38, P2, PT, R0, R43, RZ ;  /* 0x0000002b00269210 */ /* 0x000fca0007f5e0ff */
[----:B------:R-:W-:Y:S01]  /*1570*/  @!P1 IMAD.X R39, R2, 0x1, R44, P2 ;  /* 0x0000000102279824 */ /* 0x000fe200010e062c */
[----:B--2---:R0:W-:Y:S02]  /*1580*/  STG.E.64 desc[UR16][R40.64], R34 ;  /* 0x0000002228007986 */ /* 0x0041e4000c101b10 */
[----:B0-----:R-:W-:-:S06]  /*1590*/  CS2R R34, SRZ ;  /* 0x0000000000227805 */ /* 0x001fcc000001ff00 */
[----:B------:R0:W2:Y:S01]  /*15a0*/  @!P1 LDG.E.64 R34, desc[UR16][R38.64] ;  /* 0x0000001026229981 */ /* 0x0000a2000c1e1b00 */
[----:B------:R-:W-:Y:S01]  /*15b0*/  IADD3 R25, P2, PT, R14, UR5, RZ ;  /* 0x000000050e197c10 */ /* 0x000fe2000ff5e0ff */
[----:B------:R-:W-:-:S03]  /*15c0*/  IMAD.WIDE.U32 R40, R28, 0x18, R30 ;  /* 0x000000181c287825 */ /* 0x000fc600078e001e */
[----:B------:R-:W-:Y:S02]  /*15d0*/  ISETP.GE.U32.AND P1, PT, R25, UR10, PT ;  /* 0x0000000a19007c0c */ /* 0x000fe4000bf26070 */
[----:B------:R-:W-:-:S04]  /*15e0*/  IADD3.X R25, PT, PT, R13, UR4, RZ, P2, !PT ;  /* 0x000000040d197c10 */ /* 0x000fc800097fe4ff */
[----:B------:R-:W-:Y:S02]  /*15f0*/  ISETP.GE.AND.EX P1, PT, R25, UR11, PT, P1 ;  /* 0x0000000b19007c0c */ /* 0x000fe4000bf26310 */
[C---:B------:R-:W-:Y:S02]  /*1600*/  LOP3.LUT R25, R3.reuse, R25, RZ, 0xfc, !PT ;  /* 0x0000001903197212 */ /* 0x040fe400078efcff */
[----:B------:R-:W-:-:S04]  /*1610*/  ISETP.GE.OR.EX P1, PT, R3, UR9, P1, P0 ;  /* 0x0000000903007c0c */ /* 0x000fc80008f26700 */
[----:B------:R-:W-:Y:S01]  /*1620*/  ISETP.LT.OR P1, PT, R25, RZ, P1 ;  /* 0x000000ff1900720c */ /* 0x000fe20000f21670 */
[----:B------:R-:W-:-:S04]  /*1630*/  IMAD R25, R19, 0x18, RZ ;  /* 0x0000001813197824 */ /* 0x000fc800078e02ff */
[----:B------:R-:W-:-:S08]  /*1640*/  IMAD.IADD R41, R41, 0x1, R25 ;  /* 0x0000000129297824 */ /* 0x000fd000078e0219 */
[----:B0-----:R-:W-:-:S05]  /*1650*/  @!P1 IADD3 R38, P2, PT, R0, R4, RZ ;  /* 0x0000000400269210 */ /* 0x001fca0007f5e0ff */
[----:B------:R-:W-:Y:S01]  /*1660*/  @!P1 IMAD.X R39, R2, 0x1, R42, P2 ;  /* 0x0000000102279824 */ /* 0x000fe200010e062a */
[----:B--2---:R0:W-:Y:S02]  /*1670*/  STG.E.64 desc[UR16][R40.64], R34 ;  /* 0x0000002228007986 */ /* 0x0041e4000c101b10 */
[----:B0-----:R-:W-:-:S06]  /*1680*/  CS2R R34, SRZ ;  /* 0x0000000000227805 */ /* 0x001fcc000001ff00 */
[----:B------:R0:W2:Y:S01]  /*1690*/  @!P1 LDG.E.64 R34, desc[UR16][R38.64] ;  /* 0x0000001026229981 */ /* 0x0000a2000c1e1b00 */
[----:B------:R-:W-:Y:S01]  /*16a0*/  IMAD R25, R33, 0x5, RZ ;  /* 0x0000000521197824 */ /* 0x000fe200078e02ff */
[----:B------:R-:W-:-:S04]  /*16b0*/  LEA R40, P2, R28, R15, 0x5 ;  /* 0x0000000f1c287211 */ /* 0x000fc800078428ff */
[----:B------:R-:W-:Y:S01]  /*16c0*/  LEA.HI.X R41, R28, R16, R19, 0x5, P2 ;  /* 0x000000101c297211 */ /* 0x000fe200010f2c13 */
[----:B0-----:R-:W-:-:S05]  /*16d0*/  IMAD.WIDE.U32 R38, R32, 0x5, R36 ;  /* 0x0000000520267825 */ /* 0x001fca00078e0024 */
        /* <DEDUP_REMOVED lines=11> */
[----:B------:R-:W-:Y:S02]  /*1790*/  IMAD R25, R33, 0x6, RZ ;  /* 0x0000000621197824 */ /* 0x000fe400078e02ff */
[----:B0-----:R-:W-:-:S04]  /*17a0*/  IMAD.WIDE.U32 R38, R32, 0x6, R36 ;  /* 0x0000000620267825 */ /* 0x001fc800078e0024 */
[----:B------:R-:W-:Y:S01]  /*17b0*/  IMAD.IADD R25, R25, 0x1, R39 ;  /* 0x0000000119197824 */ /* 0x000fe200078e0227 */
[----:B------:R-:W-:Y:S01]  /*17c0*/  ISETP.GE.U32.AND P1, PT, R38, UR10, PT ;  /* 0x0000000a26007c0c */ /* 0x000fe2000bf26070 */
[----:B------:R-:W-:-:S03]  /*17d0*/  IMAD.WIDE.U32 R38, R28, 0x28, R30 ;  /* 0x000000281c267825 */ /* 0x000fc600078e001e */
[----:B------:R-:W-:Y:S02]  /*17e0*/  ISETP.GE.AND.EX P1, PT, R25, UR11, PT, P1 ;  /* 0x0000000b19007c0c */ /* 0x000fe4000bf26310 */
[C---:B------:R-:W-:Y:S02]  /*17f0*/  LOP3.LUT R25, R3.reuse, R25, RZ, 0xfc, !PT ;  /* 0x0000001903197212 */ /* 0x040fe400078efcff */
[----:B------:R-:W-:-:S04]  /*1800*/  ISETP.GE.OR.EX P1, PT, R3, UR9, P1, P0 ;  /* 0x0000000903007c0c */ /* 0x000fc80008f26700 */
[----:B------:R-:W-:Y:S01]  /*1810*/  ISETP.LT.OR P1, PT, R25, RZ, P1 ;  /* 0x000000ff1900720c */ /* 0x000fe20000f21670 */
[----:B------:R-:W-:-:S04]  /*1820*/  IMAD R25, R19, 0x28, RZ ;  /* 0x0000002813197824 */ /* 0x000fc800078e02ff */
[----:B------:R-:W-:-:S08]  /*1830*/  IMAD.IADD R39, R39, 0x1, R25 ;  /* 0x0000000127277824 */ /* 0x000fd000078e0219 */
[----:B------:R-:W-:-:S04]  /*1840*/  @!P1 IADD3 R40, P2, PT, R0, R8, RZ ;  /* 0x0000000800289210 */ /* 0x000fc80007f5e0ff */
[----:B------:R-:W-:Y:S01]  /*1850*/  @!P1 IADD3.X R41, PT, PT, R2, R7, RZ, P2, !PT ;  /* 0x0000000702299210 */ /* 0x000fe200017fe4ff */
[----:B--2---:R0:W-:Y:S02]  /*1860*/  STG.E.64 desc[UR16][R38.64], R34 ;  /* 0x0000002226007986 */ /* 0x0041e4000c101b10 */
[----:B0-----:R-:W-:-:S06]  /*1870*/  CS2R R34, SRZ ;  /* 0x0000000000227805 */ /* 0x001fcc000001ff00 */
[----:B------:R-:W2:Y:S01]  /*1880*/  @!P1 LDG.E.64 R34, desc[UR16][R40.64] ;  /* 0x0000001028229981 */ /* 0x000ea2000c1e1b00 */
[----:B------:R-:W-:-:S04]  /*1890*/  IMAD.WIDE.U32 R36, R32, 0x7, R36 ;  /* 0x0000000720247825 */ /* 0x000fc800078e0024 */
[----:B------:R-:W-:Y:S01]  /*18a0*/  IMAD R33, R33, 0x7, RZ ;  /* 0x0000000721217824 */ /* 0x000fe200078e02ff */
[----:B------:R-:W-:Y:S01]  /*18b0*/  ISETP.GE.U32.AND P1, PT, R36, UR10, PT ;  /* 0x0000000a24007c0c */ /* 0x000fe2000bf26070 */
[----:B------:R-:W-:-:S04]  /*18c0*/  IMAD.WIDE.U32 R38, R28, 0x30, R30 ;  /* 0x000000301c267825 */ /* 0x000fc800078e001e */
[----:B------:R-:W-:Y:S01]  /*18d0*/  IMAD.IADD R33, R33, 0x1, R37 ;  /* 0x0000000121217824 */ /* 0x000fe200078e0225 */
[----:B------:R-:W-:Y:S01]  /*18e0*/  CS2R R36, SRZ ;  /* 0x0000000000247805 */ /* 0x000fe2000001ff00 */
[----:B------:R-:W-:-:S03]  /*18f0*/  IMAD R25, R19, 0x30, RZ ;  /* 0x0000003013197824 */ /* 0x000fc600078e02ff */
[----:B------:R-:W-:Y:S01]  /*1900*/  ISETP.GE.AND.EX P1, PT, R33, UR11, PT, P1 ;  /* 0x0000000b21007c0c */ /* 0x000fe2000bf26310 */
[----:B------:R-:W-:Y:S01]  /*1910*/  IMAD.IADD R39, R39, 0x1, R25 ;  /* 0x0000000127277824 */ /* 0x000fe200078e0219 */
[C---:B------:R-:W-:Y:S02]  /*1920*/  LOP3.LUT R33, R3.reuse, R33, RZ, 0xfc, !PT ;  /* 0x0000002103217212 */ /* 0x040fe400078efcff */
[----:B------:R-:W-:-:S04]  /*1930*/  ISETP.GE.OR.EX P1, PT, R3, UR9, P1, P0 ;  /* 0x0000000903007c0c */ /* 0x000fc80008f26700 */
[----:B------:R-:W-:-:S13]  /*1940*/  ISETP.LT.OR P1, PT, R33, RZ, P1 ;  /* 0x000000ff2100720c */ /* 0x000fda0000f21670 */
[----:B------:R-:W-:-:S05]  /*1950*/  @!P1 IADD3 R32, P0, PT, R0, R10, RZ ;  /* 0x0000000a00209210 */ /* 0x000fca0007f1e0ff */
[----:B------:R-:W-:Y:S01]  /*1960*/  @!P1 IMAD.X R33, R2, 0x1, R9, P0 ;  /* 0x0000000102219824 */ /* 0x000fe200000e0609 */
[----:B--2---:R0:W-:Y:S04]  /*1970*/  STG.E.64 desc[UR16][R38.64], R34 ;  /* 0x0000002226007986 */ /* 0x0041e8000c101b10 */
[----:B------:R-:W2:Y:S01]  /*1980*/  @!P1 LDG.E.64 R36, desc[UR16][R32.64] ;  /* 0x0000001020249981 */ /* 0x000ea2000c1e1b00 */
[----:B------:R-:W-:Y:S01]  /*1990*/  IMAD.WIDE.U32 R28, R28, 0x38, R30 ;  /* 0x000000381c1c7825 */ /* 0x000fe200078e001e */
[----:B------:R-:W-:Y:S02]  /*19a0*/  IADD3 R17, P0, PT, R17, -0x8, RZ ;  /* 0xfffffff811117810 */ /* 0x000fe40007f1e0ff */
[----:B------:R-:W-:Y:S01]  /*19b0*/  LEA R14, P2, R24, R14, 0x3 ;  /* 0x0000000e180e7211 */ /* 0x000fe200078418ff */
[----:B------:R-:W-:Y:S01]  /*19c0*/  IMAD R19, R19, 0x38, RZ ;  /* 0x0000003813137824 */ /* 0x000fe200078e02ff */
[----:B------:R-:W-:-:S02]  /*19d0*/  IADD3.X R18, PT, PT, R18, -0x1, RZ, P0, !PT ;  /* 0xffffffff12127810 */ /* 0x000fc400007fe4ff */
[----:B------:R-:W-:Y:S01]  /*19e0*/  ISETP.NE.U32.AND P0, PT, R17, RZ, PT ;  /* 0x000000ff1100720c */ /* 0x000fe20003f05070 */
[----:B------:R-:W-:Y:S01]  /*19f0*/  IMAD.X R13, R13, 0x1, R11, P2 ;  /* 0x000000010d0d7824 */ /* 0x000fe200010e060b */
[----:B------:R-:W-:Y:S02]  /*1a00*/  IADD3 R29, PT, PT, R29, R19, RZ ;  /* 0x000000131d1d7210 */ /* 0x000fe40007ffe0ff */
[----:B------:R-:W-:Y:S02]  /*1a10*/  ISETP.NE.AND.EX P0, PT, R18, RZ, PT, P0 ;  /* 0x000000ff1200720c */ /* 0x000fe40003f05300 */
[----:B------:R-:W-:Y:S02]  /*1a20*/  LEA R15, P3, R26, R15, 0x6 ;  /* 0x0000000f1a0f7211 */ /* 0x000fe400078630ff */
[----:B------:R-:W-:-:S03]  /*1a30*/  LEA R0, P1, R24, R0, 0x6 ;  /* 0x0000000018007211 */ /* 0x000fc600078230ff */
[----:B------:R-:W-:Y:S02]  /*1a40*/  IMAD.X R16, R16, 0x1, R12, P3 ;  /* 0x0000000110107824 */ /* 0x000fe400018e060c */
[----:B------:R-:W-:Y:S01]  /*1a50*/  IMAD.X R2, R2, 0x1, R51, P1 ;  /* 0x0000000102027824 */ /* 0x000fe200008e0633 */
[----:B--2---:R0:W-:Y:S03]  /*1a60*/  STG.E.64 desc[UR16][R28.64], R36 ;  /* 0x000000241c007986 */ /* 0x0041e6000c101b10 */
[----:B------:R-:W-:Y:S05]  /*1a70*/  @P0 BRA `(.L_x_53) ;  /* 0xfffffff400d00947 */ /* 0x000fea000383ffff */
[----:B------:R-:W1:Y:S02]  /*1a80*/  LDCU.64 UR6, c[0x0][0x3a8] ;  /* 0x00007500ff0677ac */ /* 0x000e640008000a00 */
[----:B-1----:R-:W-:Y:S02]  /*1a90*/  ULOP3.LUT UR6, UR6, 0xfffffff8, URZ, 0xc0, !UPT ;  /* 0xfffffff806067892 */ /* 0x002fe4000f8ec0ff */
[----:B------:R-:W-:-:S04]  /*1aa0*/  ULOP3.LUT UR7, UR7, 0x7fffffff, URZ, 0xc0, !UPT ;  /* 0x7fffffff07077892 */ /* 0x000fc8000f8ec0ff */
[----:B------:R-:W-:Y:S02]  /*1ab0*/  MOV R17, UR6 ;  /* 0x0000000600117c02 */ /* 0x000fe40008000f00 */
[----:B------:R-:W-:-:S07]  /*1ac0*/  IMAD.U32 R0, RZ, RZ, UR7 ;  /* 0x00000007ff007e24 */ /* 0x000fce000f8e00ff */
.L_x_52:
[----:B------:R-:W2:Y:S02]  /*1ad0*/  LDCU UR7, c[0x0][0x3a8] ;  /* 0x00007500ff0777ac */ /* 0x000ea40008000800 */
[----:B--2---:R-:W-:-:S09]  /*1ae0*/  ULOP3.LUT UP0, URZ, UR7, 0x7, URZ, 0xc0, !UPT ;  /* 0x0000000707ff7892 */ /* 0x004fd2000f80c0ff */
        /* <DEDUP_REMOVED lines=10> */
[----:B------:R-:W2:Y:S01]  /*1b90*/  LDCU.64 UR10, c[0x0][0x3d8] ;  /* 0x00007b00ff0a77ac */ /* 0x000ea20008000a00 */
[----:B------:R-:W3:Y:S01]  /*1ba0*/  LDC.64 R24, c[0x0][0x3e8] ;  /* 0x0000fa00ff187b82 */ /* 0x000ee20000000a00 */
[----:B------:R-:W4:Y:S01]  /*1bb0*/  LDCU.128 UR12, c[0x0][0x390] ;  /* 0x00007200ff0c77ac */ /* 0x000f220008000c00 */
[----:B--2---:R-:W-:Y:S02]  /*1bc0*/  IMAD R2, R0, UR10, RZ ;  /* 0x0000000a00027c24 */ /* 0x004fe4000f8e02ff */
[----:B-1----:R-:W-:Y:S01]  /*1bd0*/  IMAD.WIDE.U32 R8, R17, UR10, R52 ;  /* 0x0000000a11087c25 */ /* 0x002fe2000f8e0034 */
[----:B----4-:R-:W-:-:S03]  /*1be0*/  ISETP.GE.U32.AND P0, PT, R22, UR12, PT ;  /* 0x0000000c16007c0c */ /* 0x010fc6000bf06070 */
[----:B------:R-:W-:Y:S01]  /*1bf0*/  IMAD R5, R17, UR11, R2 ;  /* 0x0000000b11057c24 */ /* 0x000fe2000f8e0202 */
[----:B------:R-:W-:-:S03]  /*1c00*/  ISETP.GE.U32.AND P1, PT, R8, UR14, PT ;  /* 0x0000000e08007c0c */ /* 0x000fc6000bf26070 */
[----:B------:R-:W-:-:S05]  /*1c10*/  IMAD.IADD R9, R9, 0x1, R5 ;  /* 0x0000000109097824 */ /* 0x000fca00078e0205 */
[----:B------:R-:W-:Y:S02]  /*1c20*/  ISETP.GE.AND.EX P1, PT, R9, UR15, PT, P1 ;  /* 0x0000000f09007c0c */ /* 0x000fe4000bf26310 */
[C---:B------:R-:W-:Y:S02]  /*1c30*/  LOP3.LUT R2, R3.reuse, R9, RZ, 0xfc, !PT ;  /* 0x0000000903027212 */ /* 0x040fe400078efcff */
[----:B------:R-:W-:-:S04]  /*1c40*/  ISETP.GE.OR.EX P1, PT, R3, UR13, P1, P0 ;  /* 0x0000000d03007c0c */ /* 0x000fc80008f26700 */
[----:B------:R-:W-:-:S13]  /*1c50*/  ISETP.LT.OR P1, PT, R2, RZ, P1 ;  /* 0x000000ff0200720c */ /* 0x000fda0000f21670 */
[----:B------:R-:W1:Y:S01]  /*1c60*/  @!P1 LDC.64 R4, c[0x0][0x388] ;  /* 0x0000e200ff049b82 */ /* 0x000e620000000a00 */
[----:B------:R-:W-:Y:S02]  /*1c70*/  @!P1 IMAD R7, R21, UR12, RZ ;  /* 0x0000000c15079c24 */ /* 0x000fe4000f8e02ff */
[----:B------:R-:W-:Y:S02]  /*1c80*/  @!P1 IMAD.MOV.U32 R2, RZ, RZ, R22 ;  /* 0x000000ffff029224 */ /* 0x000fe400078e0016 */
[C---:B------:R-:W-:Y:S02]  /*1c90*/  @!P1 IMAD R7, R20.reuse, UR13, R7 ;  /* 0x0000000d14079c24 */ /* 0x040fe4000f8e0207 */
[----:B------:R-:W-:-:S05]  /*1ca0*/  @!P1 IMAD.WIDE.U32 R10, R20, UR12, R2 ;  /* 0x0000000c140a9c25 */ /* 0x000fca000f8e0002 */
[----:B------:R-:W-:-:S05]  /*1cb0*/  @!P1 IADD3 R7, PT, PT, R11, R7, RZ ;  /* 0x000000070b079210 */ /* 0x000fca0007ffe0ff */
[----:B------:R-:W-:Y:S02]  /*1cc0*/  @!P1 IMAD R11, R7, UR14, RZ ;  /* 0x0000000e070b9c24 */ /* 0x000fe4000f8e02ff */
[----:B------:R-:W-:-:S04]  /*1cd0*/  @!P1 IMAD.WIDE.U32 R6, R10, UR14, R8 ;  /* 0x0000000e0a069c25 */ /* 0x000fc8000f8e0008 */
[----:B------:R-:W-:Y:S01]  /*1ce0*/  @!P1 IMAD R11, R10, UR15, R11 ;  /* 0x0000000f0a0b9c24 */ /* 0x000fe2000f8e020b */
[----:B-1----:R-:W-:-:S03]  /*1cf0*/  @!P1 LEA R12, P2, R6, R4, 0x3 ;  /* 0x00000004060c9211 */ /* 0x002fc600078418ff */
[----:B------:R-:W-:-:S05]  /*1d00*/  @!P1 IMAD.IADD R2, R11, 0x1, R7 ;  /* 0x000000010b029824 */ /* 0x000fca00078e0207 */
[----:B------:R-:W-:Y:S02]  /*1d10*/  @!P1 LEA.HI.X R13, R6, R5, R2, 0x3, P2 ;  /* 0x00000005060d9211 */ /* 0x000fe400010f1c02 */
[----:B------:R-:W-:-:S06]  /*1d20*/  CS2R R6, SRZ ;  /* 0x0000000000067805 */ /* 0x000fcc000001ff00 */
[----:B------:R1:W2:Y:S01]  /*1d30*/  @!P1 LDG.E.64 R6, desc[UR16][R12.64] ;  /* 0x000000100c069981 */ /* 0x0002a2000c1e1b00 */
[----:B------:R-:W-:-:S04]  /*1d40*/  IADD3 R4, P2, PT, R8, UR10, RZ ;  /* 0x0000000a08047c10 */ /* 0x000fc8000ff5e0ff */
[----:B------:R-:W-:Y:S02]  /*1d50*/  ISETP.GE.U32.AND P1, PT, R4, UR14, PT ;  /* 0x0000000e04007c0c */ /* 0x000fe4000bf26070 */
[----:B------:R-:W-:-:S04]  /*1d60*/  IADD3.X R5, PT, PT, R9, UR11, RZ, P2, !PT ;  /* 0x0000000b09057c10 */ /* 0x000fc800097fe4ff */
[----:B------:R-:W-:Y:S02]  /*1d70*/  ISETP.GE.AND.EX P1, PT, R5, UR15, PT, P1 ;  /* 0x0000000f05007c0c */ /* 0x000fe4000bf26310 */
[C---:B------:R-:W-:Y:S02]  /*1d80*/  LOP3.LUT R2, R3.reuse, R5, RZ, 0xfc, !PT ;  /* 0x0000000503027212 */ /* 0x040fe400078efcff */
[----:B------:R-:W-:-:S04]  /*1d90*/  ISETP.GE.OR.EX P1, PT, R3, UR13, P1, P0 ;  /* 0x0000000d03007c0c */ /* 0x000fc80008f26700 */
[----:B------:R-:W-:-:S13]  /*1da0*/  ISETP.LT.OR P1, PT, R2, RZ, P1 ;  /* 0x000000ff0200720c */ /* 0x000fda0000f21670 */
[----:B------:R-:W4:Y:S01]  /*1db0*/  @!P1 LDC.64 R10, c[0x0][0x388] ;  /* 0x0000e200ff0a9b82 */ /* 0x000f220000000a00 */
[----:B------:R-:W-:Y:S02]  /*1dc0*/  @!P1 IMAD R9, R21, UR12, RZ ;  /* 0x0000000c15099c24 */ /* 0x000fe4000f8e02ff */
[----:B------:R-:W-:Y:S02]  /*1dd0*/  @!P1 IMAD.MOV.U32 R2, RZ, RZ, R22 ;  /* 0x000000ffff029224 */ /* 0x000fe400078e0016 */
[C---:B------:R-:W-:Y:S02]  /*1de0*/  @!P1 IMAD R9, R20.reuse, UR13, R9 ;  /* 0x0000000d14099c24 */ /* 0x040fe4000f8e0209 */
[----:B-1----:R-:W-:-:S04]  /*1df0*/  @!P1 IMAD.WIDE.U32 R12, R20, UR12, R2 ;  /* 0x0000000c140c9c25 */ /* 0x002fc8000f8e0002 */
[----:B------:R-:W-:-:S04]  /*1e00*/  @!P1 IMAD.IADD R9, R13, 0x1, R9 ;  /* 0x000000010d099824 */ /* 0x000fc800078e0209 */
[----:B------:R-:W-:Y:S02]  /*1e10*/  @!P1 IMAD R13, R9, UR14, RZ ;  /* 0x0000000e090d9c24 */ /* 0x000fe4000f8e02ff */
[----:B------:R-:W-:-:S04]  /*1e20*/  @!P1 IMAD.WIDE.U32 R8, R12, UR14, R4 ;  /* 0x0000000e0c089c25 */ /* 0x000fc8000f8e0004 */
[----:B------:R-:W-:Y:S01]  /*1e30*/  @!P1 IMAD R13, R12, UR15, R13 ;  /* 0x0000000f0c0d9c24 */ /* 0x000fe2000f8e020d */
[----:B----4-:R-:W-:Y:S01]  /*1e40*/  @!P1 LEA R18, P2, R8, R10, 0x3 ;  /* 0x0000000a08129211 */ /* 0x010fe200078418ff */
[----:B------:R-:W-:-:S03]  /*1e50*/  IMAD.MOV.U32 R10, RZ, RZ, R15 ;  /* 0x000000ffff0a7224 */ /* 0x000fc600078e000f */
[----:B------:R-:W-:Y:S02]  /*1e60*/  @!P1 IADD3 R2, PT, PT, R13, R9, RZ ;  /* 0x000000090d029210 */ /* 0x000fe40007ffe0ff */
[----:B------:R-:W3:Y:S02]  /*1e70*/  LDC.64 R12, c[0x0][0x3e0] ;  /* 0x0000f800ff0c7b82 */ /* 0x000ee40000000a00 */
[----:B------:R-:W-:Y:S02]  /*1e80*/  @!P1 LEA.HI.X R19, R8, R11, R2, 0x3, P2 ;  /* 0x0000000b08139211 */ /* 0x000fe400010f1c02 */
[----:B------:R-:W-:Y:S01]  /*1e90*/  CS2R R8, SRZ ;  /* 0x0000000000087805 */ /* 0x000fe2000001ff00 */
[----:B------:R-:W-:-:S05]  /*1ea0*/  IMAD.MOV.U32 R11, RZ, RZ, R16 ;  /* 0x000000ffff0b7224 */ /* 0x000fca00078e0010 */
[----:B--2---:R1:W-:Y:S04]  /*1eb0*/  STG.E.64 desc[UR16][R10.64], R6 ;  /* 0x000000060a007986 */ /* 0x0043e8000c101b10 */
[----:B------:R2:W4:Y:S01]  /*1ec0*/  @!P1 LDG.E.64 R8, desc[UR16][R18.64] ;  /* 0x0000001012089981 */ /* 0x000522000c1e1b00 */
[----:B------:R-:W-:Y:S01]  /*1ed0*/  IADD3 R4, P2, PT, R4, UR10, RZ ;  /* 0x0000000a04047c10 */ /* 0x000fe2000ff5e0ff */
[----:B---3--:R-:W-:-:S03]  /*1ee0*/  IMAD R25, R25, R12, RZ ;  /* 0x0000000c19197224 */ /* 0x008fc600078e02ff */
[----:B------:R-:W-:Y:S01]  /*1ef0*/  ISETP.GE.U32.AND P1, PT, R4, UR14, PT ;  /* 0x0000000e04007c0c */ /* 0x000fe2000bf26070 */
[----:B------:R-:W-:Y:S01]  /*1f00*/  IMAD R25, R24, R13, R25 ;  /* 0x0000000d18197224 */ /* 0x000fe200078e0219 */
[----:B------:R-:W-:-:S04]  /*1f10*/  IADD3.X R5, PT, PT, R5, UR11, RZ, P2, !PT ;  /* 0x0000000b05057c10 */ /* 0x000fc800097fe4ff */
[----:B------:R-:W-:Y:S02]  /*1f20*/  ISETP.GE.AND.EX P1, PT, R5, UR15, PT, P1 ;  /* 0x0000000f05007c0c */ /* 0x000fe4000bf26310 */
[C---:B------:R-:W-:Y:S02]  /*1f30*/  LOP3.LUT R2, R3.reuse, R5, RZ, 0xfc, !PT ;  /* 0x0000000503027212 */ /* 0x040fe400078efcff */
[----:B------:R-:W-:-:S04]  /*1f40*/  ISETP.GE.OR.EX P1, PT, R3, UR13, P1, P0 ;  /* 0x0000000d03007c0c */ /* 0x000fc80008f26700 */
[----:B------:R-:W-:-:S13]  /*1f50*/  ISETP.LT.OR P1, PT, R2, RZ, P1 ;  /* 0x000000ff0200720c */ /* 0x000fda0000f21670 */
[----:B-1----:R-:W1:Y:S01]  /*1f60*/  @!P1 LDC.64 R10, c[0x0][0x388] ;  /* 0x0000e200ff0a9b82 */ /* 0x002e620000000a00 */
[----:B------:R-:W-:Y:S02]  /*1f70*/  @!P1 IMAD R7, R21, UR12, RZ ;  /* 0x0000000c15079c24 */ /* 0x000fe4000f8e02ff */
[----:B------:R-:W-:Y:S02]  /*1f80*/  @!P1 IMAD.MOV.U32 R2, RZ, RZ, R22 ;  /* 0x000000ffff029224 */ /* 0x000fe400078e0016 */
[C---:B------:R-:W-:Y:S02]  /*1f90*/  @!P1 IMAD R7, R20.reuse, UR13, R7 ;  /* 0x0000000d14079c24 */ /* 0x040fe4000f8e0207 */
[----:B--2---:R-:W-:-:S05]  /*1fa0*/  @!P1 IMAD.WIDE.U32 R18, R20, UR12, R2 ;  /* 0x0000000c14129c25 */ /* 0x004fca000f8e0002 */
[----:B------:R-:W-:-:S05]  /*1fb0*/  @!P1 IADD3 R7, PT, PT, R19, R7, RZ ;  /* 0x0000000713079210 */ /* 0x000fca0007ffe0ff */
[----:B------:R-:W-:Y:S02]  /*1fc0*/  @!P1 IMAD R19, R7, UR14, RZ ;  /* 0x0000000e07139c24 */ /* 0x000fe4000f8e02ff */
[----:B------:R-:W-:-:S04]  /*1fd0*/  IMAD.WIDE.U32 R6, R24, R12, RZ ;  /* 0x0000000c18067225 */ /* 0x000fc800078e00ff */
[----:B------:R-:W-:Y:S01]  /*1fe0*/  @!P1 IMAD.WIDE.U32 R12, R18, UR14, R4 ;  /* 0x0000000e120c9c25 */ /* 0x000fe2000f8e0004 */
[----:B------:R-:W-:-:S03]  /*1ff0*/  LEA R14, P2, R6, R15, 0x3 ;  /* 0x0000000f060e7211 */ /* 0x000fc600078418ff */
[----:B------:R-:W-:Y:S01]  /*2000*/  @!P1 IMAD R19, R18, UR15, R19 ;  /* 0x0000000f12139c24 */ /* 0x000fe2000f8e0213 */
[----:B-1----:R-:W-:Y:S01]  /*2010*/  @!P1 LEA R10, P3, R12, R10, 0x3 ;  /* 0x0000000a0c0a9211 */ /* 0x002fe200078618ff */
[----:B------:R-:W-:Y:S02]  /*2020*/  IMAD.IADD R7, R7, 0x1, R25 ;  /* 0x0000000107077824 */ /* 0x000fe400078e0219 */
[----:B------:R-:W-:-:S03]  /*2030*/  @!P1 IMAD.IADD R2, R19, 0x1, R13 ;  /* 0x0000000113029824 */ /* 0x000fc600078e020d */
[----:B------:R-:W-:Y:S02]  /*2040*/  LEA.HI.X R15, R6, R16, R7, 0x3, P2 ;  /* 0x00000010060f7211 */ /* 0x000fe400010f1c07 */
[----:B------:R-:W-:Y:S02]  /*2050*/  @!P1 LEA.HI.X R11, R12, R11, R2, 0x3, P3 ;  /* 0x0000000b0c0b9211 */ /* 0x000fe400018f1c02 */
[----:B------:R-:W-:Y:S01]  /*2060*/  CS2R R12, SRZ ;  /* 0x00000000000c7805 */ /* 0x000fe2000001ff00 */
[----:B----4-:R1:W-:Y:S05]  /*2070*/  STG.E.64 desc[UR16][R14.64], R8 ;  /* 0x000000080e007986 */ /* 0x0103ea000c101b10 */
[----:B------:R2:W3:Y:S01]  /*2080*/  @!P1 LDG.E.64 R12, desc[UR16][R10.64] ;  /* 0x000000100a0c9981 */ /* 0x0004e2000c1e1b00 */
        /* <DEDUP_REMOVED lines=8> */
[----:B------:R-:W-:Y:S01]  /*2110*/  @!P1 IMAD R25, R21, UR12, RZ ;  /* 0x0000000c15199c24 */ /* 0x000fe2000f8e02ff */
[----:B-1----:R-:W-:Y:S01]  /*2120*/  @!P1 IADD3 R8, P0, PT, R4, UR10, RZ ;  /* 0x0000000a04089c10 */ /* 0x002fe2000ff1e0ff */
[----:B------:R-:W-:Y:S02]  /*2130*/  @!P1 IMAD.MOV.U32 R2, RZ, RZ, R22 ;  /* 0x000000ffff029224 */ /* 0x000fe400078e0016 */
[C---:B------:R-:W-:Y:S01]  /*2140*/  @!P1 IMAD R25, R20.reuse, UR13, R25 ;  /* 0x0000000d14199c24 */ /* 0x040fe2000f8e0219 */
[----:B------:R-:W-:Y:S01]  /*2150*/  @!P1 IADD3.X R9, PT, PT, R5, UR11, RZ, P0, !PT ;  /* 0x0000000b05099c10 */ /* 0x000fe200087fe4ff */
[----:B--2---:R-:W-:Y:S01]  /*2160*/  @!P1 IMAD.WIDE.U32 R10, R20, UR12, R2 ;  /* 0x0000000c140a9c25 */ /* 0x004fe2000f8e0002 */
[----:B------:R-:W-:-:S04]  /*2170*/  LEA R4, P0, R6, R14, 0x3 ;  /* 0x0000000e06047211 */ /* 0x000fc800078018ff */
[----:B------:R-:W-:Y:S01]  /*2180*/  @!P1 IADD3 R25, PT, PT, R11, R25, RZ ;  /* 0x000000190b199210 */ /* 0x000fe20007ffe0ff */
[----:B------:R-:W-:Y:S01]  /*2190*/  @!P1 IMAD.WIDE.U32 R8, R10, UR14, R8 ;  /* 0x0000000e0a089c25 */ /* 0x000fe2000f8e0008 */
[----:B------:R-:W-:-:S03]  /*21a0*/  LEA.HI.X R5, R6, R15, R7, 0x3, P0 ;  /* 0x0000000f06057211 */ /* 0x000fc600000f1c07 */
[----:B------:R-:W-:-:S04]  /*21b0*/  @!P1 IMAD R25, R25, UR14, RZ ;  /* 0x0000000e19199c24 */ /* 0x000fc8000f8e02ff */
[----:B------:R-:W-:Y:S01]  /*21c0*/  @!P1 IMAD R25, R10, UR15, R25 ;  /* 0x0000000f0a199c24 */ /* 0x000fe2000f8e0219 */
[----:B----4-:R-:W-:-:S03]  /*21d0*/  @!P1 LEA R18, P2, R8, R18, 0x3 ;  /* 0x0000001208129211 */ /* 0x010fc600078418ff */
[----:B------:R-:W-:-:S05]  /*21e0*/  @!P1 IMAD.IADD R2, R25, 0x1, R9 ;  /* 0x0000000119029824 */ /* 0x000fca00078e0209 */
[----:B------:R-:W-:Y:S02]  /*21f0*/  @!P1 LEA.HI.X R19, R8, R19, R2, 0x3, P2 ;  /* 0x0000001308139211 */ /* 0x000fe400010f1c02 */
[----:B------:R-:W-:Y:S01]  /*2200*/  CS2R R8, SRZ ;  /* 0x0000000000087805 */ /* 0x000fe2000001ff00 */
[----:B---3--:R2:W-:Y:S05]  /*2210*/  STG.E.64 desc[UR16][R4.64], R12 ;  /* 0x0000000c04007986 */ /* 0x0085ea000c101b10 */
[----:B------:R-:W3:Y:S01]  /*2220*/  @!P1 LDG.E.64 R8, desc[UR16][R18.64] ;  /* 0x0000001012089981 */ /* 0x000ee2000c1e1b00 */
[C---:B------:R-:W-:Y:S01]  /*2230*/  IMAD.SHL.U32 R15, R6.reuse, 0x8, RZ ;  /* 0x00000008060f7824 */ /* 0x040fe200078e00ff */
[----:B------:R-:W-:-:S02]  /*2240*/  SHF.L.U64.HI R11, R6, 0x3, R7 ;  /* 0x00000003060b7819 */ /* 0x000fc40000010207 */
[----:B------:R-:W-:Y:S02]  /*2250*/  IADD3 R17, P1, PT, R17, 0x4, RZ ;  /* 0x0000000411117810 */ /* 0x000fe40007f3e0ff */
[----:B------:R-:W-:Y:S02]  /*2260*/  IADD3 R6, P0, PT, R15, R4, RZ ;  /* 0x000000040f067210 */ /* 0x000fe40007f1e0ff */
[----:B------:R-:W-:-:S03]  /*2270*/  IADD3.X R0, PT, PT, RZ, R0, RZ, P1, !PT ;  /* 0x00000000ff007210 */ /* 0x000fc60000ffe4ff */
[----:B------:R-:W-:Y:S01]  /*2280*/  IMAD.X R7, R11, 0x1, R5, P0 ;  /* 0x000000010b077824 */ /* 0x000fe200000e0605 */
[----:B------:R-:W-:-:S05]  /*2290*/  IADD3 R15, P0, PT, R6, R15, RZ ;  /* 0x0000000f060f7210 */ /* 0x000fca0007f1e0ff */
[----:B------:R-:W-:Y:S01]  /*22a0*/  IMAD.X R16, R7, 0x1, R11, P0 ;  /* 0x0000000107107824 */ /* 0x000fe200000e060b */
[----:B---3--:R2:W-:Y:S07]  /*22b0*/  STG.E.64 desc[UR16][R6.64], R8 ;  /* 0x0000000806007986 */ /* 0x0085ee000c101b10 */
.L_x_55:
[----:B------:R-:W-:Y:S05]  /*22c0*/  BRA.U !UP1, `(.L_x_54) ;  /* 0x0000000509f07547 */ /* 0x000fea000b800000 */
[----:B------:R-:W-:Y:S02]  /*22d0*/  UISETP.NE.U32.AND UP1, UPT, UR8, 0x1, UPT ;  /* 0x000000010800788c */ /* 0x000fe4000bf25070 */
[----:B------:R-:W-:Y:S02]  /*22e0*/  ULOP3.LUT UR6, UR7, 0x1, URZ, 0xc0, !UPT ;  /* 0x0000000107067892 */ /* 0x000fe4000f8ec0ff */
[----:B------:R-:W-:Y:S02]  /*22f0*/  UISETP.NE.AND.EX UP1, UPT, URZ, URZ, UPT, UP1 ;  /* 0x000000ffff00728c */ /* 0x000fe4000bf25310 */
[----:B------:R-:W-:-:S04]  /*2300*/  UISETP.NE.U32.AND UP0, UPT, UR6, 0x1, UPT ;  /* 0x000000010600788c */ /* 0x000fc8000bf05070 */
[----:B------:R-:W-:-:S03]  /*2310*/  UISETP.NE.U32.AND.EX UP0, UPT, URZ, URZ, UPT, UP0 ;  /* 0x000000ffff00728c */ /* 0x000fc6000bf05100 */
[----:B------:R-:W-:Y:S08]  /*2320*/  BRA.U !UP1, `(.L_x_56) ;  /* 0x0000000509087547 */ /* 0x000ff0000b800000 */
[----:B------:R-:W3:Y:S01]  /*2330*/  LDCU.64 UR6, c[0x0][0x3d8] ;  /* 0x00007b00ff0677ac */ /* 0x000ee20008000a00 */
[----:B-12---:R-:W-:Y:S02]  /*2340*/  IMAD.MOV.U32 R8, RZ, RZ, R52 ;  /* 0x000000ffff087224 */ /* 0x006fe400078e0034 */
[----:B------:R-:W-:Y:S01]  /*2350*/  IMAD.MOV.U32 R9, RZ, RZ, R53 ;  /* 0x000000ffff097224 */ /* 0x000fe200078e0035 */
[----:B------:R-:W1:Y:S01]  /*2360*/  LDCU.128 UR8, c[0x0][0x390] ;  /* 0x00007200ff0877ac */ /* 0x000e620008000c00 */
[----:B---3--:R-:W-:Y:S02]  /*2370*/  IMAD R2, R0, UR6, RZ ;  /* 0x0000000600027c24 */ /* 0x008fe4000f8e02ff */
[----:B------:R-:W-:Y:S01]  /*2380*/  IMAD.WIDE.U32 R8, R17, UR6, R8 ;  /* 0x0000000611087c25 */ /* 0x000fe2000f8e0008 */
[----:B-1----:R-:W-:-:S03]  /*2390*/  ISETP.GE.U32.AND P0, PT, R22, UR8, PT ;  /* 0x0000000816007c0c */ /* 0x002fc6000bf06070 */
[----:B------:R-:W-:Y:S01]  /*23a0*/  IMAD R5, R17, UR7, R2 ;  /* 0x0000000711057c24 */ /* 0x000fe2000f8e0202 */
[----:B------:R-:W-:-:S04]  /*23b0*/  ISETP.GE.U32.AND P1, PT, R8, UR10, PT ;  /* 0x0000000a08007c0c */ /* 0x000fc8000bf26070 */
[----:B------:R-:W-:-:S04]  /*23c0*/  IADD3 R9, PT, PT, R9, R5, RZ ;  /* 0x0000000509097210 */ /* 0x000fc80007ffe0ff */
        /* <DEDUP_REMOVED lines=8> */
[----:B------:R-:W-:-:S04]  /*2450*/  @!P1 IMAD.WIDE.U32 R4, R20, UR8, R2 ;  /* 0x0000000814049c25 */ /* 0x000fc8000f8e0002 */
[----:B------:R-:W-:-:S04]  /*2460*/  @!P1 IMAD.IADD R11, R5, 0x1, R11 ;  /* 0x00000001050b9824 */ /* 0x000fc800078e020b */
[----:B------:R-:W-:Y:S02]  /*2470*/  @!P1 IMAD R5, R11, UR10, RZ ;  /* 0x0000000a0b059c24 */ /* 0x000fe4000f8e02ff */
[----:B------:R-:W-:-:S04]  /*2480*/  @!P1 IMAD.WIDE.U32 R10, R4, UR10, R8 ;  /* 0x0000000a040a9c25 */ /* 0x000fc8000f8e0008 */
[----:B------:R-:W-:Y:S01]  /*2490*/  @!P1 IMAD R5, R4, UR11, R5 ;  /* 0x0000000b04059c24 */ /* 0x000fe2000f8e0205 */
[----:B-1----:R-:W-:-:S03]  /*24a0*/  @!P1 LEA R12, P2, R10, R6, 0x3 ;  /* 0x000000060a0c9211 */ /* 0x002fc600078418ff */
[----:B------:R-:W-:Y:S01]  /*24b0*/  @!P1 IMAD.IADD R2, R5, 0x1, R11 ;  /* 0x0000000105029824 */ /* 0x000fe200078e020b */
[----:B------:R-:W-:-:S04]  /*24c0*/  CS2R R4, SRZ ;  /* 0x0000000000047805 */ /* 0x000fc8000001ff00 */
[----:B------:R-:W-:-:S05]  /*24d0*/  @!P1 LEA.HI.X R13, R10, R7, R2, 0x3, P2 ;  /* 0x000000070a0d9211 */ /* 0x000fca00010f1c02 */
[----:B------:R1:W2:Y:S01]  /*24e0*/  @!P1 LDG.E.64 R4, desc[UR16][R12.64] ;  /* 0x000000100c049981 */ /* 0x0002a2000c1e1b00 */
[----:B------:R-:W-:-:S04]  /*24f0*/  IADD3 R8, P2, PT, R8, UR6, RZ ;  /* 0x0000000608087c10 */ /* 0x000fc8000ff5e0ff */
[----:B------:R-:W-:Y:S02]  /*2500*/  ISETP.GE.U32.AND P1, PT, R8, UR10, PT ;  /* 0x0000000a08007c0c */ /* 0x000fe4000bf26070 */
[----:B------:R-:W-:Y:S01]  /*2510*/  IADD3.X R9, PT, PT, R9, UR7, RZ, P2, !PT ;  /* 0x0000000709097c10 */ /* 0x000fe200097fe4ff */
[----:B-1----:R-:W-:-:S03]  /*2520*/  IMAD.MOV.U32 R12, RZ, RZ, R15 ;  /* 0x000000ffff0c7224 */ /* 0x002fc600078e000f */
[----:B------:R-:W-:Y:S02]  /*2530*/  ISETP.GE.AND.EX P1, PT, R9, UR11, PT, P1 ;  /* 0x0000000b09007c0c */ /* 0x000fe4000bf26310 */
[C---:B------:R-:W-:Y:S02]  /*2540*/  LOP3.LUT R2, R3.reuse, R9, RZ, 0xfc, !PT ;  /* 0x0000000903027212 */ /* 0x040fe400078efcff */
[----:B------:R-:W-:Y:S02]  /*2550*/  ISETP.GE.OR.EX P1, PT, R3, UR9, P1, P0 ;  /* 0x0000000903007c0c */ /* 0x000fe40008f26700 */
[----:B------:R-:W-:Y:S02]  /*2560*/  MOV R13, R16 ;  /* 0x00000010000d7202 */ /* 0x000fe40000000f00 */
[----:B------:R-:W-:-:S13]  /*2570*/  ISETP.LT.OR P1, PT, R2, RZ, P1 ;  /* 0x000000ff0200720c */ /* 0x000fda0000f21670 */
[----:B------:R-:W1:Y:S01]  /*2580*/  @!P1 LDC.64 R6, c[0x0][0x388] ;  /* 0x0000e200ff069b82 */ /* 0x000e620000000a00 */
[----:B------:R-:W-:Y:S01]  /*2590*/  @!P1 MOV R2, R22 ;  /* 0x0000001600029202 */ /* 0x000fe20000000f00 */
[----:B------:R-:W-:-:S04]  /*25a0*/  @!P1 IMAD R19, R21, UR8, RZ ;  /* 0x0000000815139c24 */ /* 0x000fc8000f8e02ff */
[----:B------:R-:W-:-:S04]  /*25b0*/  @!P1 IMAD.WIDE.U32 R10, R20, UR8, R2 ;  /* 0x00000008140a9c25 */ /* 0x000fc8000f8e0002 */
[----:B------:R-:W-:Y:S02]  /*25c0*/  @!P1 IMAD R19, R20, UR9, R19 ;  /* 0x0000000914139c24 */ /* 0x000fe4000f8e0213 */
[----:B------:R-:W-:-:S04]  /*25d0*/  @!P1 IMAD.WIDE.U32 R8, R10, UR10, R8 ;  /* 0x0000000a0a089c25 */ /* 0x000fc8000f8e0008 */
[----:B------:R-:W-:-:S04]  /*25e0*/  @!P1 IMAD.IADD R19, R11, 0x1, R19 ;  /* 0x000000010b139824 */ /* 0x000fc800078e0213 */
[----:B------:R-:W-:-:S04]  /*25f0*/  @!P1 IMAD R19, R19, UR10, RZ ;  /* 0x0000000a13139c24 */ /* 0x000fc8000f8e02ff */
[----:B------:R-:W-:Y:S01]  /*2600*/  @!P1 IMAD R19, R10, UR11, R19 ;  /* 0x0000000b0a139c24 */ /* 0x000fe2000f8e0213 */
[----:B-1----:R-:W-:Y:S01]  /*2610*/  @!P1 LEA R6, P0, R8, R6, 0x3 ;  /* 0x0000000608069211 */ /* 0x002fe200078018ff */
[----:B------:R-:W1:Y:S02]  /*2620*/  LDCU.128 UR8, c[0x0][0x3e0] ;  /* 0x00007c00ff0877ac */ /* 0x000e640008000c00 */
[----:B------:R-:W-:-:S05]  /*2630*/  @!P1 IMAD.IADD R19, R19, 0x1, R9 ;  /* 0x0000000113139824 */ /* 0x000fca00078e0209 */
[----:B------:R-:W-:Y:S02]  /*2640*/  @!P1 LEA.HI.X R7, R8, R7, R19, 0x3, P0 ;  /* 0x0000000708079211 */ /* 0x000fe400000f1c13 */
[----:B------:R-:W-:Y:S01]  /*2650*/  CS2R R8, SRZ ;  /* 0x0000000000087805 */ /* 0x000fe2000001ff00 */
[----:B--2---:R3:W-:Y:S05]  /*2660*/  STG.E.64 desc[UR16][R12.64], R4 ;  /* 0x000000040c007986 */ /* 0x0047ea000c101b10 */
[----:B------:R-:W2:Y:S01]  /*2670*/  @!P1 LDG.E.64 R8, desc[UR16][R6.64] ;  /* 0x0000001006089981 */ /* 0x000ea2000c1e1b00 */
[----:B-1----:R-:W-:Y:S01]  /*2680*/  UIMAD UR11, UR11, UR8, URZ ;  /* 0x000000080b0b72a4 */ /* 0x002fe2000f8e02ff */
[----:B------:R-:W-:Y:S01]  /*2690*/  IADD3 R17, P1, PT, R17, 0x2, RZ ;  /* 0x0000000211117810 */ /* 0x000fe20007f3e0ff */
[----:B------:R-:W-:-:S02]  /*26a0*/  UIMAD.WIDE.U32 UR6, UR10, UR8, URZ ;  /* 0x000000080a0672a5 */ /* 0x000fc4000f8e00ff */
        /* <DEDUP_REMOVED lines=9> */
[----:B--2---:R3:W-:Y:S08]  /*2740*/  STG.E.64 desc[UR16][R10.64], R8 ;  /* 0x000000080a007986 */ /* 0x0047f0000c101b10 */
.L_x_56:
[----:B------:R-:W-:Y:S05]  /*2750*/  BRA.U UP0, `(.L_x_54) ;  /* 0x0000000100cc7547 */ /* 0x000fea000b800000 */
[----:B------:R-:W4:Y:S01]  /*2760*/  LDCU.64 UR6, c[0x0][0x3d8] ;  /* 0x00007b00ff0677ac */ /* 0x000f220008000a00 */
[----:B--23--:R-:W2:Y:S01]  /*2770*/  LDC.64 R4, c[0x0][0x398] ;  /* 0x0000e600ff047b82 */ /* 0x00cea20000000a00 */
[----:B-1----:R-:W-:Y:S01]  /*2780*/  IMAD.MOV.U32 R12, RZ, RZ, R52 ;  /* 0x000000ffff0c7224 */ /* 0x002fe200078e0034 */
[----:B------:R-:W-:Y:S01]  /*2790*/  BSSY.RECONVERGENT B0, `(.L_x_57) ;  /* 0x0000026000007945 */ /* 0x000fe20003800200 */
[----:B------:R-:W-:Y:S01]  /*27a0*/  IMAD.MOV.U32 R13, RZ, RZ, R53 ;  /* 0x000000ffff0d7224 */ /* 0x000fe200078e0035 */
[----:B------:R-:W-:-:S04]  /*27b0*/  CS2R R18, SRZ ;  /* 0x0000000000127805 */ /* 0x000fc8000001ff00 */
[----:B------:R-:W1:Y:S08]  /*27c0*/  LDC.64 R10, c[0x0][0x390] ;  /* 0x0000e400ff0a7b82 */ /* 0x000e700000000a00 */
[----:B------:R-:W3:Y:S01]  /*27d0*/  LDC.64 R6, c[0x0][0x3e0] ;  /* 0x0000f800ff067b82 */ /* 0x000ee20000000a00 */
[----:B----4-:R-:W-:Y:S02]  /*27e0*/  IMAD R0, R0, UR6, RZ ;  /* 0x0000000600007c24 */ /* 0x010fe4000f8e02ff */
[----:B------:R-:W-:-:S04]  /*27f0*/  IMAD.WIDE.U32 R12, R17, UR6, R12 ;  /* 0x00000006110c7c25 */ /* 0x000fc8000f8e000c */
[----:B------:R-:W-:Y:S01]  /*2800*/  IMAD R17, R17, UR7, R0 ;  /* 0x0000000711117c24 */ /* 0x000fe2000f8e0200 */
[----:B--2---:R-:W-:Y:S01]  /*2810*/  ISETP.GE.U32.AND P0, PT, R12, R4, PT ;  /* 0x000000040c00720c */ /* 0x004fe20003f06070 */
[----:B------:R-:W2:Y:S03]  /*2820*/  LDC.64 R8, c[0x0][0x3e8] ;  /* 0x0000fa00ff087b82 */ /* 0x000ea60000000a00 */
[----:B------:R-:W-:Y:S02]  /*2830*/  IADD3 R14, PT, PT, R13, R17, RZ ;  /* 0x000000110d0e7210 */ /* 0x000fe40007ffe0ff */
[----:B-1----:R-:W-:Y:S02]  /*2840*/  ISETP.GE.U32.AND P1, PT, R22, R10, PT ;  /* 0x0000000a1600720c */ /* 0x002fe40003f26070 */
[----:B------:R-:W-:-:S04]  /*2850*/  ISETP.GE.AND.EX P0, PT, R14, R5, PT, P0 ;  /* 0x000000050e00720c */ /* 0x000fc80003f06300 */
[C---:B------:R-:W-:Y:S02]  /*2860*/  ISETP.GE.OR.EX P0, PT, R3.reuse, R11, P0, P1 ;  /* 0x0000000b0300720c */ /* 0x040fe40000706710 */
[----:B------:R-:W-:-:S04]  /*2870*/  LOP3.LUT R3, R3, R14, RZ, 0xfc, !PT ;  /* 0x0000000e03037212 */ /* 0x000fc800078efcff */
[----:B------:R-:W-:-:S13]  /*2880*/  ISETP.LT.OR P0, PT, R3, RZ, P0 ;  /* 0x000000ff0300720c */ /* 0x000fda0000701670 */
[----:B---3--:R-:W-:Y:S05]  /*2890*/  @P0 BRA `(.L_x_58) ;  /* 0x0000000000540947 */ /* 0x008fea0003800000 */
[----:B------:R-:W1:Y:S01]  /*28a0*/  LDCU.64 UR6, c[0x0][0x3d0] ;  /* 0x00007a00ff0677ac */ /* 0x000e620008000a00 */
[----:B------:R-:W-:Y:S02]  /*28b0*/  IMAD.MOV.U32 R2, RZ, RZ, R56 ;  /* 0x000000ffff027224 */ /* 0x000fe400078e0038 */
[----:B------:R-:W-:Y:S02]  /*28c0*/  IMAD.MOV.U32 R3, RZ, RZ, R58 ;  /* 0x000000ffff037224 */ /* 0x000fe400078e003a */
[----:B------:R-:W-:Y:S02]  /*28d0*/  IMAD R0, R21, R10, RZ ;  /* 0x0000000a15007224 */ /* 0x000fe400078e02ff */
[----:B-1----:R-:W-:Y:S02]  /*28e0*/  IMAD R13, R55, UR6, RZ ;  /* 0x00000006370d7c24 */ /* 0x002fe4000f8e02ff */
[----:B------:R-:W-:-:S04]  /*28f0*/  IMAD.WIDE.U32 R2, R54, UR6, R2 ;  /* 0x0000000636027c25 */ /* 0x000fc8000f8e0002 */
[----:B------:R-:W-:Y:S01]  /*2900*/  IMAD R13, R54, UR7, R13 ;  /* 0x00000007360d7c24 */ /* 0x000fe2000f8e020d */
[----:B------:R-:W1:Y:S03]  /*2910*/  LDCU.64 UR6, c[0x0][0x388] ;  /* 0x00007100ff0677ac */ /* 0x000e660008000a00 */
[----:B------:R-:W-:Y:S02]  /*2920*/  IMAD.IADD R3, R13, 0x1, R3 ;  /* 0x000000010d037824 */ /* 0x000fe400078e0203 */
[C---:B------:R-:W-:Y:S02]  /*2930*/  IMAD R13, R20.reuse, R11, R0 ;  /* 0x0000000b140d7224 */ /* 0x040fe400078e0200 */
[----:B------:R-:W-:-:S04]  /*2940*/  IMAD.WIDE.U32 R10, R20, R10, R2 ;  /* 0x0000000a140a7225 */ /* 0x000fc800078e0002 */
[----:B------:R-:W-:Y:S01]  /*2950*/  IMAD.MOV.U32 R2, RZ, RZ, R12 ;  /* 0x000000ffff027224 */ /* 0x000fe200078e000c */
[----:B------:R-:W-:-:S05]  /*2960*/  IADD3 R3, PT, PT, R13, R11, RZ ;  /* 0x0000000b0d037210 */ /* 0x000fca0007ffe0ff */
[-C--:B------:R-:W-:Y:S02]  /*2970*/  IMAD R0, R3, R4.reuse, RZ ;  /* 0x0000000403007224 */ /* 0x080fe400078e02ff */
[----:B------:R-:W-:Y:S02]  /*2980*/  IMAD.MOV.U32 R3, RZ, RZ, R14 ;  /* 0x000000ffff037224 */ /* 0x000fe400078e000e */
[C---:B------:R-:W-:Y:S02]  /*2990*/  IMAD R5, R10.reuse, R5, R0 ;  /* 0x000000050a057224 */ /* 0x040fe400078e0200 */
[----:B------:R-:W-:-:S04]  /*29a0*/  IMAD.WIDE.U32 R2, R10, R4, R2 ;  /* 0x000000040a027225 */ /* 0x000fc800078e0002 */
[----:B------:R-:W-:Y:S01]  /*29b0*/  IMAD.IADD R3, R3, 0x1, R5 ;  /* 0x0000000103037824 */ /* 0x000fe200078e0205 */
[----:B-1----:R-:W-:-:S04]  /*29c0*/  LEA R4, P0, R2, UR6, 0x3 ;  /* 0x0000000602047c11 */ /* 0x002fc8000f8018ff */
[----:B------:R-:W-:-:S05]  /*29d0*/  LEA.HI.X R5, R2, UR7, R3, 0x3, P0 ;  /* 0x0000000702057c11 */ /* 0x000fca00080f1c03 */
[----:B------:R1:W5:Y:S04]  /*29e0*/  LDG.E.64 R18, desc[UR16][R4.64] ;  /* 0x0000001004127981 */ /* 0x000368000c1e1b00 */
.L_x_58:
[----:B------:R-:W-:Y:S05]  /*29f0*/  BSYNC.RECONVERGENT B0 ;  /* 0x0000000000007941 */ /* 0x000fea0003800200 */
.L_x_57:
[----:B------:R-:W-:Y:S01]  /*2a00*/  MOV R2, R15 ;  /* 0x0000000f00027202 */ /* 0x000fe20000000f00 */
[----:B------:R-:W-:Y:S02]  /*2a10*/  IMAD.MOV.U32 R3, RZ, RZ, R16 ;  /* 0x000000ffff037224 */ /* 0x000fe400078e0010 */
[-C--:B--2---:R-:W-:Y:S02]  /*2a20*/  IMAD R9, R9, R6.reuse, RZ ;  /* 0x0000000609097224 */ /* 0x084fe400078e02ff */
[C---:B-1----:R-:W-:Y:S01]  /*2a30*/  IMAD.WIDE.U32 R4, R8.reuse, R6, RZ ;  /* 0x0000000608047225 */ /* 0x042fe200078e00ff */
[----:B-----5:R4:W-:Y:S03]  /*2a40*/  STG.E.64 desc[UR16][R2.64], R18 ;  /* 0x0000001202007986 */ /* 0x0209e6000c101b10 */
[----:B------:R-:W-:Y:S01]  /*2a50*/  IMAD R7, R8, R7, R9 ;  /* 0x0000000708077224 */ /* 0x000fe200078e0209 */
[----:B------:R-:W-:-:S03]  /*2a60*/  LEA R15, P0, R4, R15, 0x3 ;  /* 0x0000000f040f7211 */ /* 0x000fc600078018ff */
[----:B------:R-:W-:-:S05]  /*2a70*/  IMAD.IADD R7, R5, 0x1, R7 ;  /* 0x0000000105077824 */ /* 0x000fca00078e0207 */
[----:B------:R-:W-:-:S07]  /*2a80*/  LEA.HI.X R16, R4, R16, R7, 0x3, P0 ;  /* 0x0000001004107211 */ /* 0x000fce00000f1c07 */
.L_x_54:
[----:B------:R-:W5:Y:S01]  /*2a90*/  LDCU.64 UR6, c[0x0][0x3a0] ;  /* 0x00007400ff0677ac */ /* 0x000f620008000a00 */
[----:B------:R-:W-:-:S05]  /*2aa0*/  IADD3 R54, P0, PT, R54, 0x1, RZ ;  /* 0x0000000136367810 */ /* 0x000fca0007f1e0ff */
[----:B------:R-:W-:Y:S01]  /*2ab0*/  IMAD.X R55, RZ, RZ, R55, P0 ;  /* 0x000000ffff377224 */ /* 0x000fe200000e0637 */
[----:B-----5:R-:W-:-:S04]  /*2ac0*/  ISETP.NE.U32.AND P0, PT, R54, UR6, PT ;  /* 0x0000000636007c0c */ /* 0x020fc8000bf05070 */
[----:B------:R-:W-:-:S13]  /*2ad0*/  ISETP.NE.AND.EX P0, PT, R55, UR7, PT, P0 ;  /* 0x0000000737007c0c */ /* 0x000fda000bf05300 */
[----:B------:R-:W-:Y:S05]  /*2ae0*/  @P0 BRA `(.L_x_59) ;  /* 0xffffffe000780947 */ /* 0x000fea000383ffff */
[----:B----4-:R-:W4:Y:S01]  /*2af0*/  LDL.LU R3, [R1+0x34] ;  /* 0x0000340001037983 */ /* 0x010f220000300800 */
[----:B------:R-:W5:Y:S03]  /*2b00*/  LDCU UR6, c[0x0][0x360] ;  /* 0x00006c00ff0677ac */ /* 0x000f660008000800 */
[----:B------:R-:W2:Y:S01]  /*2b10*/  LDL.LU R2, [R1+0x38] ;  /* 0x0000380001027983 */ /* 0x000ea20000300800 */
[----:B------:R-:W5:Y:S01]  /*2b20*/  LDC R0, c[0x0][0x370] ;  /* 0x0000dc00ff007b82 */ /* 0x000f620000000800 */
[----:B------:R-:W0:Y:S01]  /*2b30*/  LDCU.64 UR8, c[0x0][0x380] ;  /* 0x00007000ff0877ac */ /* 0x000e220008000a00 */
[----:B-----5:R-:W-:-:S05]  /*2b40*/  IMAD R0, R0, UR6, RZ ;  /* 0x0000000600007c24 */ /* 0x020fca000f8e02ff */
[----:B----4-:R-:W-:-:S04]  /*2b50*/  IADD3 R3, P0, PT, R0, R3, RZ ;  /* 0x0000000300037210 */ /* 0x010fc80007f1e0ff */
[----:B--2---:R-:W-:Y:S01]  /*2b60*/  IADD3.X R2, PT, PT, RZ, R2, RZ, P0, !PT ;  /* 0x00000002ff027210 */ /* 0x004fe200007fe4ff */
[----:B------:R4:W-:Y:S01]  /*2b70*/  STL [R1+0x34], R3 ;  /* 0x0000340301007387 */ /* 0x0009e20000100800 */
[----:B0-----:R-:W-:-:S03]  /*2b80*/  ISETP.GE.U32.AND P0, PT, R3, UR8, PT ;  /* 0x0000000803007c0c */ /* 0x001fc6000bf06070 */
[----:B------:R4:W-:Y:S01]  /*2b90*/  STL [R1+0x38], R2 ;  /* 0x0000380201007387 */ /* 0x0009e20000100800 */
[----:B------:R-:W-:-:S13]  /*2ba0*/  ISETP.GE.AND.EX P0, PT, R2, UR9, PT, P0 ;  /* 0x0000000902007c0c */ /* 0x000fda000bf06300 */
[----:B----4-:R-:W-:Y:S05]  /*2bb0*/  @!P0 BRA `(.L_x_60) ;  /* 0xffffffd400788947 */ /* 0x010fea000383ffff */
[----:B------:R-:W-:Y:S05]  /*2bc0*/  EXIT ;  /* 0x000000000000794d */ /* 0x000fea0003800000 */
        .weak           $__internal_3_$__cuda_sm20_div_s64
        .type           $__internal_3_$__cuda_sm20_div_s64,@function
        .size           $__internal_3_$__cuda_sm20_div_s64,(.L_x_113 - $__internal_3_$__cuda_sm20_div_s64)
$__internal_3_$__cuda_sm20_div_s64:
        /* <DEDUP_REMOVED lines=54> */
[----:B------:R-:W-:-:S05]  /*2f30*/  IMAD R10, R17, R6, R10 ;  /* 0x00000006110a7224 */ /* 0x000fca00078e020a */
[----:B------:R-:W-:Y:S02]  /*2f40*/  IADD3.X R23, PT, PT, ~R10, R14, RZ, P1, !PT ;  /* 0x0000000e0a177210 */ /* 0x000fe40000ffe5ff */
[----:B------:R-:W-:Y:S02]  /*2f50*/  IADD3 R13, P1, PT, R21, -R6, RZ ;  /* 0x80000006150d7210 */ /* 0x000fe40007f3e0ff */
[----:B------:R-:W-:Y:S02]  /*2f60*/  ISETP.GE.U32.AND.EX P0, PT, R23, R7, PT, P0 ;  /* 0x000000071700720c */ /* 0x000fe40003f06100 */
[----:B------:R-:W-:Y:S01]  /*2f70*/  IADD3 R10, P2, PT, R15, 0x1, RZ ;  /* 0x000000010f0a7810 */ /* 0x000fe20007f5e0ff */
[----:B------:R-:W-:Y:S01]  /*2f80*/  IMAD.X R19, R23, 0x1, ~R7, P1 ;  /* 0x0000000117137824 */ /* 0x000fe200008e0e07 */
[----:B------:R-:W-:Y:S02]  /*2f90*/  SEL R13, R13, R21, P0 ;  /* 0x000000150d0d7207 */ /* 0x000fe40000000000 */
[----:B------:R-:W-:Y:S01]  /*2fa0*/  SEL R15, R10, R15, P0 ;  /* 0x0000000f0a0f7207 */ /* 0x000fe20000000000 */
[----:B------:R-:W-:Y:S01]  /*2fb0*/  IMAD.X R12, RZ, RZ, R17, P2 ;  /* 0x000000ffff0c7224 */ /* 0x000fe200010e0611 */
[----:B------:R-:W-:-:S02]  /*2fc0*/  SEL R19, R19, R23, P0 ;  /* 0x0000001713137207 */ /* 0x000fc40000000000 */
        /* <DEDUP_REMOVED lines=11> */
[-C--:B------:R-:W-:Y:S02]  /*3080*/  IADD3.X R6, PT, PT, RZ, ~R21.reuse, RZ, P2, !PT ;  /* 0x80000015ff067210 */ /* 0x080fe400017fe4ff */
[----:B------:R-:W-:Y:S01]  /*3090*/  SEL R20, R7, R20, !P1 ;  /* 0x0000001407147207 */ /* 0x000fe20004800000 */
[----:B------:R-:W-:Y:S01]  /*30a0*/  IMAD.MOV.U32 R7, RZ, RZ, 0x0 ;  /* 0x00000000ff077424 */ /* 0x000fe200078e00ff */
[----:B------:R-:W-:Y:S01]  /*30b0*/  SEL R21, R6, R21, !P1 ;  /* 0x0000001506157207 */ /* 0x000fe20004800000 */
[----:B------:R-:W-:Y:S01]  /*30c0*/  IMAD.MOV.U32 R6, RZ, RZ, R2 ;  /* 0x000000ffff067224 */ /* 0x000fe200078e0002 */
[----:B------:R-:W-:-:S04]  /*30d0*/  ISETP.NE.AND.EX P0, PT, R8, RZ, PT, P0 ;  /* 0x000000ff0800720c */ /* 0x000fc80003f05300 */
[----:B------:R-:W-:Y:S02]  /*30e0*/  SEL R20, R20, 0xffffffff, P0 ;  /* 0xffffffff14147807 */ /* 0x000fe40000000000 */
[----:B------:R-:W-:Y:S01]  /*30f0*/  SEL R21, R21, 0xffffffff, P0 ;  /* 0xffffffff15157807 */ /* 0x000fe20000000000 */
[----:B------:R-:W-:Y:S06]  /*3100*/  RET.REL.NODEC R6 `(_ZN2at6native13im2col_kernelIN3c107complexIfEEEEvlPKT_llllllllllllPS5_) ;  /* 0xffffffcc06bc7950 */ /* 0x000fec0003c3ffff */
.L_x_61:
        /* <DEDUP_REMOVED lines=15> */
.L_x_113:


//--------------------- .text._ZN2at6native13im2col_kernelIN3c107complexIdEEEEvlPKT_llllllllllllPS5_ --------------------------
	.section	.text._ZN2at6native13im2col_kernelIN3c107complexIdEEEEvlPKT_llllllllllllPS5_,"ax",@progbits
	.align	128
        .global         _ZN2at6native13im2col_kernelIN3c107complexIdEEEEvlPKT_llllllllllllPS5_
        .type           _ZN2at6native13im2col_kernelIN3c107complexIdEEEEvlPKT_llllllllllllPS5_,@function
        .size           _ZN2at6native13im2col_kernelIN3c107complexIdEEEEvlPKT_llllllllllllPS5_,(.L_x_114 - _ZN2at6native13im2col_kernelIN3c107complexIdEEEEvlPKT_llllllllllllPS5_)
        .other          _ZN2at6native13im2col_kernelIN3c107complexIdEEEEvlPKT_llllllllllllPS5_,@"STO_CUDA_ENTRY STV_DEFAULT"
_ZN2at6native13im2col_kernelIN3c107complexIdEEEEvlPKT_llllllllllllPS5_:
.text._ZN2at6native13im2col_kernelIN3c107complexIdEEEEvlPKT_llllllllllllPS5_:
        /* <DEDUP_REMOVED lines=26> */
.L_x_76:
        /* <DEDUP_REMOVED lines=18> */
[----:B-----5:R-:W-:-:S05]  /*02c0*/  IMAD.HI.U32 R4, R3, R7, RZ ;  /* 0x0000000703047227 */ /* 0x020fca00078e00ff */
[----:B------:R-:W-:-:S05]  /*02d0*/  IADD3 R3, PT, PT, -R4, RZ, RZ ;  /* 0x000000ff04037210 */ /* 0x000fca0007ffe1ff */
[----:B------:R-:W-:-:S05]  /*02e0*/  IMAD R3, R3, UR6, R7 ;  /* 0x0000000603037c24 */ /* 0x000fca000f8e0207 */
[----:B------:R-:W-:-:S13]  /*02f0*/  ISETP.GE.U32.AND P0, PT, R3, UR6, PT ;  /* 0x0000000603007c0c */ /* 0x000fda000bf06070 */
[----:B------:R-:W-:Y:S02]  /*0300*/  @P0 VIADD R3, R3, -UR6 ;  /* 0x8000000603030c36 */ /* 0x000fe40008000000 */
[----:B------:R-:W-:-:S03]  /*0310*/  @P0 VIADD R4, R4, 0x1 ;  /* 0x0000000104040836 */ /* 0x000fc60000000000 */
[----:B------:R-:W-:Y:S01]  /*0320*/  ISETP.GE.U32.AND P1, PT, R3, UR6, PT ;  /* 0x0000000603007c0c */ /* 0x000fe2000bf26070 */
[----:B------:R-:W-:-:S12]  /*0330*/  HFMA2 R3, -RZ, RZ, 0, 0 ;  /* 0x00000000ff037431 */ /* 0x000fd800000001ff */
[----:B------:R-:W-:Y:S01]  /*0340*/  @P1 VIADD R4, R4, 0x1 ;  /* 0x0000000104041836 */ /* 0x000fe20000000000 */
[----:B------:R-:W-:-:S05]  /*0350*/  @!P2 LOP3.LUT R4, RZ, UR6, RZ, 0x33, !PT ;  /* 0x00000006ff04ac12 */ /* 0x000fca000f8e33ff */
[----:B------:R-:W-:-:S04]  /*0360*/  IMAD.MOV R0, RZ, RZ, -R4 ;  /* 0x000000ffff007224 */ /* 0x000fc800078e0a04 */
[----:B------:R-:W-:Y:S01]  /*0370*/  IMAD R0, R0, UR6, R7 ;  /* 0x0000000600007c24 */ /* 0x000fe2000f8e0207 */
[----:B------:R-:W-:Y:S06]  /*0380*/  BRA `(.L_x_64) ;  /* 0x00000000004c7947 */ /* 0x000fec0003800000 */
.L_x_63:
[----:B------:R-:W0:Y:S01]  /*0390*/  LDCU.64 UR6, c[0x0][0x3e8] ;  /* 0x00007d00ff0677ac */ /* 0x000e220008000a00 */
[----:B-----5:R-:W-:Y:S01]  /*03a0*/  IMAD.MOV.U32 R16, RZ, RZ, R7 ;  /* 0x000000ffff107224 */ /* 0x020fe200078e0007 */
[----:B------:R-:W-:Y:S02]  /*03b0*/  MOV R11, R6 ;  /* 0x00000006000b7202 */ /* 0x000fe40000000f00 */
[----:B------:R-:W-:Y:S01]  /*03c0*/  MOV R2, 0x400 ;  /* 0x0000040000027802 */ /* 0x000fe20000000f00 */
[----:B0-----:R-:W-:Y:S02]  /*03d0*/  IMAD.U32 R9, RZ, RZ, UR6 ;  /* 0x00000006ff097e24 */ /* 0x001fe4000f8e00ff */
[----:B------:R-:W-:-:S07]  /*03e0*/  IMAD.U32 R8, RZ, RZ, UR7 ;  /* 0x00000007ff087e24 */ /* 0x000fce000f8e00ff */
[----:B--2---:R-:W-:Y:S05]  /*03f0*/  CALL.REL.NOINC `($__internal_4_$__cuda_sm20_div_s64) ;  /* 0x00000028004c7944 */ /* 0x004fea0003c00000 */
        /* <DEDUP_REMOVED lines=12> */
.L_x_64:
[----:B--2---:R-:W-:Y:S05]  /*04c0*/  BSYNC.RECONVERGENT B0 ;  /* 0x0000000000007941 */ /* 0x004fea0003800200 */
.L_x_62:
        /* <DEDUP_REMOVED lines=15> */
[----:B0-----:R-:W-:Y:S02]  /*05c0*/  HFMA2 R6, -RZ, RZ, 0, 0 ;  /* 0x00000000ff067431 */ /* 0x001fe400000001ff */
[----:B-1----:R-:W-:-:S04]  /*05d0*/  IMAD R5, R7, R15, RZ ;  /* 0x0000000f07057224 */ /* 0x002fc800078e02ff */
[----:B------:R-:W-:-:S04]  /*05e0*/  IMAD.MOV R5, RZ, RZ, -R5 ;  /* 0x000000ffff057224 */ /* 0x000fc800078e0a05 */
        /* <DEDUP_REMOVED lines=8> */
[----:B------:R-:W-:Y:S01]  /*0670*/  @P1 VIADD R10, R10, 0x1 ;  /* 0x000000010a0a1836 */ /* 0x000fe20000000000 */
[----:B------:R-:W-:-:S04]  /*0680*/  @!P2 LOP3.LUT R10, RZ, R15, RZ, 0x33, !PT ;  /* 0x0000000fff0aa212 */ /* 0x000fc800078e33ff */
[----:B------:R-:W-:-:S05]  /*0690*/  IADD3 R13, PT, PT, -R10, RZ, RZ ;  /* 0x000000ff0a0d7210 */ /* 0x000fca0007ffe1ff */
[----:B------:R-:W-:Y:S01]  /*06a0*/  IMAD R13, R15, R13, R4 ;  /* 0x0000000d0f0d7224 */ /* 0x000fe200078e0204 */
[----:B------:R-:W-:Y:S06]  /*06b0*/  BRA `(.L_x_67) ;  /* 0x0000000000447947 */ /* 0x000fec0003800000 */
.L_x_66:
[----:B------:R-:W0:Y:S01]  /*06c0*/  LDCU.64 UR6, c[0x0][0x3e0] ;  /* 0x00007c00ff0677ac */ /* 0x000e220008000a00 */
[----:B------:R-:W-:Y:S01]  /*06d0*/  IMAD.MOV.U32 R16, RZ, RZ, R4 ;  /* 0x000000ffff107224 */ /* 0x000fe200078e0004 */
[----:B------:R-:W-:Y:S01]  /*06e0*/  MOV R2, 0x730 ;  /* 0x0000073000027802 */ /* 0x000fe20000000f00 */
[----:B------:R-:W-:Y:S02]  /*06f0*/  IMAD.MOV.U32 R11, RZ, RZ, R5 ;  /* 0x000000ffff0b7224 */ /* 0x000fe400078e0005 */
[----:B0-----:R-:W-:Y:S01]  /*0700*/  IMAD.U32 R9, RZ, RZ, UR6 ;  /* 0x00000006ff097e24 */ /* 0x001fe2000f8e00ff */
[----:B------:R-:W-:-:S07]  /*0710*/  MOV R8, UR7 ;  /* 0x0000000700087c02 */ /* 0x000fce0008000f00 */
[----:B------:R-:W-:Y:S05]  /*0720*/  CALL.REL.NOINC `($__internal_4_$__cuda_sm20_div_s64) ;  /* 0x0000002400807944 */ /* 0x000fea0003c00000 */
        /* <DEDUP_REMOVED lines=10> */
.L_x_67:
[----:B------:R-:W-:Y:S05]  /*07d0*/  BSYNC.RECONVERGENT B0 ;  /* 0x0000000000007941 */ /* 0x000fea0003800200 */
.L_x_65:
        /* <DEDUP_REMOVED lines=17> */
[----:B------:R-:W2:Y:S01]  /*08f0*/  LDCU.64 UR6, c[0x0][0x3f0] ;  /* 0x00007e00ff0677ac */ /* 0x000ea20008000a00 */
[----:B------:R-:W3:Y:S02]  /*0900*/  LDC.64 R8, c[0x0][0x3d8] ;  /* 0x0000f600ff087b82 */ /* 0x000ee40000000a00 */
[----:B------:R-:W-:Y:S02]  /*0910*/  IMAD.IADD R5, R5, 0x1, R7 ;  /* 0x0000000105057824 */ /* 0x000fe400078e0207 */
[----:B------:R-:W-:Y:S02]  /*0920*/  IMAD.MOV.U32 R7, RZ, RZ, R12 ;  /* 0x000000ffff077224 */ /* 0x000fe400078e000c */
[----:B------:R-:W-:Y:S02]  /*0930*/  IMAD R5, R5, R10, RZ ;  /* 0x0000000a05057224 */ /* 0x000fe400078e02ff */
[----:B------:R-:W-:-:S04]  /*0940*/  IMAD.WIDE.U32 R6, R10, R4, R6 ;  /* 0x000000040a067225 */ /* 0x000fc800078e0006 */
[----:B------:R-:W-:Y:S02]  /*0950*/  IMAD R5, R11, R4, R5 ;  /* 0x000000040b057224 */ /* 0x000fe400078e0205 */
[----:B-1----:R-:W-:-:S03]  /*0960*/  IMAD.WIDE.U32 R56, R13, UR8, R56 ;  /* 0x000000080d387c25 */ /* 0x002fc6000f8e0038 */
[----:B------:R-:W-:-:S05]  /*0970*/  IADD3 R2, PT, PT, R7, R5, RZ ;  /* 0x0000000507027210 */ /* 0x000fca0007ffe0ff */
[----:B0-----:R-:W-:Y:S02]  /*0980*/  IMAD R7, R2, UR12, RZ ;  /* 0x0000000c02077c24 */ /* 0x001fe4000f8e02ff */
[----:B------:R-:W-:Y:S02]  /*0990*/  IMAD.MOV.U32 R2, RZ, RZ, R0 ;  /* 0x000000ffff027224 */ /* 0x000fe400078e0000 */
[C---:B------:R-:W-:Y:S02]  /*09a0*/  IMAD R7, R6.reuse, UR13, R7 ;  /* 0x0000000d06077c24 */ /* 0x040fe4000f8e0207 */
[----:B------:R-:W-:-:S04]  /*09b0*/  IMAD.WIDE.U32 R4, R6, UR12, R2 ;  /* 0x0000000c06047c25 */ /* 0x000fc8000f8e0002 */
[----:B------:R-:W-:Y:S01]  /*09c0*/  IMAD.IADD R5, R5, 0x1, R7 ;  /* 0x0000000105057824 */ /* 0x000fe200078e0207 */
[C---:B--2---:R-:W-:Y:S01]  /*09d0*/  LEA R6, P1, R4.reuse, UR6, 0x4 ;  /* 0x0000000604067c11 */ /* 0x044fe2000f8220ff */
[----:B------:R-:W-:Y:S02]  /*09e0*/  IMAD R3, R3, UR10, RZ ;  /* 0x0000000a03037c24 */ /* 0x000fe4000f8e02ff */
[----:B---3--:R-:W-:Y:S01]  /*09f0*/  IMAD R20, R9, 0x6, RZ ;  /* 0x0000000609147824 */ /* 0x008fe200078e02ff */
[----:B------:R-:W-:Y:S01]  /*0a00*/  LEA.HI.X R5, R4, UR7, R5, 0x4, P1 ;  /* 0x0000000704057c11 */ /* 0x000fe200088f2405 */
[----:B------:R-:W-:Y:S01]  /*0a10*/  IMAD R4, R12, UR8, RZ ;  /* 0x000000080c047c24 */ /* 0x000fe2000f8e02ff */
[----:B------:R-:W-:Y:S01]  /*0a20*/  IADD3 R12, P0, PT, RZ, -R52, RZ ;  /* 0x80000034ff0c7210 */ /* 0x000fe20007f1e0ff */
[C---:B------:R-:W-:Y:S02]  /*0a30*/  IMAD R21, R0.reuse, UR11, R3 ;  /* 0x0000000b00157c24 */ /* 0x040fe4000f8e0203 */
[----:B------:R-:W-:-:S04]  /*0a40*/  IMAD.WIDE.U32 R2, R0, UR10, RZ ;  /* 0x0000000a00027c25 */ /* 0x000fc8000f8e00ff */
[----:B------:R-:W-:Y:S01]  /*0a50*/  IMAD R23, R13, UR9, R4 ;  /* 0x000000090d177c24 */ /* 0x000fe2000f8e0204 */
[----:B------:R-:W-:Y:S01]  /*0a60*/  SHF.L.U32 R7, R2, 0x4, RZ ;  /* 0x0000000402077819 */ /* 0x000fe200000006ff */
[----:B------:R-:W-:Y:S02]  /*0a70*/  IMAD.X R13, RZ, RZ, ~R53, P0 ;  /* 0x000000ffff0d7224 */ /* 0x000fe400000e0e35 */
[----:B------:R-:W-:Y:S01]  /*0a80*/  IMAD.IADD R21, R3, 0x1, R21 ;  /* 0x0000000103157824 */ /* 0x000fe200078e0215 */
[----:B------:R-:W-:Y:S01]  /*0a90*/  LEA R7, P0, -R52, R7, 0x4 ;  /* 0x0000000734077211 */ /* 0x000fe200078021ff */
[----:B------:R-:W-:Y:S01]  /*0aa0*/  IMAD.WIDE.U32 R14, R8, 0x7, R12 ;  /* 0x00000007080e7825 */ /* 0x000fe200078e000c */
[----:B------:R-:W-:Y:S02]  /*0ab0*/  IADD3 R58, PT, PT, R57, R23, RZ ;  /* 0x00000017393a7210 */ /* 0x000fe40007ffe0ff */
        /* <DEDUP_REMOVED lines=8> */
[----:B------:R-:W-:Y:S01]  /*0b40*/  IMAD R22, R9, 0x5, RZ ;  /* 0x0000000509167824 */ /* 0x000fe200078e02ff */
[----:B------:R-:W-:Y:S01]  /*0b50*/  IADD3 R24, P3, PT, R2, R18, RZ ;  /* 0x0000001202187210 */ /* 0x000fe20007f7e0ff */
[----:B------:R-:W-:Y:S01]  /*0b60*/  IMAD.X R59, R0, 0x1, ~R59, P0 ;  /* 0x00000001003b7824 */ /* 0x000fe200000e0e3b */
[----:B------:R-:W-:Y:S01]  /*0b70*/  IADD3 R14, P0, P1, R2, R8, -R52 ;  /* 0x00000008020e7210 */ /* 0x000fe2000791e834 */
[C---:B------:R-:W-:Y:S01]  /*0b80*/  IMAD.SHL.U32 R3, R8.reuse, 0x2, RZ ;  /* 0x0000000208037824 */ /* 0x040fe200078e00ff */
[C---:B------:R-:W-:Y:S01]  /*0b90*/  IADD3.X R27, PT, PT, R21.reuse, R17, R20, P2, !PT ;  /* 0x00000011151b7210 */ /* 0x040fe200017fe414 */
[----:B------:R-:W-:Y:S01]  /*0ba0*/  IMAD.WIDE.U32 R12, R8, 0x3, R12 ;  /* 0x00000003080c7825 */ /* 0x000fe200078e000c */
[C---:B------:R-:W-:Y:S02]  /*0bb0*/  IADD3.X R25, PT, PT, R21.reuse, R19, R22, P3, !PT ;  /* 0x0000001315197210 */ /* 0x040fe40001ffe416 */
[----:B------:R-:W-:Y:S01]  /*0bc0*/  IADD3.X R15, PT, PT, R21, R9, ~R53, P0, P1 ;  /* 0x00000009150f7210 */ /* 0x000fe200007e2c35 */
[----:B------:R-:W-:Y:S01]  /*0bd0*/  STL.64 [R1], R26 ;  /* 0x0000001a01007387 */ /* 0x000fe20000100a00 */
[----:B------:R-:W-:Y:S01]  /*0be0*/  IADD3 R18, P1, P2, R2, UR5, -R52 ;  /* 0x0000000502127c10 */ /* 0x000fe2000fa3e834 */
[----:B------:R-:W-:Y:S01]  /*0bf0*/  IMAD R4, R9, 0x3, RZ ;  /* 0x0000000309047824 */ /* 0x000fe200078e02ff */
[----:B------:R-:W-:Y:S01]  /*0c00*/  SHF.L.U64.HI R0, R8, 0x1, R9 ;  /* 0x0000000108007819 */ /* 0x000fe20000010209 */
[----:B------:R-:W-:Y:S01]  /*0c10*/  STL.64 [R1+0x8], R24 ;  /* 0x0000081801007387 */ /* 0x000fe20000100a00 */
[----:B------:R-:W-:-:S02]  /*0c20*/  IADD3 R16, P4, P5, R2, -R52, R3 ;  /* 0x8000003402107210 */ /* 0x000fc40007d9e003 */
[C-C-:B------:R-:W-:Y:S01]  /*0c30*/  IADD3.X R19, PT, PT, R21.reuse, UR4, ~R53.reuse, P1, P2 ;  /* 0x0000000415137c10 */ /* 0x140fe20008fe4c35 */
[----:B------:R0:W-:Y:S01]  /*0c40*/  STL.64 [R1+0x28], R14 ;  /* 0x0000280e01007387 */ /* 0x0001e20000100a00 */
[C---:B------:R-:W-:Y:S02]  /*0c50*/  IADD3.X R17, PT, PT, R21.reuse, ~R53, R0, P4, P5 ;  /* 0x8000003515117210 */ /* 0x040fe400027ea400 */
[C---:B------:R-:W-:Y:S01]  /*0c60*/  IADD3 R52, P0, PT, R2.reuse, -R52, RZ ;  /* 0x8000003402347210 */ /* 0x040fe20007f1e0ff */
[----:B------:R1:W-:Y:S04]  /*0c70*/  STL.64 [R1+0x10], R18 ;  /* 0x0000101201007387 */ /* 0x0003e80000100a00 */
[----:B------:R1:W-:Y:S01]  /*0c80*/  STL.64 [R1+0x20], R16 ;  /* 0x0000201001007387 */ /* 0x0003e20000100a00 */
[----:B------:R-:W-:Y:S01]  /*0c90*/  IMAD.X R53, R21, 0x1, ~R53, P0 ;  /* 0x0000000115357824 */ /* 0x000fe200000e0e35 */
[----:B0-----:R-:W-:-:S04]  /*0ca0*/  IADD3 R14, P3, PT, R2, R12, RZ ;  /* 0x0000000c020e7210 */ /* 0x001fc80007f7e0ff */
[----:B------:R-:W-:-:S05]  /*0cb0*/  IADD3.X R15, PT, PT, R21, R13, R4, P3, !PT ;  /* 0x0000000d150f7210 */ /* 0x000fca0001ffe404 */
[----:B------:R1:W-:Y:S04]  /*0cc0*/  STL.64 [R1+0x18], R14 ;  /* 0x0000180e01007387 */ /* 0x0003e80000100a00 */
.L_x_75:
[----:B0-----:R-:W0:Y:S01]  /*0cd0*/  LDCU.64 UR6, c[0x0][0x3a8] ;  /* 0x00007500ff0677ac */ /* 0x001e220008000a00 */
[----:B--2-4-:R-:W-:Y:S02]  /*0ce0*/  IMAD.MOV.U32 R2, RZ, RZ, R56 ;  /* 0x000000ffff027224 */ /* 0x014fe400078e0038 */
[----:B------:R-:W-:Y:S01]  /*0cf0*/  IMAD.MOV.U32 R3, RZ, RZ, R58 ;  /* 0x000000ffff037224 */ /* 0x000fe200078e003a */
[----:B------:R-:W2:Y:S01]  /*0d00*/  LDCU.64 UR8, c[0x0][0x3d0] ;  /* 0x00007a00ff0877ac */ /* 0x000ea20008000a00 */
[----:B------:R-:W-:Y:S01]  /*0d10*/  IMAD.MOV.U32 R0, RZ, RZ, RZ ;  /* 0x000000ffff007224 */ /* 0x000fe200078e00ff */
[----:B0-----:R-:W-:-:S04]  /*0d20*/  UISETP.GE.U32.AND UP0, UPT, UR6, 0x8, UPT ;  /* 0x000000080600788c */ /* 0x001fc8000bf06070 */
[----:B------:R-:W-:Y:S01]  /*0d30*/  UISETP.GE.U32.AND.EX UP0, UPT, UR7, URZ, UPT, UP0 ;  /* 0x000000ff0700728c */ /* 0x000fe2000bf06100 */
[----:B--2---:R-:W-:Y:S02]  /*0d40*/  IMAD R7, R55, UR8, RZ ;  /* 0x0000000837077c24 */ /* 0x004fe4000f8e02ff */
[----:B------:R-:W-:-:S04]  /*0d50*/  IMAD.WIDE.U32 R12, R54, UR8, R2 ;  /* 0x00000008360c7c25 */ /* 0x000fc8000f8e0002 */
[----:B------:R-:W-:Y:S02]  /*0d60*/  IMAD R3, R54, UR9, R7 ;  /* 0x0000000936037c24 */ /* 0x000fe4000f8e0207 */
[----:B------:R-:W-:-:S03]  /*0d70*/  IMAD.MOV.U32 R7, RZ, RZ, RZ ;  /* 0x000000ffff077224 */ /* 0x000fc600078e00ff */
[----:B------:R-:W-:Y:S01]  /*0d80*/  IADD3 R4, PT, PT, R13, R3, RZ ;  /* 0x000000030d047210 */ /* 0x000fe20007ffe0ff */
[----:B---3--:R-:W-:Y:S06]  /*0d90*/  BRA.U !UP0, `(.L_x_68) ;  /* 0x0000000d08707547 */ /* 0x008fec000b800000 */
[----:B------:R-:W2:Y:S01]  /*0da0*/  LDL R24, [R1+0x30] ;  /* 0x0000300001187983 */ /* 0x000ea20000100800 */
[----:B------:R-:W0:Y:S03]  /*0db0*/  LDCU.128 UR8, c[0x0][0x390] ;  /* 0x00007200ff0877ac */ /* 0x000e260008000c00 */
[----:B------:R-:W3:Y:S04]  /*0dc0*/  LDL.64 R22, [R1+0x20] ;  /* 0x0000200001167983 */ /* 0x000ee80000100a00 */
[----:B-1----:R-:W4:Y:S04]  /*0dd0*/  LDL.64 R14, [R1+0x10] ;  /* 0x00001000010e7983 */ /* 0x002f280000100a00 */
[----:B------:R-:W5:Y:S04]  /*0de0*/  LDL.64 R18, [R1+0x8] ;  /* 0x0000080001127983 */ /* 0x000f680000100a00 */
[----:B------:R-:W5:Y:S04]  /*0df0*/  LDL.64 R16, [R1] ;  /* 0x0000000001107983 */ /* 0x000f680000100a00 */
[----:B------:R-:W5:Y:S04]  /*0e00*/  LDL.64 R26, [R1+0x28] ;  /* 0x00002800011a7983 */ /* 0x000f680000100a00 */
[----:B------:R-:W5:Y:S01]  /*0e10*/  LDL.64 R20, [R1+0x18] ;  /* 0x0000180001147983 */ /* 0x000f620000100a00 */
[----:B0-----:R-:W-:-:S02]  /*0e20*/  IMAD R7, R11, UR8, RZ ;  /* 0x000000080b077c24 */ /* 0x001fc4000f8e02ff */
[----:B------:R-:W-:Y:S02]  /*0e30*/  IMAD.MOV.U32 R2, RZ, RZ, R12 ;  /* 0x000000ffff027224 */ /* 0x000fe400078e000c */
[----:B------:R-:W-:Y:S02]  /*0e40*/  IMAD.MOV.U32 R3, RZ, RZ, R4 ;  /* 0x000000ffff037224 */ /* 0x000fe400078e0004 */
[C---:B------:R-:W-:Y:S02]  /*0e50*/  IMAD R7, R10.reuse, UR9, R7 ;  /* 0x000000090a077c24 */ /* 0x040fe4000f8e0207 */
[----:B------:R-:W-:Y:S01]  /*0e60*/  IMAD.WIDE.U32 R8, R10, UR8, R2 ;  /* 0x000000080a087c25 */ /* 0x000fe2000f8e0002 */
[----:B------:R-:W0:Y:S03]  /*0e70*/  LDCU.64 UR8, c[0x0][0x388] ;  /* 0x00007100ff0877ac */ /* 0x000e260008000a00 */
[----:B------:R-:W-:-:S04]  /*0e80*/  IMAD.IADD R0, R9, 0x1, R7 ;  /* 0x0000000109007824 */ /* 0x000fc800078e0207 */
[----:B------:R-:W-:Y:S02]  /*0e90*/  IMAD R7, R0, UR10, RZ ;  /* 0x0000000a00077c24 */ /* 0x000fe4000f8e02ff */
[----:B------:R-:W-:-:S04]  /*0ea0*/  IMAD.WIDE.U32 R2, R8, UR10, RZ ;  /* 0x0000000a08027c25 */ /* 0x000fc8000f8e00ff */
[----:B------:R-:W-:-:S04]  /*0eb0*/  IMAD R0, R8, UR11, R7 ;  /* 0x0000000b08007c24 */ /* 0x000fc8000f8e0207 */
[----:B------:R-:W-:Y:S01]  /*0ec0*/  IMAD.IADD R49, R3, 0x1, R0 ;  /* 0x0000000103317824 */ /* 0x000fe200078e0200 */
[----:B------:R-:W-:Y:S02]  /*0ed0*/  ULOP3.LUT UR6, UR6, 0xfffffff8, URZ, 0xc0, !UPT ;  /* 0xfffffff806067892 */ /* 0x000fe4000f8ec0ff */
[----:B------:R-:W-:Y:S01]  /*0ee0*/  ULOP3.LUT UR7, UR7, 0x7fffffff, URZ, 0xc0, !UPT ;  /* 0x7fffffff07077892 */ /* 0x000fe2000f8ec0ff */
[----:B------:R-:W-:Y:S02]  /*0ef0*/  IMAD.MOV.U32 R32, RZ, RZ, R52 ;  /* 0x000000ffff207224 */ /* 0x000fe400078e0034 */
[----:B------:R-:W-:Y:S02]  /*0f00*/  IMAD.MOV.U32 R33, RZ, RZ, R53 ;  /* 0x000000ffff217224 */ /* 0x000fe400078e0035 */
[----:B------:R-:W-:Y:S01]  /*0f10*/  IMAD.U32 R34, RZ, RZ, UR6 ;  /* 0x00000006ff227e24 */ /* 0x000fe2000f8e00ff */
[----:B------:R-:W-:Y:S02]  /*0f20*/  MOV R35, UR7 ;  /* 0x0000000700237c02 */ /* 0x000fe40008000f00 */
[----:B--2---:R-:W-:-:S02]  /*0f30*/  LEA R50, P0, R2, R24, 0x4 ;  /* 0x0000001802327211 */ /* 0x004fc400078020ff */
[----:B------:R-:W1:Y:S01]  /*0f40*/  LDC.64 R24, c[0x0][0x3e0] ;  /* 0x0000f800ff187b82 */ /* 0x000e620000000a00 */
[----:B---3--:R-:W-:Y:S01]  /*0f50*/  IMAD.WIDE.U32 R22, R8, UR10, R22 ;  /* 0x0000000a08167c25 */ /* 0x008fe2000f8e0016 */
[----:B------:R-:W-:-:S06]  /*0f60*/  LEA.HI.X R49, R2, R59, R49, 0x4, P0 ;  /* 0x0000003b02317211 */ /* 0x000fcc00000f2431 */
[----:B------:R-:W1:Y:S01]  /*0f70*/  LDC.64 R2, c[0x0][0x3e8] ;  /* 0x0000fa00ff027b82 */ /* 0x000e620000000a00 */
[----:B------:R-:W-:Y:S02]  /*0f80*/  IMAD.IADD R7, R0, 0x1, R23 ;  /* 0x0000000100077824 */ /* 0x000fe400078e0217 */
[----:B----4-:R-:W-:-:S03]  /*0f90*/  IMAD.WIDE.U32 R14, R8, UR10, R14 ;  /* 0x0000000a080e7c25 */ /* 0x010fc6000f8e000e */
[----:B------:R-:W-:Y:S02]  /*0fa0*/  SHF.L.U64.HI R46, R22, 0x4, R7 ;  /* 0x00000004162e7819 */ /* 0x000fe40000010207 */
[----:B------:R-:W-:Y:S01]  /*0fb0*/  IADD3 R7, PT, PT, R0, R15, RZ ;  /* 0x0000000f00077210 */ /* 0x000fe20007ffe0ff */
[----:B-----5:R-:W-:-:S03]  /*0fc0*/  IMAD.WIDE.U32 R18, R8, UR10, R18 ;  /* 0x0000000a08127c25 */ /* 0x020fc6000f8e0012 */
[C---:B------:R-:W-:Y:S01]  /*0fd0*/  SHF.L.U64.HI R42, R14.reuse, 0x4, R7 ;  /* 0x000000040e2a7819 */ /* 0x040fe20000010207 */
[----:B------:R-:W-:Y:S02]  /*0fe0*/  IMAD.SHL.U32 R39, R14, 0x10, RZ ;  /* 0x000000100e277824 */ /* 0x000fe400078e00ff */
[----:B------:R-:W2:Y:S01]  /*0ff0*/  LDC.64 R14, c[0x0][0x3d8] ;  /* 0x0000f600ff0e7b82 */ /* 0x000ea20000000a00 */
[----:B------:R-:W-:Y:S02]  /*1000*/  IMAD.IADD R7, R0, 0x1, R19 ;  /* 0x0000000100077824 */ /* 0x000fe400078e0213 */
[----:B------:R-:W-:-:S03]  /*1010*/  IMAD.WIDE.U32 R16, R8, UR10, R16 ;  /* 0x0000000a08107c25 */ /* 0x000fc6000f8e0010 */
[----:B------:R-:W-:Y:S02]  /*1020*/  SHF.L.U64.HI R38, R18, 0x4, R7 ;  /* 0x0000000412267819 */ /* 0x000fe40000010207 */
[----:B------:R-:W-:Y:S01]  /*1030*/  IADD3 R7, PT, PT, R0, R17, RZ ;  /* 0x0000001100077210 */ /* 0x000fe20007ffe0ff */
[----:B-1----:R-:W-:Y:S02]  /*1040*/  IMAD R17, R3, R24, RZ ;  /* 0x0000001803117224 */ /* 0x002fe400078e02ff */
[----:B------:R-:W-:-:S04]  /*1050*/  IMAD.WIDE.U32 R26, R8, UR10, R26 ;  /* 0x0000000a081a7c25 */ /* 0x000fc8000f8e001a */
[----:B------:R-:W-:Y:S01]  /*1060*/  IMAD.WIDE.U32 R20, R8, UR10, R20 ;  /* 0x0000000a08147c25 */ /* 0x000fe2000f8e0014 */
[----:B------:R-:W-:-:S03]  /*1070*/  SHF.L.U64.HI R36, R16, 0x4, R7 ;  /* 0x0000000410247819 */ /* 0x000fc60000010207 */
[----:B------:R-:W-:-:S04]  /*1080*/  IMAD.WIDE.U32 R8, R8, UR10, R60 ;  /* 0x0000000a08087c25 */ /* 0x000fc8000f8e003c */
[C---:B------:R-:W-:Y:S02]  /*1090*/  IMAD R17, R2.reuse, R25, R17 ;  /* 0x0000001902117224 */ /* 0x040fe400078e0211 */
[----:B------:R-:W-:Y:S01]  /*10a0*/  IMAD.WIDE.U32 R24, R2, R24, RZ ;  /* 0x0000001802187225 */ /* 0x000fe200078e00ff */
[----:B------:R-:W-:-:S03]  /*10b0*/  IADD3 R27, PT, PT, R0, R27, RZ ;  /* 0x0000001b001b7210 */ /* 0x000fc60007ffe0ff */
[C---:B------:R-:W-:Y:S02]  /*10c0*/  IMAD.IADD R7, R0.reuse, 0x1, R9 ;  /* 0x0000000100077824 */ /* 0x040fe400078e0209 */
[----:B------:R-:W-:Y:S02]  /*10d0*/  IMAD.IADD R9, R25, 0x1, R17 ;  /* 0x0000000119097824 */ /* 0x000fe400078e0211 */
[----:B------:R-:W-:Y:S01]  /*10e0*/  IMAD.IADD R21, R0, 0x1, R21 ;  /* 0x0000000100157824 */ /* 0x000fe200078e0215 */
[C---:B------:R-:W-:Y:S01]  /*10f0*/  SHF.L.U64.HI R2, R8.reuse, 0x4, R7 ;  /* 0x0000000408027819 */ /* 0x040fe20000010207 */
[----:B------:R-:W-:Y:S01]  /*1100*/  IMAD.SHL.U32 R0, R8, 0x10, RZ ;  /* 0x0000001008007824 */ /* 0x000fe200078e00ff */
[--C-:B--2---:R-:W-:Y:S01]  /*1110*/  SHF.L.U64.HI R51, R14, 0x7, R15.reuse ;  /* 0x000000070e337819 */ /* 0x104fe2000001020f */
        /* <DEDUP_REMOVED lines=9> */
[----:B0-----:R-:W-:Y:S01]  /*11b0*/  MOV R9, UR8 ;  /* 0x0000000800097c02 */ /* 0x001fe20008000f00 */
[----:B------:R-:W-:-:S07]  /*11c0*/  IMAD.U32 R15, RZ, RZ, UR9 ;  /* 0x00000009ff0f7e24 */ /* 0x000fce000f8e00ff */
.L_x_69:
[----:B0-----:R-:W0:Y:S01]  /*11d0*/  LDCU.128 UR8, c[0x0][0x390] ;  /* 0x00007200ff0877ac */ /* 0x001e220008000c00 */
[----:B------:R-:W-:Y:S02]  /*11e0*/  LOP3.LUT R16, R4, R33, RZ, 0xfc, !PT ;  /* 0x0000002104107212 */ /* 0x000fe400078efcff */
[----:B------:R-:W-:Y:S01]  /*11f0*/  CS2R R18, SRZ ;  /* 0x0000000000127805 */ /* 0x000fe2000001ff00 */
[----:B------:R-:W1:Y:S01]  /*1200*/  LDC.64 R28, c[0x0][0x3d8] ;  /* 0x0000f600ff1c7b82 */ /* 0x000e620000000a00 */
[----:B0-----:R-:W-:Y:S02]  /*1210*/  ISETP.GE.U32.AND P1, PT, R32, UR10, PT ;  /* 0x0000000a20007c0c */ /* 0x001fe4000bf26070 */
[----:B------:R-:W-:Y:S02]  /*1220*/  ISETP.GE.U32.AND P0, PT, R12, UR8, PT ;  /* 0x000000080c007c0c */ /* 0x000fe4000bf06070 */
[----:B------:R-:W-:-:S04]  /*1230*/  ISETP.GE.AND.EX P1, PT, R33, UR11, PT, P1 ;  /* 0x0000000b21007c0c */ /* 0x000fc8000bf26310 */
[----:B------:R-:W-:-:S04]  /*1240*/  ISETP.GE.OR.EX P1, PT, R4, UR9, P1, P0 ;  /* 0x0000000904007c0c */ /* 0x000fc80008f26700 */
[----:B------:R-:W-:Y:S02]  /*1250*/  ISETP.LT.OR P1, PT, R16, RZ, P1 ;  /* 0x000000ff1000720c */ /* 0x000fe40000f21670 */
[----:B------:R-:W-:-:S11]  /*1260*/  CS2R R16, SRZ ;  /* 0x0000000000107805 */ /* 0x000fd6000001ff00 */
[----:B------:R-:W-:-:S05]  /*1270*/  @!P1 IADD3 R20, P2, PT, R9, R50, RZ ;  /* 0x0000003209149210 */ /* 0x000fca0007f5e0ff */
[----:B------:R-:W-:-:S05]  /*1280*/  @!P1 IMAD.X R21, R15, 0x1, R49, P2 ;  /* 0x000000010f159824 */ /* 0x000fca00010e0631 */
[----:B------:R1:W2:Y:S01]  /*1290*/  @!P1 LDG.E.128 R16, desc[UR16][R20.64] ;  /* 0x0000001014109981 */ /* 0x0002a2000c1e1d00 */
[----:B------:R-:W-:Y:S01]  /*12a0*/  CS2R R22, SRZ ;  /* 0x0000000000167805 */ /* 0x000fe2000001ff00 */
[----:B------:R-:W-:Y:S01]  /*12b0*/  IMAD.MOV.U32 R26, RZ, RZ, R6 ;  /* 0x000000ffff1a7224 */ /* 0x000fe200078e0006 */
[----:B------:R-:W-:Y:S02]  /*12c0*/  MOV R27, R5 ;  /* 0x00000005001b7202 */ /* 0x000fe40000000f00 */
[----:B-1----:R-:W-:-:S04]  /*12d0*/  IADD3 R20, P2, PT, R32, R28, RZ ;  /* 0x0000001c20147210 */ /* 0x002fc80007f5e0ff */
[----:B------:R-:W-:Y:S01]  /*12e0*/  ISETP.GE.U32.AND P1, PT, R20, UR10, PT ;  /* 0x0000000a14007c0c */ /* 0x000fe2000bf26070 */
[----:B------:R-:W-:-:S05]  /*12f0*/  IMAD.X R20, R33, 0x1, R29, P2 ;  /* 0x0000000121147824 */ /* 0x000fca00010e061d */
[----:B------:R-:W-:Y:S02]  /*1300*/  ISETP.GE.AND.EX P1, PT, R20, UR11, PT, P1 ;  /* 0x0000000b14007c0c */ /* 0x000fe4000bf26310 */
[C---:B------:R-:W-:Y:S02]  /*1310*/  LOP3.LUT R20, R4.reuse, R20, RZ, 0xfc, !PT ;  /* 0x0000001404147212 */ /* 0x040fe400078efcff */
[----:B------:R-:W-:-:S04]  /*1320*/  ISETP.GE.OR.EX P1, PT, R4, UR9, P1, P0 ;  /* 0x0000000904007c0c */ /* 0x000fc80008f26700 */
[----:B------:R-:W-:Y:S02]  /*1330*/  ISETP.LT.OR P1, PT, R20, RZ, P1 ;  /* 0x000000ff1400720c */ /* 0x000fe40000f21670 */
[----:B------:R-:W-:-:S11]  /*1340*/  CS2R R20, SRZ ;  /* 0x0000000000147805 */ /* 0x000fd6000001ff00 */
[----:B------:R-:W-:-:S05]  /*1350*/  @!P1 IADD3 R30, P2, PT, R9, R47, RZ ;  /* 0x0000002f091e9210 */ /* 0x000fca0007f5e0ff */
[----:B------:R-:W-:Y:S01]  /*1360*/  @!P1 IMAD.X R31, R15, 0x1, R48, P2 ;  /* 0x000000010f1f9824 */ /* 0x000fe200010e0630 */
[----:B--2---:R0:W-:Y:S04]  /*1370*/  STG.E.128 desc[UR16][R26.64], R16 ;  /* 0x000000101a007986 */ /* 0x0041e8000c101d10 */
[----:B------:R1:W2:Y:S02]  /*1380*/  @!P1 LDG.E.128 R20, desc[UR16][R30.64] ;  /* 0x000000101e149981 */ /* 0x0002a4000c1e1d00 */
[----:B-1----:R-:W-:Y:S01]  /*1390*/  LEA R30, P2, R28, R32, 0x1 ;  /* 0x000000201c1e7211 */ /* 0x002fe200078408ff */
[----:B0-----:R-:W0:Y:S03]  /*13a0*/  LDC.64 R16, c[0x0][0x3e0] ;  /* 0x0000f800ff107b82 */ /* 0x001e260000000a00 */
[----:B------:R-:W-:-:S02]  /*13b0*/  ISETP.GE.U32.AND P1, PT, R30, UR10, PT ;  /* 0x0000000a1e007c0c */ /* 0x000fc4000bf26070 */
[----:B------:R-:W-:-:S04]  /*13c0*/  LEA.HI.X R30, R28, R33, R29, 0x1, P2 ;  /* 0x000000211c1e7211 */ /* 0x000fc800010f0c1d */
[----:B------:R-:W-:Y:S01]  /*13d0*/  ISETP.GE.AND.EX P1, PT, R30, UR11, PT, P1 ;  /* 0x0000000b1e007c0c */ /* 0x000fe2000bf26310 */
[----:B------:R-:W0:Y:S01]  /*13e0*/  LDC.64 R18, c[0x0][0x3e8] ;  /* 0x0000fa00ff127b82 */ /* 0x000e220000000a00 */
[C---:B------:R-:W-:Y:S02]  /*13f0*/  LOP3.LUT R30, R4.reuse, R30, RZ, 0xfc, !PT ;  /* 0x0000001e041e7212 */ /* 0x040fe400078efcff */
[----:B------:R-:W-:-:S04]  /*1400*/  ISETP.GE.OR.EX P1, PT, R4, UR9, P1, P0 ;  /* 0x0000000904007c0c */ /* 0x000fc80008f26700 */
[----:B------:R-:W-:Y:S01]  /*1410*/  ISETP.LT.OR P1, PT, R30, RZ, P1 ;  /* 0x000000ff1e00720c */ /* 0x000fe20000f21670 */
[-C--:B0-----:R-:W-:Y:S02]  /*1420*/  IMAD R19, R19, R16.reuse, RZ ;  /* 0x0000001013137224 */ /* 0x081fe400078e02ff */
[----:B------:R-:W-:-:S04]  /*1430*/  IMAD.WIDE.U32 R30, R18, R16, RZ ;  /* 0x00000010121e7225 */ /* 0x000fc800078e00ff */
[----:B------:R-:W-:Y:S01]  /*1440*/  IMAD R17, R18, R17, R19 ;  /* 0x0000001112117224 */ /* 0x000fe200078e0213 */
[----:B------:R-:W-:Y:S02]  /*1450*/  LEA R16, P2, R30, R6, 0x4 ;  /* 0x000000061e107211 */ /* 0x000fe400078420ff */
[----:B------:R-:W-:Y:S01]  /*1460*/  CS2R R18, SRZ ;  /* 0x0000000000127805 */ /* 0x000fe2000001ff00 */
[----:B------:R-:W-:-:S05]  /*1470*/  IMAD.IADD R31, R31, 0x1, R17 ;  /* 0x000000011f1f7824 */ /* 0x000fca00078e0211 */
[----:B------:R-:W-:Y:S02]  /*1480*/  LEA.HI.X R17, R30, R5, R31, 0x4, P2 ;  /* 0x000000051e117211 */ /* 0x000fe400010f241f */
[----:B------:R-:W-:-:S05]  /*1490*/  @!P1 IADD3 R40, P2, PT, R9, R45, RZ ;  /* 0x0000002d09289210 */ /* 0x000fca0007f5e0ff */
[----:B------:R-:W-:Y:S01]  /*14a0*/  @!P1 IMAD.X R41, R15, 0x1, R46, P2 ;  /* 0x000000010f299824 */ /* 0x000fe200010e062e */
[----:B--2---:R0:W-:Y:S02]  /*14b0*/  STG.E.128 desc[UR16][R16.64], R20 ;  /* 0x0000001410007986 */ /* 0x0041e4000c101d10 */
[----:B0-----:R-:W-:-:S06]  /*14c0*/  CS2R R16, SRZ ;  /* 0x0000000000107805 */ /* 0x001fcc000001ff00 */
[----:B------:R0:W2:Y:S01]  /*14d0*/  @!P1 LDG.E.128 R16, desc[UR16][R40.64] ;  /* 0x0000001028109981 */ /* 0x0000a2000c1e1d00 */
[----:B------:R-:W-:Y:S02]  /*14e0*/  IMAD.MOV.U32 R20, RZ, RZ, R32 ;  /* 0x000000ffff147224 */ /* 0x000fe400078e0020 */
[----:B------:R-:W-:Y:S02]  /*14f0*/  IMAD.MOV.U32 R21, RZ, RZ, R33 ;  /* 0x000000ffff157224 */ /* 0x000fe400078e0021 */
[----:B------:R-:W-:-:S04]  /*1500*/  IMAD.WIDE.U32 R22, R28, 0x3, R20 ;  /* 0x000000031c167825 */ /* 0x000fc800078e0014 */
[----:B0-----:R-:W-:Y:S01]  /*1510*/  IMAD R40, R29, 0x3, RZ ;  /* 0x000000031d287824 */ /* 0x001fe200078e02ff */
[----:B------:R-:W-:-:S04]  /*1520*/  ISETP.GE.U32.AND P1, PT, R22, UR10, PT ;  /* 0x0000000a16007c0c */ /* 0x000fc8000bf26070 */
[----:B------:R-:W-:-:S04]  /*1530*/  IADD3 R40, PT, PT, R40, R23, RZ ;  /* 0x0000001728287210 */ /* 0x000fc80007ffe0ff */
[----:B------:R-:W-:Y:S02]  /*1540*/  ISETP.GE.AND.EX P1, PT, R40, UR11, PT, P1 ;  /* 0x0000000b28007c0c */ /* 0x000fe4000bf26310 */
[C---:B------:R-:W-:Y:S02]  /*1550*/  LOP3.LUT R40, R4.reuse, R40, RZ, 0xfc, !PT ;  /* 0x0000002804287212 */ /* 0x040fe400078efcff */
[----:B------:R-:W-:-:S04]  /*1560*/  ISETP.GE.OR.EX P1, PT, R4, UR9, P1, P0 ;  /* 0x0000000904007c0c */ /* 0x000fc80008f26700 */
[----:B------:R-:W-:Y:S02]  /*1570*/  ISETP.LT.OR P1, PT, R40, RZ, P1 ;  /* 0x000000ff2800720c */ /* 0x000fe40000f21670 */
[----:B------:R-:W-:-:S04]  /*1580*/  LEA R40, P2, R30, R6, 0x5 ;  /* 0x000000061e287211 */ /* 0x000fc800078428ff */
[----:B------:R-:W-:-:S07]  /*1590*/  LEA.HI.X R41, R30, R5, R31, 0x5, P2 ;  /* 0x000000051e297211 */ /* 0x000fce00010f2c1f */
[----:B------:R-:W-:-:S05]  /*15a0*/  @!P1 IADD3 R22, P2, PT, R9, R43, RZ ;  /* 0x0000002b09169210 */ /* 0x000fca0007f5e0ff */
[----:B------:R-:W-:Y:S01]  /*15b0*/  @!P1 IMAD.X R23, R15, 0x1, R44, P2 ;  /* 0x000000010f179824 */ /* 0x000fe200010e062c */
[----:B--2---:R0:W-:Y:S02]  /*15c0*/  STG.E.128 desc[UR16][R40.64], R16 ;  /* 0x0000001028007986 */ /* 0x0041e4000c101d10 */
[----:B0-----:R-:W-:Y:S02]  /*15d0*/  CS2R R18, SRZ ;  /* 0x0000000000127805 */ /* 0x001fe4000001ff00 */
[----:B------:R-:W-:-:S06]  /*15e0*/  CS2R R16, SRZ ;  /* 0x0000000000107805 */ /* 0x000fcc000001ff00 */
[----:B------:R0:W2:Y:S01]  /*15f0*/  @!P1 LDG.E.128 R16, desc[UR16][R22.64] ;  /* 0x0000001016109981 */ /* 0x0000a2000c1e1d00 */
[----:B------:R-:W-:Y:S01]  /*1600*/  IMAD.WIDE.U32 R40, R30, 0x30, R26 ;  /* 0x000000301e287825 */ /* 0x000fe200078e001a */
[----:B0-----:R-:W-:-:S04]  /*1610*/  IADD3 R22, P2, PT, R32, UR5, RZ ;  /* 0x0000000520167c10 */ /* 0x001fc8000ff5e0ff */
        /* <DEDUP_REMOVED lines=8> */
[----:B------:R-:W-:-:S05]  /*16a0*/  @!P1 IADD3 R22, P2, PT, R9, R39, RZ ;  /* 0x0000002709169210 */ /* 0x000fca0007f5e0ff */
[----:B------:R-:W-:Y:S01]  /*16b0*/  @!P1 IMAD.X R23, R15, 0x1, R42, P2 ;  /* 0x000000010f179824 */ /* 0x000fe200010e062a */
[----:B--2---:R0:W-:Y:S02]  /*16c0*/  STG.E.128 desc[UR16][R40.64], R16 ;  /* 0x0000001028007986 */ /* 0x0041e4000c101d10 */
[----:B0-----:R-:W-:Y:S02]  /*16d0*/  CS2R R18, SRZ ;  /* 0x0000000000127805 */ /* 0x001fe4000001ff00 */
[----:B------:R-:W-:-:S06]  /*16e0*/  CS2R R16, SRZ ;  /* 0x0000000000107805 */ /* 0x000fcc000001ff00 */
[----:B------:R0:W2:Y:S01]  /*16f0*/  @!P1 LDG.E.128 R16, desc[UR16][R22.64] ;  /* 0x0000001016109981 */ /* 0x0000a2000c1e1d00 */
[----:B------:R-:W-:Y:S02]  /*1700*/  IMAD R40, R29, 0x5, RZ ;  /* 0x000000051d287824 */ /* 0x000fe400078e02ff */
[----:B0-----:R-:W-:-:S04]  /*1710*/  IMAD.WIDE.U32 R22, R28, 0x5, R20 ;  /* 0x000000051c167825 */ /* 0x001fc800078e0014 */
[----:B------:R-:W-:Y:S01]  /*1720*/  IMAD.IADD R40, R40, 0x1, R23 ;  /* 0x0000000128287824 */ /* 0x000fe200078e0217 */
[----:B------:R-:W-:-:S04]  /*1730*/  ISETP.GE.U32.AND P1, PT, R22, UR10, PT ;  /* 0x0000000a16007c0c */ /* 0x000fc8000bf26070 */
[----:B------:R-:W-:Y:S02]  /*1740*/  ISETP.GE.AND.EX P1, PT, R40, UR11, PT, P1 ;  /* 0x0000000b28007c0c */ /* 0x000fe4000bf26310 */
[C---:B------:R-:W-:Y:S02]  /*1750*/  LOP3.LUT R40, R4.reuse, R40, RZ, 0xfc, !PT ;  /* 0x0000002804287212 */ /* 0x040fe400078efcff */
[----:B------:R-:W-:-:S04]  /*1760*/  ISETP.GE.OR.EX P1, PT, R4, UR9, P1, P0 ;  /* 0x0000000904007c0c */ /* 0x000fc80008f26700 */
[----:B------:R-:W-:Y:S02]  /*1770*/  ISETP.LT.OR P1, PT, R40, RZ, P1 ;  /* 0x000000ff2800720c */ /* 0x000fe40000f21670 */
[----:B------:R-:W-:-:S04]  /*1780*/  LEA R40, P2, R30, R6, 0x6 ;  /* 0x000000061e287211 */ /* 0x000fc800078430ff */
[----:B------:R-:W-:-:S07]  /*1790*/  LEA.HI.X R41, R30, R5, R31, 0x6, P2 ;  /* 0x000000051e297211 */ /* 0x000fce00010f341f */
[----:B------:R-:W-:-:S04]  /*17a0*/  @!P1 IADD3 R22, P2, PT, R9, R37, RZ ;  /* 0x0000002509169210 */ /* 0x000fc80007f5e0ff */
[----:B------:R-:W-:Y:S01]  /*17b0*/  @!P1 IADD3.X R23, PT, PT, R15, R38, RZ, P2, !PT ;  /* 0x000000260f179210 */ /* 0x000fe200017fe4ff */
[----:B--2---:R0:W-:Y:S02]  /*17c0*/  STG.E.128 desc[UR16][R40.64], R16 ;  /* 0x0000001028007986 */ /* 0x0041e4000c101d10 */
[----:B0-----:R-:W-:Y:S02]  /*17d0*/  CS2R R18, SRZ ;  /* 0x0000000000127805 */ /* 0x001fe4000001ff00 */
[----:B------:R-:W-:-:S06]  /*17e0*/  CS2R R16, SRZ ;  /* 0x0000000000107805 */ /* 0x000fcc000001ff00 */
[----:B------:R0:W2:Y:S01]  /*17f0*/  @!P1 LDG.E.128 R16, desc[UR16][R22.64] ;  /* 0x0000001016109981 */ /* 0x0000a2000c1e1d00 */
[----:B------:R-:W-:Y:S02]  /*1800*/  IMAD R40, R29, 0x6, RZ ;  /* 0x000000061d287824 */ /* 0x000fe400078e02ff */
[----:B0-----:R-:W-:-:S04]  /*1810*/  IMAD.WIDE.U32 R22, R28, 0x6, R20 ;  /* 0x000000061c167825 */ /* 0x001fc800078e0014 */
[----:B------:R-:W-:Y:S01]  /*1820*/  IMAD.IADD R40, R40, 0x1, R23 ;  /* 0x0000000128287824 */ /* 0x000fe200078e0217 */
[----:B------:R-:W-:Y:S01]  /*1830*/  ISETP.GE.U32.AND P1, PT, R22, UR10, PT ;  /* 0x0000000a16007c0c */ /* 0x000fe2000bf26070 */
[----:B------:R-:W-:-:S03]  /*1840*/  IMAD R22, R31, 0x50, RZ ;  /* 0x000000501f167824 */ /* 0x000fc600078e02ff */
[----:B------:R-:W-:Y:S02]  /*1850*/  ISETP.GE.AND.EX P1, PT, R40, UR11, PT, P1 ;  /* 0x0000000b28007c0c */ /* 0x000fe4000bf26310 */
[C---:B------:R-:W-:Y:S02]  /*1860*/  LOP3.LUT R40, R4.reuse, R40, RZ, 0xfc, !PT ;  /* 0x0000002804287212 */ /* 0x040fe400078efcff */
[----:B------:R-:W-:-:S04]  /*1870*/  ISETP.GE.OR.EX P1, PT, R4, UR9, P1, P0 ;  /* 0x0000000904007c0c */ /* 0x000fc80008f26700 */
[----:B------:R-:W-:Y:S01]  /*1880*/  ISETP.LT.OR P1, PT, R40, RZ, P1 ;  /* 0x000000ff2800720c */ /* 0x000fe20000f21670 */
[----:B------:R-:W-:-:S04]  /*1890*/  IMAD.WIDE.U32 R40, R30, 0x50, R26 ;  /* 0x000000501e287825 */ /* 0x000fc800078e001a */
[----:B------:R-:W-:-:S08]  /*18a0*/  IMAD.IADD R41, R41, 0x1, R22 ;  /* 0x0000000129297824 */ /* 0x000fd000078e0216 */
[----:B------:R-:W-:-:S05]  /*18b0*/  @!P1 IADD3 R22, P2, PT, R9, R3, RZ ;  /* 0x0000000309169210 */ /* 0x000fca0007f5e0ff */
[----:B------:R-:W-:Y:S01]  /*18c0*/  @!P1 IMAD.X R23, R15, 0x1, R36, P2 ;  /* 0x000000010f179824 */ /* 0x000fe200010e0624 */
[----:B--2---:R0:W-:Y:S02]  /*18d0*/  STG.E.128 desc[UR16][R40.64], R16 ;  /* 0x0000001028007986 */ /* 0x0041e4000c101d10 */
[----:B0-----:R-:W-:Y:S02]  /*18e0*/  CS2R R18, SRZ ;  /* 0x0000000000127805 */ /* 0x001fe4000001ff00 */
[----:B------:R-:W-:-:S06]  /*18f0*/  CS2R R16, SRZ ;  /* 0x0000000000107805 */ /* 0x000fcc000001ff00 */
[----:B------:R0:W2:Y:S01]  /*1900*/  @!P1 LDG.E.128 R16, desc[UR16][R22.64] ;  /* 0x0000001016109981 */ /* 0x0000a2000c1e1d00 */
[----:B------:R-:W-:-:S04]  /*1910*/  IMAD.WIDE.U32 R20, R28, 0x7, R20 ;  /* 0x000000071c147825 */ /* 0x000fc800078e0014 */
[----:B------:R-:W-:Y:S01]  /*1920*/  IMAD R29, R29, 0x7, RZ ;  /* 0x000000071d1d7824 */ /* 0x000fe200078e02ff */
[----:B------:R-:W-:-:S03]  /*1930*/  ISETP.GE.U32.AND P1, PT, R20, UR10, PT ;  /* 0x0000000a14007c0c */ /* 0x000fc6000bf26070 */
[----:B------:R-:W-:Y:S02]  /*1940*/  IMAD.IADD R29, R29, 0x1, R21 ;  /* 0x000000011d1d7824 */ /* 0x000fe400078e0215 */
[----:B------:R-:W-:-:S03]  /*1950*/  IMAD.WIDE.U32 R20, R30, 0x60, R26 ;  /* 0x000000601e147825 */ /* 0x000fc600078e001a */
[----:B------:R-:W-:Y:S01]  /*1960*/  ISETP.GE.AND.EX P1, PT, R29, UR11, PT, P1 ;  /* 0x0000000b1d007c0c */ /* 0x000fe2000bf26310 */
[----:B0-----:R-:W-:Y:S01]  /*1970*/  IMAD R22, R31, 0x60, RZ ;  /* 0x000000601f167824 */ /* 0x001fe200078e02ff */
[C---:B------:R-:W-:Y:S02]  /*1980*/  LOP3.LUT R29, R4.reuse, R29, RZ, 0xfc, !PT ;  /* 0x0000001d041d7212 */ /* 0x040fe400078efcff */
[----:B------:R-:W-:Y:S02]  /*1990*/  ISETP.GE.OR.EX P1, PT, R4, UR9, P1, P0 ;  /* 0x0000000904007c0c */ /* 0x000fe40008f26700 */
[----:B------:R-:W-:Y:S02]  /*19a0*/  IADD3 R21, PT, PT, R21, R22, RZ ;  /* 0x0000001615157210 */ /* 0x000fe40007ffe0ff */
[----:B------:R-:W-:Y:S02]  /*19b0*/  CS2R R22, SRZ ;  /* 0x0000000000167805 */ /* 0x000fe4000001ff00 */
[----:B------:R-:W-:-:S13]  /*19c0*/  ISETP.LT.OR P1, PT, R29, RZ, P1 ;  /* 0x000000ff1d00720c */ /* 0x000fda0000f21670 */
[----:B------:R-:W-:-:S05]  /*19d0*/  @!P1 IADD3 R28, P0, PT, R9, R0, RZ ;  /* 0x00000000091c9210 */ /* 0x000fca0007f1e0ff */
[----:B------:R-:W-:Y:S01]  /*19e0*/  @!P1 IMAD.X R29, R15, 0x1, R2, P0 ;  /* 0x000000010f1d9824 */ /* 0x000fe200000e0602 */
[----:B--2---:R0:W-:Y:S02]  /*19f0*/  STG.E.128 desc[UR16][R20.64], R16 ;  /* 0x0000001014007986 */ /* 0x0041e4000c101d10 */
[----:B0-----:R-:W-:-:S06]  /*1a00*/  CS2R R20, SRZ ;  /* 0x0000000000147805 */ /* 0x001fcc000001ff00 */
[----:B------:R-:W2:Y:S01]  /*1a10*/  @!P1 LDG.E.128 R20, desc[UR16][R28.64] ;  /* 0x000000101c149981 */ /* 0x000ea2000c1e1d00 */
[----:B------:R-:W-:Y:S01]  /*1a20*/  IMAD.WIDE.U32 R16, R30, 0x70, R26 ;  /* 0x000000701e107825 */ /* 0x000fe200078e001a */
[----:B------:R-:W-:Y:S02]  /*1a30*/  IADD3 R34, P0, PT, R34, -0x8, RZ ;  /* 0xfffffff822227810 */ /* 0x000fe40007f1e0ff */
[----:B------:R-:W-:Y:S01]  /*1a40*/  LEA R32, P2, R14, R32, 0x3 ;  /* 0x000000200e207211 */ /* 0x000fe200078418ff */
[----:B------:R-:W-:Y:S01]  /*1a50*/  IMAD R31, R31, 0x70, RZ ;  /* 0x000000701f1f7824 */ /* 0x000fe200078e02ff */
[----:B------:R-:W-:Y:S02]  /*1a60*/  IADD3.X R35, PT, PT, R35, -0x1, RZ, P0, !PT ;  /* 0xffffffff23237810 */ /* 0x000fe400007fe4ff */
[----:B------:R-:W-:Y:S01]  /*1a70*/  ISETP.NE.U32.AND P0, PT, R34, RZ, PT ;  /* 0x000000ff2200720c */ /* 0x000fe20003f05070 */
[----:B------:R-:W-:Y:S01]  /*1a80*/  IMAD.IADD R17, R17, 0x1, R31 ;  /* 0x0000000111117824 */ /* 0x000fe200078e021f */
[----:B------:R-:W-:Y:S01]  /*1a90*/  LEA R6, P3, R24, R6, 0x7 ;  /* 0x0000000618067211 */ /* 0x000fe200078638ff */
[----:B------:R-:W-:Y:S01]  /*1aa0*/  IMAD.X R33, R33, 0x1, R7, P2 ;  /* 0x0000000121217824 */ /* 0x000fe200010e0607 */
[----:B------:R-:W-:-:S02]  /*1ab0*/  ISETP.NE.AND.EX P0, PT, R35, RZ, PT, P0 ;  /* 0x000000ff2300720c */ /* 0x000fc40003f05300 */
[----:B------:R-:W-:Y:S01]  /*1ac0*/  LEA R9, P1, R14, R9, 0x7 ;  /* 0x000000090e097211 */ /* 0x000fe200078238ff */
[----:B------:R-:W-:-:S03]  /*1ad0*/  IMAD.X R5, R5, 0x1, R8, P3 ;  /* 0x0000000105057824 */ /* 0x000fc600018e0608 */
[----:B------:R-:W-:Y:S01]  /*1ae0*/  IADD3.X R15, PT, PT, R15, R51, RZ, P1, !PT ;  /* 0x000000330f0f7210 */ /* 0x000fe20000ffe4ff */
[----:B--2---:R0:W-:Y:S06]  /*1af0*/  STG.E.128 desc[UR16][R16.64], R20 ;  /* 0x0000001410007986 */ /* 0x0041ec000c101d10 */
[----:B------:R-:W-:Y:S05]  /*1b00*/  @P0 BRA `(.L_x_69) ;  /* 0xfffffff400b00947 */ /* 0x000fea000383ffff */
[----:B------:R-:W1:Y:S02]  /*1b10*/  LDCU.64 UR6, c[0x0][0x3a8] ;  /* 0x00007500ff0677ac */ /* 0x000e640008000a00 */
[----:B-1----:R-:W-:Y:S02]  /*1b20*/  ULOP3.LUT UR6, UR6, 0xfffffff8, URZ, 0xc0, !UPT ;  /* 0xfffffff806067892 */ /* 0x002fe4000f8ec0ff */
[----:B------:R-:W-:-:S04]  /*1b30*/  ULOP3.LUT UR7, UR7, 0x7fffffff, URZ, 0xc0, !UPT ;  /* 0x7fffffff07077892 */ /* 0x000fc8000f8ec0ff */
[----:B------:R-:W-:Y:S02]  /*1b40*/  IMAD.U32 R7, RZ, RZ, UR6 ;  /* 0x00000006ff077e24 */ /* 0x000fe4000f8e00ff */
[----:B------:R-:W-:-:S07]  /*1b50*/  IMAD.U32 R0, RZ, RZ, UR7 ;  /* 0x00000007ff007e24 */ /* 0x000fce000f8e00ff */
.L_x_68:
        /* <DEDUP_REMOVED lines=13> */
[----:B-1----:R-:W-:Y:S01]  /*1c30*/  CS2R R18, SRZ ;  /* 0x0000000000127805 */ /* 0x002fe2000001ff00 */
[----:B------:R-:W1:Y:S01]  /*1c40*/  LDCU.128 UR12, c[0x0][0x390] ;  /* 0x00007200ff0c77ac */ /* 0x000e620008000c00 */
[----:B------:R-:W-:Y:S01]  /*1c50*/  IMAD.MOV.U32 R28, RZ, RZ, R6 ;  /* 0x000000ffff1c7224 */ /* 0x000fe200078e0006 */
[----:B------:R-:W3:Y:S01]  /*1c60*/  LDC.64 R26, c[0x0][0x3e0] ;  /* 0x0000f800ff1a7b82 */ /* 0x000ee20000000a00 */
[----:B------:R-:W-:-:S07]  /*1c70*/  IMAD.MOV.U32 R29, RZ, RZ, R5 ;  /* 0x000000ffff1d7224 */ /* 0x000fce00078e0005 */
[----:B------:R-:W3:Y:S01]  /*1c80*/  LDC.64 R24, c[0x0][0x3e8] ;  /* 0x0000fa00ff187b82 */ /* 0x000ee20000000a00 */
[----:B--2---:R-:W-:Y:S02]  /*1c90*/  IMAD R2, R0, UR10, RZ ;  /* 0x0000000a00027c24 */ /* 0x004fe4000f8e02ff */
[----:B------:R-:W-:Y:S01]  /*1ca0*/  IMAD.WIDE.U32 R8, R7, UR10, R52 ;  /* 0x0000000a07087c25 */ /* 0x000fe2000f8e0034 */
[----:B-1----:R-:W-:-:S03]  /*1cb0*/  ISETP.GE.U32.AND P0, PT, R12, UR12, PT ;  /* 0x0000000c0c007c0c */ /* 0x002fc6000bf06070 */
        /* <DEDUP_REMOVED lines=8> */
[----:B------:R-:W-:Y:S01]  /*1d40*/  @!P1 MOV R15, R4 ;  /* 0x00000004000f9202 */ /* 0x000fe20000000f00 */
[----:B0-----:R-:W-:Y:S02]  /*1d50*/  @!P1 IMAD R17, R11, UR12, RZ ;  /* 0x0000000c0b119c24 */ /* 0x001fe4000f8e02ff */
        /* <DEDUP_REMOVED lines=8> */
[----:B------:R-:W-:-:S05]  /*1de0*/  @!P1 IMAD.IADD R2, R15, 0x1, R17 ;  /* 0x000000010f029824 */ /* 0x000fca00078e0211 */
[----:B------:R-:W-:Y:S02]  /*1df0*/  @!P1 LEA.HI.X R15, R16, R3, R2, 0x4, P2 ;  /* 0x00000003100f9211 */ /* 0x000fe400010f2402 */
[----:B------:R-:W-:-:S06]  /*1e00*/  CS2R R16, SRZ ;  /* 0x0000000000107805 */ /* 0x000fcc000001ff00 */
[----:B------:R0:W2:Y:S01]  /*1e10*/  @!P1 LDG.E.128 R16, desc[UR16][R14.64] ;  /* 0x000000100e109981 */ /* 0x0000a2000c1e1d00 */
[----:B------:R-:W-:-:S04]  /*1e20*/  IADD3 R2, P2, PT, R8, UR10, RZ ;  /* 0x0000000a08027c10 */ /* 0x000fc8000ff5e0ff */
[----:B------:R-:W-:Y:S02]  /*1e30*/  ISETP.GE.U32.AND P1, PT, R2, UR14, PT ;  /* 0x0000000e02007c0c */ /* 0x000fe4000bf26070 */
[----:B------:R-:W-:-:S04]  /*1e40*/  IADD3.X R3, PT, PT, R9, UR11, RZ, P2, !PT ;  /* 0x0000000b09037c10 */ /* 0x000fc800097fe4ff */
[----:B------:R-:W-:Y:S02]  /*1e50*/  ISETP.GE.AND.EX P1, PT, R3, UR15, PT, P1 ;  /* 0x0000000f03007c0c */ /* 0x000fe4000bf26310 */
[C---:B------:R-:W-:Y:S02]  /*1e60*/  LOP3.LUT R8, R4.reuse, R3, RZ, 0xfc, !PT ;  /* 0x0000000304087212 */ /* 0x040fe400078efcff */
[----:B------:R-:W-:-:S04]  /*1e70*/  ISETP.GE.OR.EX P1, PT, R4, UR13, P1, P0 ;  /* 0x0000000d04007c0c */ /* 0x000fc80008f26700 */
[----:B------:R-:W-:-:S13]  /*1e80*/  ISETP.LT.OR P1, PT, R8, RZ, P1 ;  /* 0x000000ff0800720c */ /* 0x000fda0000f21670 */
[----:B------:R-:W1:Y:S01]  /*1e90*/  @!P1 LDC.64 R8, c[0x0][0x388] ;  /* 0x0000e200ff089b82 */ /* 0x000e620000000a00 */
[----:B------:R-:W-:Y:S02]  /*1ea0*/  @!P1 IMAD R23, R11, UR12, RZ ;  /* 0x0000000c0b179c24 */ /* 0x000fe4000f8e02ff */
[----:B0-----:R-:W-:Y:S02]  /*1eb0*/  @!P1 IMAD.MOV.U32 R14, RZ, RZ, R12 ;  /* 0x000000ffff0e9224 */ /* 0x001fe400078e000c */
[----:B------:R-:W-:Y:S02]  /*1ec0*/  @!P1 IMAD.MOV.U32 R15, RZ, RZ, R4 ;  /* 0x000000ffff0f9224 */ /* 0x000fe400078e0004 */
[C---:B------:R-:W-:Y:S02]  /*1ed0*/  @!P1 IMAD R23, R10.reuse, UR13, R23 ;  /* 0x0000000d0a179c24 */ /* 0x040fe4000f8e0217 */
[----:B------:R-:W-:-:S05]  /*1ee0*/  @!P1 IMAD.WIDE.U32 R20, R10, UR12, R14 ;  /* 0x0000000c0a149c25 */ /* 0x000fca000f8e000e */
[----:B------:R-:W-:Y:S01]  /*1ef0*/  @!P1 IADD3 R23, PT, PT, R21, R23, RZ ;  /* 0x0000001715179210 */ /* 0x000fe20007ffe0ff */
[----:B------:R-:W-:-:S04]  /*1f00*/  @!P1 IMAD.WIDE.U32 R14, R20, UR14, R2 ;  /* 0x0000000e140e9c25 */ /* 0x000fc8000f8e0002 */
[----:B------:R-:W-:-:S04]  /*1f10*/  @!P1 IMAD R23, R23, UR14, RZ ;  /* 0x0000000e17179c24 */ /* 0x000fc8000f8e02ff */
[----:B------:R-:W-:Y:S01]  /*1f20*/  @!P1 IMAD R23, R20, UR15, R23 ;  /* 0x0000000f14179c24 */ /* 0x000fe2000f8e0217 */
[----:B-1----:R-:W-:Y:S02]  /*1f30*/  @!P1 LEA R8, P2, R14, R8, 0x4 ;  /* 0x000000080e089211 */ /* 0x002fe400078420ff */
[----:B------:R-:W-:Y:S01]  /*1f40*/  CS2R R20, SRZ ;  /* 0x0000000000147805 */ /* 0x000fe2000001ff00 */
[----:B------:R-:W-:Y:S01]  /*1f50*/  @!P1 IMAD.IADD R15, R23, 0x1, R15 ;  /* 0x00000001170f9824 */ /* 0x000fe200078e020f */
[----:B------:R-:W-:-:S04]  /*1f60*/  CS2R R22, SRZ ;  /* 0x0000000000167805 */ /* 0x000fc8000001ff00 */
[----:B------:R-:W-:Y:S01]  /*1f70*/  @!P1 LEA.HI.X R9, R14, R9, R15, 0x4, P2 ;  /* 0x000000090e099211 */ /* 0x000fe200010f240f */
[----:B--2---:R0:W-:Y:S04]  /*1f80*/  STG.E.128 desc[UR16][R28.64], R16 ;  /* 0x000000101c007986 */ /* 0x0041e8000c101d10 */
[----:B------:R1:W2:Y:S01]  /*1f90*/  @!P1 LDG.E.128 R20, desc[UR16][R8.64] ;  /* 0x0000001008149981 */ /* 0x0002a2000c1e1d00 */
        /* <DEDUP_REMOVED lines=9> */
[----:B------:R-:W3:Y:S01]  /*2030*/  @!P1 LDC.64 R2, c[0x0][0x388] ;  /* 0x0000e200ff029b82 */ /* 0x000ee20000000a00 */
[----:B-1----:R-:W-:Y:S01]  /*2040*/  @!P1 MOV R9, R4 ;  /* 0x0000000400099202 */ /* 0x002fe20000000f00 */
[----:B0-----:R-:W-:Y:S02]  /*2050*/  @!P1 IMAD R17, R11, UR12, RZ ;  /* 0x0000000c0b119c24 */ /* 0x001fe4000f8e02ff */
[----:B------:R-:W-:Y:S02]  /*2060*/  @!P1 IMAD.MOV.U32 R8, RZ, RZ, R12 ;  /* 0x000000ffff089224 */ /* 0x000fe400078e000c */
[C---:B------:R-:W-:Y:S02]  /*2070*/  @!P1 IMAD R17, R10.reuse, UR13, R17 ;  /* 0x0000000d0a119c24 */ /* 0x040fe4000f8e0211 */
[----:B------:R-:W-:-:S04]  /*2080*/  @!P1 IMAD.WIDE.U32 R18, R10, UR12, R8 ;  /* 0x0000000c0a129c25 */ /* 0x000fc8000f8e0008 */
[----:B------:R-:W-:Y:S02]  /*2090*/  @!P1 IMAD.IADD R17, R19, 0x1, R17 ;  /* 0x0000000113119824 */ /* 0x000fe400078e0211 */
[----:B------:R-:W-:-:S04]  /*20a0*/  IMAD.WIDE.U32 R8, R24, R26, RZ ;  /* 0x0000001a18087225 */ /* 0x000fc800078e00ff */
[----:B------:R-:W-:Y:S01]  /*20b0*/  @!P1 IMAD R19, R17, UR14, RZ ;  /* 0x0000000e11139c24 */ /* 0x000fe2000f8e02ff */
[----:B------:R-:W-:Y:S01]  /*20c0*/  LEA R24, P2, R8, R6, 0x4 ;  /* 0x0000000608187211 */ /* 0x000fe200078420ff */
[----:B------:R-:W-:-:S04]  /*20d0*/  @!P1 IMAD.WIDE.U32 R16, R18, UR14, R14 ;  /* 0x0000000e12109c25 */ /* 0x000fc8000f8e000e */
[----:B------:R-:W-:Y:S01]  /*20e0*/  @!P1 IMAD R19, R18, UR15, R19 ;  /* 0x0000000f12139c24 */ /* 0x000fe2000f8e0213 */
[----:B---3--:R-:W-:Y:S01]  /*20f0*/  @!P1 LEA R2, P3, R16, R2, 0x4 ;  /* 0x0000000210029211 */ /* 0x008fe200078620ff */
[----:B------:R-:W-:Y:S02]  /*2100*/  IMAD.IADD R9, R9, 0x1, R25 ;  /* 0x0000000109097824 */ /* 0x000fe400078e0219 */
[----:B------:R-:W-:Y:S01]  /*2110*/  @!P1 IMAD.IADD R6, R19, 0x1, R17 ;  /* 0x0000000113069824 */ /* 0x000fe200078e0211 */
[----:B------:R-:W-:Y:S02]  /*2120*/  CS2R R18, SRZ ;  /* 0x0000000000127805 */ /* 0x000fe4000001ff00 */
[----:B------:R-:W-:Y:S02]  /*2130*/  LEA.HI.X R25, R8, R5, R9, 0x4, P2 ;  /* 0x0000000508197211 */ /* 0x000fe400010f2409 */
[----:B------:R-:W-:Y:S02]  /*2140*/  @!P1 LEA.HI.X R3, R16, R3, R6, 0x4, P3 ;  /* 0x0000000310039211 */ /* 0x000fe400018f2406 */
[----:B------:R-:W-:Y:S01]  /*2150*/  CS2R R16, SRZ ;  /* 0x0000000000107805 */ /* 0x000fe2000001ff00 */
[----:B--2---:R0:W-:Y:S05]  /*2160*/  STG.E.128 desc[UR16][R24.64], R20 ;  /* 0x0000001418007986 */ /* 0x0041ea000c101d10 */
[----:B------:R1:W2:Y:S01]  /*2170*/  @!P1 LDG.E.128 R16, desc[UR16][R2.64] ;  /* 0x0000001002109981 */ /* 0x0002a2000c1e1d00 */
[----:B------:R-:W-:-:S04]  /*2180*/  IADD3 R5, P2, PT, R14, UR10, RZ ;  /* 0x0000000a0e057c10 */ /* 0x000fc8000ff5e0ff */
[----:B------:R-:W-:Y:S02]  /*2190*/  ISETP.GE.U32.AND P1, PT, R5, UR14, PT ;  /* 0x0000000e05007c0c */ /* 0x000fe4000bf26070 */
[----:B------:R-:W-:-:S04]  /*21a0*/  IADD3.X R5, PT, PT, R15, UR11, RZ, P2, !PT ;  /* 0x0000000b0f057c10 */ /* 0x000fc800097fe4ff */
[----:B------:R-:W-:Y:S02]  /*21b0*/  ISETP.GE.AND.EX P1, PT, R5, UR15, PT, P1 ;  /* 0x0000000f05007c0c */ /* 0x000fe4000bf26310 */
[C---:B------:R-:W-:Y:S02]  /*21c0*/  LOP3.LUT R5, R4.reuse, R5, RZ, 0xfc, !PT ;  /* 0x0000000504057212 */ /* 0x040fe400078efcff */
[----:B0-----:R-:W-:Y:S02]  /*21d0*/  CS2R R22, SRZ ;  /* 0x0000000000167805 */ /* 0x001fe4000001ff00 */
[----:B------:R-:W-:Y:S02]  /*21e0*/  ISETP.GE.OR.EX P1, PT, R4, UR13, P1, P0 ;  /* 0x0000000d04007c0c */ /* 0x000fe40008f26700 */
[----:B------:R-:W-:Y:S02]  /*21f0*/  CS2R R20, SRZ ;  /* 0x0000000000147805 */ /* 0x000fe4000001ff00 */
[----:B------:R-:W-:-:S13]  /*2200*/  ISETP.LT.OR P1, PT, R5, RZ, P1 ;  /* 0x000000ff0500720c */ /* 0x000fda0000f21670 */
[----:B------:R-:W0:Y:S01]  /*2210*/  @!P1 LDC.64 R26, c[0x0][0x388] ;  /* 0x0000e200ff1a9b82 */ /* 0x000e220000000a00 */
[----:B-1----:R-:W-:Y:S01]  /*2220*/  @!P1 MOV R3, R4 ;  /* 0x0000000400039202 */ /* 0x002fe20000000f00 */
[----:B------:R-:W-:Y:S01]  /*2230*/  @!P1 IMAD R5, R11, UR12, RZ ;  /* 0x0000000c0b059c24 */ /* 0x000fe2000f8e02ff */
[----:B------:R-:W-:Y:S01]  /*2240*/  @!P1 IADD3 R14, P0, PT, R14, UR10, RZ ;  /* 0x0000000a0e0e9c10 */ /* 0x000fe2000ff1e0ff */
[----:B------:R-:W-:Y:S02]  /*2250*/  @!P1 IMAD.MOV.U32 R2, RZ, RZ, R12 ;  /* 0x000000ffff029224 */ /* 0x000fe400078e000c */
[C---:B------:R-:W-:Y:S01]  /*2260*/  @!P1 IMAD R5, R10.reuse, UR13, R5 ;  /* 0x0000000d0a059c24 */ /* 0x040fe2000f8e0205 */
[----:B------:R-:W-:Y:S01]  /*2270*/  @!P1 IADD3.X R15, PT, PT, R15, UR11, RZ, P0, !PT ;  /* 0x0000000b0f0f9c10 */ /* 0x000fe200087fe4ff */
[----:B------:R-:W-:-:S04]  /*2280*/  @!P1 IMAD.WIDE.U32 R2, R10, UR12, R2 ;  /* 0x0000000c0a029c25 */ /* 0x000fc8000f8e0002 */
[----:B------:R-:W-:Y:S02]  /*2290*/  @!P1 IMAD.IADD R5, R3, 0x1, R5 ;  /* 0x0000000103059824 */ /* 0x000fe400078e0205 */
[----:B------:R-:W-:-:S04]  /*22a0*/  @!P1 IMAD.WIDE.U32 R14, R2, UR14, R14 ;  /* 0x0000000e020e9c25 */ /* 0x000fc8000f8e000e */
[----:B------:R-:W-:-:S04]  /*22b0*/  @!P1 IMAD R5, R5, UR14, RZ ;  /* 0x0000000e05059c24 */ /* 0x000fc8000f8e02ff */
[----:B------:R-:W-:Y:S01]  /*22c0*/  @!P1 IMAD R5, R2, UR15, R5 ;  /* 0x0000000f02059c24 */ /* 0x000fe2000f8e0205 */
[----:B------:R-:W-:Y:S02]  /*22d0*/  LEA R2, P0, R8, R24, 0x4 ;  /* 0x0000001808027211 */ /* 0x000fe400078020ff */
[----:B0-----:R-:W-:Y:S01]  /*22e0*/  @!P1 LEA R26, P2, R14, R26, 0x4 ;  /* 0x0000001a0e1a9211 */ /* 0x001fe200078420ff */
[----:B------:R-:W-:Y:S01]  /*22f0*/  @!P1 IMAD.IADD R5, R5, 0x1, R15 ;  /* 0x0000000105059824 */ /* 0x000fe200078e020f */
[----:B------:R-:W-:-:S04]  /*2300*/  LEA.HI.X R3, R8, R25, R9, 0x4, P0 ;  /* 0x0000001908037211 */ /* 0x000fc800000f2409 */
[----:B------:R-:W-:Y:S01]  /*2310*/  @!P1 LEA.HI.X R27, R14, R27, R5, 0x4, P2 ;  /* 0x0000001b0e1b9211 */ /* 0x000fe200010f2405 */
[----:B--2---:R2:W-:Y:S04]  /*2320*/  STG.E.128 desc[UR16][R2.64], R16 ;  /* 0x0000001002007986 */ /* 0x0045e8000c101d10 */
[----:B------:R-:W3:Y:S01]  /*2330*/  @!P1 LDG.E.128 R20, desc[UR16][R26.64] ;  /* 0x000000101a149981 */ /* 0x000ee2000c1e1d00 */
[C---:B------:R-:W-:Y:S01]  /*2340*/  IMAD.SHL.U32 R5, R8.reuse, 0x10, RZ ;  /* 0x0000001008057824 */ /* 0x040fe200078e00ff */
[----:B------:R-:W-:Y:S02]  /*2350*/  SHF.L.U64.HI R15, R8, 0x4, R9 ;  /* 0x00000004080f7819 */ /* 0x000fe40000010209 */
[----:B------:R-:W-:Y:S02]  /*2360*/  IADD3 R7, P1, PT, R7, 0x4, RZ ;  /* 0x0000000407077810 */ /* 0x000fe40007f3e0ff */
[----:B------:R-:W-:-:S02]  /*2370*/  IADD3 R8, P0, PT, R5, R2, RZ ;  /* 0x0000000205087210 */ /* 0x000fc40007f1e0ff */
[----:B------:R-:W-:-:S03]  /*2380*/  IADD3.X R0, PT, PT, RZ, R0, RZ, P1, !PT ;  /* 0x00000000ff007210 */ /* 0x000fc60000ffe4ff */
[----:B------:R-:W-:Y:S01]  /*2390*/  IMAD.X R9, R15, 0x1, R3, P0 ;  /* 0x000000010f097824 */ /* 0x000fe200000e0603 */
[----:B------:R-:W-:-:S05]  /*23a0*/  IADD3 R6, P0, PT, R8, R5, RZ ;  /* 0x0000000508067210 */ /* 0x000fca0007f1e0ff */
[----:B------:R-:W-:Y:S01]  /*23b0*/  IMAD.X R5, R9, 0x1, R15, P0 ;  /* 0x0000000109057824 */ /* 0x000fe200000e060f */
[----:B---3--:R2:W-:Y:S07]  /*23c0*/  STG.E.128 desc[UR16][R8.64], R20 ;  /* 0x0000001408007986 */ /* 0x0085ee000c101d10 */
.L_x_71:
        /* <DEDUP_REMOVED lines=8> */
[----:B--2---:R-:W-:Y:S01]  /*2450*/  IMAD.MOV.U32 R8, RZ, RZ, R52 ;  /* 0x000000ffff087224 */ /* 0x004fe200078e0034 */
[----:B-1----:R-:W-:Y:S01]  /*2460*/  CS2R R18, SRZ ;  /* 0x0000000000127805 */ /* 0x002fe2000001ff00 */
[----:B------:R-:W-:Y:S01]  /*2470*/  IMAD.MOV.U32 R9, RZ, RZ, R53 ;  /* 0x000000ffff097224 */ /* 0x000fe200078e0035 */
[----:B------:R-:W1:Y:S01]  /*2480*/  LDCU.128 UR8, c[0x0][0x390] ;  /* 0x00007200ff0877ac */ /* 0x000e620008000c00 */
[----:B---3--:R-:W-:Y:S02]  /*2490*/  IMAD R2, R0, UR6, RZ ;  /* 0x0000000600027c24 */ /* 0x008fe4000f8e02ff */
        /* <DEDUP_REMOVED lines=24> */
[----:B------:R-:W-:Y:S02]  /*2620*/  IADD3 R8, P2, PT, R8, UR6, RZ ;  /* 0x0000000608087c10 */ /* 0x000fe4000ff5e0ff */
[----:B------:R-:W-:Y:S02]  /*2630*/  CS2R R22, SRZ ;  /* 0x0000000000167805 */ /* 0x000fe4000001ff00 */
[----:B------:R-:W-:Y:S02]  /*2640*/  ISETP.GE.U32.AND P1, PT, R8, UR10, PT ;  /* 0x0000000a08007c0c */ /* 0x000fe4000bf26070 */
[----:B------:R-:W-:-:S04]  /*2650*/  IADD3.X R9, PT, PT, R9, UR7, RZ, P2, !PT ;  /* 0x0000000709097c10 */ /* 0x000fc800097fe4ff */
[----:B------:R-:W-:Y:S02]  /*2660*/  ISETP.GE.AND.EX P1, PT, R9, UR11, PT, P1 ;  /* 0x0000000b09007c0c */ /* 0x000fe4000bf26310 */
[C---:B------:R-:W-:Y:S02]  /*2670*/  LOP3.LUT R2, R4.reuse, R9, RZ, 0xfc, !PT ;  /* 0x0000000904027212 */ /* 0x040fe400078efcff */
[----:B------:R-:W-:-:S04]  /*2680*/  ISETP.GE.OR.EX P1, PT, R4, UR9, P1, P0 ;  /* 0x0000000904007c0c */ /* 0x000fc80008f26700 */
[----:B------:R-:W-:-:S13]  /*2690*/  ISETP.LT.OR P1, PT, R2, RZ, P1 ;  /* 0x000000ff0200720c */ /* 0x000fda0000f21670 */
[----:B------:R-:W1:Y:S01]  /*26a0*/  @!P1 LDC.64 R2, c[0x0][0x388] ;  /* 0x0000e200ff029b82 */ /* 0x000e620000000a00 */
[----:B0-----:R-:W-:Y:S01]  /*26b0*/  @!P1 MOV R15, R4 ;  /* 0x00000004000f9202 */ /* 0x001fe20000000f00 */
[----:B------:R-:W-:Y:S02]  /*26c0*/  @!P1 IMAD R21, R11, UR8, RZ ;  /* 0x000000080b159c24 */ /* 0x000fe4000f8e02ff */
[----:B------:R-:W-:Y:S02]  /*26d0*/  @!P1 IMAD.MOV.U32 R14, RZ, RZ, R12 ;  /* 0x000000ffff0e9224 */ /* 0x000fe400078e000c */
[C---:B------:R-:W-:Y:S02]  /*26e0*/  @!P1 IMAD R21, R10.reuse, UR9, R21 ;  /* 0x000000090a159c24 */ /* 0x040fe4000f8e0215 */
[----:B------:R-:W-:-:S04]  /*26f0*/  @!P1 IMAD.WIDE.U32 R14, R10, UR8, R14 ;  /* 0x000000080a0e9c25 */ /* 0x000fc8000f8e000e */
[----:B------:R-:W-:Y:S02]  /*2700*/  @!P1 IMAD.IADD R21, R15, 0x1, R21 ;  /* 0x000000010f159824 */ /* 0x000fe400078e0215 */
[----:B------:R-:W-:-:S04]  /*2710*/  @!P1 IMAD.WIDE.U32 R8, R14, UR10, R8 ;  /* 0x0000000a0e089c25 */ /* 0x000fc8000f8e0008 */
[----:B------:R-:W-:Y:S02]  /*2720*/  @!P1 IMAD R21, R21, UR10, RZ ;  /* 0x0000000a15159c24 */ /* 0x000fe4000f8e02ff */
[----:B------:R-:W-:Y:S02]  /*2730*/  IMAD.MOV.U32 R15, RZ, RZ, R5 ;  /* 0x000000ffff0f7224 */ /* 0x000fe400078e0005 */
[----:B------:R-:W-:Y:S01]  /*2740*/  @!P1 IMAD R21, R14, UR11, R21 ;  /* 0x0000000b0e159c24 */ /* 0x000fe2000f8e0215 */
[----:B------:R-:W0:Y:S01]  /*2750*/  LDCU.128 UR8, c[0x0][0x3e0] ;  /* 0x00007c00ff0877ac */ /* 0x000e220008000c00 */
[----:B-1----:R-:W-:Y:S01]  /*2760*/  @!P1 LEA R2, P0, R8, R2, 0x4 ;  /* 0x0000000208029211 */ /* 0x002fe200078020ff */
[----:B------:R-:W-:Y:S02]  /*2770*/  IMAD.MOV.U32 R14, RZ, RZ, R6 ;  /* 0x000000ffff0e7224 */ /* 0x000fe400078e0006 */
[----:B------:R-:W-:-:S05]  /*2780*/  @!P1 IMAD.IADD R21, R21, 0x1, R9 ;  /* 0x0000000115159824 */ /* 0x000fca00078e0209 */
[----:B------:R-:W-:Y:S02]  /*2790*/  @!P1 LEA.HI.X R3, R8, R3, R21, 0x4, P0 ;  /* 0x0000000308039211 */ /* 0x000fe400000f2415 */
[----:B------:R-:W-:Y:S01]  /*27a0*/  CS2R R20, SRZ ;  /* 0x0000000000147805 */ /* 0x000fe2000001ff00 */
[----:B--2---:R3:W-:Y:S05]  /*27b0*/  STG.E.128 desc[UR16][R14.64], R16 ;  /* 0x000000100e007986 */ /* 0x0047ea000c101d10 */
[----:B------:R-:W2:Y:S01]  /*27c0*/  @!P1 LDG.E.128 R20, desc[UR16][R2.64] ;  /* 0x0000001002149981 */ /* 0x000ea2000c1e1d00 */
[----:B0-----:R-:W-:Y:S01]  /*27d0*/  UIMAD UR11, UR11, UR8, URZ ;  /* 0x000000080b0b72a4 */ /* 0x001fe2000f8e02ff */
[----:B------:R-:W-:Y:S01]  /*27e0*/  IADD3 R7, P1, PT, R7, 0x2, RZ ;  /* 0x0000000207077810 */ /* 0x000fe20007f3e0ff */
[----:B------:R-:W-:-:S02]  /*27f0*/  UIMAD.WIDE.U32 UR6, UR10, UR8, URZ ;  /* 0x000000080a0672a5 */ /* 0x000fc4000f8e00ff */
[----:B------:R-:W-:Y:S01]  /*2800*/  UIMAD UR9, UR10, UR9, UR11 ;  /* 0x000000090a0972a4 */ /* 0x000fe2000f8e020b */
[----:B------:R-:W-:Y:S01]  /*2810*/  IADD3.X R0, PT, PT, RZ, R0, RZ, P1, !PT ;  /* 0x00000000ff007210 */ /* 0x000fe20000ffe4ff */
[----:B------:R-:W-:Y:S02]  /*2820*/  USHF.L.U32 UR8, UR6, 0x4, URZ ;  /* 0x0000000406087899 */ /* 0x000fe400080006ff */
[----:B------:R-:W-:-:S04]  /*2830*/  UIADD3 UR9, UPT, UPT, UR7, UR9, URZ ;  /* 0x0000000907097290 */ /* 0x000fc8000fffe0ff */
[----:B------:R-:W-:Y:S01]  /*2840*/  USHF.L.U64.HI UR9, UR6, 0x4, UR9 ;  /* 0x0000000406097899 */ /* 0x000fe20008010209 */
[----:B------:R-:W-:-:S05]  /*2850*/  IADD3 R8, P0, PT, R6, UR8, RZ ;  /* 0x0000000806087c10 */ /* 0x000fca000ff1e0ff */
[----:B------:R-:W-:Y:S02]  /*2860*/  IADD3.X R9, PT, PT, R5, UR9, RZ, P0, !PT ;  /* 0x0000000905097c10 */ /* 0x000fe400087fe4ff */
[----:B------:R-:W-:-:S04]  /*2870*/  IADD3 R6, P0, PT, R8, UR8, RZ ;  /* 0x0000000808067c10 */ /* 0x000fc8000ff1e0ff */
[----:B------:R-:W-:Y:S01]  /*2880*/  IADD3.X R5, PT, PT, R9, UR9, RZ, P0, !PT ;  /* 0x0000000909057c10 */ /* 0x000fe200087fe4ff */
[----:B--2---:R3:W-:Y:S08]  /*2890*/  STG.E.128 desc[UR16][R8.64], R20 ;  /* 0x0000001408007986 */ /* 0x0047f0000c101d10 */
.L_x_72:
[----:B------:R-:W-:Y:S05]  /*28a0*/  BRA.U UP0, `(.L_x_70) ;  /* 0x0000000100d07547 */ /* 0x000fea000b800000 */
[----:B------:R-:W4:Y:S01]  /*28b0*/  LDCU.64 UR6, c[0x0][0x3d8] ;  /* 0x00007b00ff0677ac */ /* 0x000f220008000a00 */
[----:B--23--:R-:W2:Y:S01]  /*28c0*/  LDC.64 R8, c[0x0][0x398] ;  /* 0x0000e600ff087b82 */ /* 0x00cea20000000a00 */
[----:B01----:R-:W-:Y:S01]  /*28d0*/  IMAD.MOV.U32 R16, RZ, RZ, R52 ;  /* 0x000000ffff107224 */ /* 0x003fe200078e0034 */
[----:B------:R-:W-:Y:S01]  /*28e0*/  BSSY.RECONVERGENT B0, `(.L_x_73) ;  /* 0x0000027000007945 */ /* 0x000fe20003800200 */
[----:B------:R-:W-:Y:S01]  /*28f0*/  IMAD.MOV.U32 R17, RZ, RZ, R53 ;  /* 0x000000ffff117224 */ /* 0x000fe200078e0035 */
[----:B------:R-:W-:-:S04]  /*2900*/  CS2R R14, SRZ ;  /* 0x00000000000e7805 */ /* 0x000fc8000001ff00 */
[----:B------:R-:W0:Y:S08]  /*2910*/  LDC.64 R2, c[0x0][0x390] ;  /* 0x0000e400ff027b82 */ /* 0x000e300000000a00 */
[----:B------:R-:W1:Y:S01]  /*2920*/  LDC.64 R18, c[0x0][0x3e0] ;  /* 0x0000f800ff127b82 */ /* 0x000e620000000a00 */
[----:B----4-:R-:W-:Y:S02]  /*2930*/  IMAD R0, R0, UR6, RZ ;  /* 0x0000000600007c24 */ /* 0x010fe4000f8e02ff */
[----:B------:R-:W-:-:S04]  /*2940*/  IMAD.WIDE.U32 R16, R7, UR6, R16 ;  /* 0x0000000607107c25 */ /* 0x000fc8000f8e0010 */
[----:B------:R-:W-:Y:S01]  /*2950*/  IMAD R7, R7, UR7, R0 ;  /* 0x0000000707077c24 */ /* 0x000fe2000f8e0200 */
[----:B--2---:R-:W-:Y:S01]  /*2960*/  ISETP.GE.U32.AND P0, PT, R16, R8, PT ;  /* 0x000000081000720c */ /* 0x004fe20003f06070 */
[----:B------:R-:W2:Y:S02]  /*2970*/  LDC.64 R20, c[0x0][0x3e8] ;  /* 0x0000fa00ff147b82 */ /* 0x000ea40000000a00 */
[----:B------:R-:W-:Y:S01]  /*2980*/  IMAD.IADD R7, R17, 0x1, R7 ;  /* 0x0000000111077824 */ /* 0x000fe200078e0207 */
[----:B0-----:R-:W-:Y:S02]  /*2990*/  ISETP.GE.U32.AND P1, PT, R12, R2, PT ;  /* 0x000000020c00720c */ /* 0x001fe40003f26070 */
[----:B------:R-:W-:Y:S02]  /*29a0*/  CS2R R12, SRZ ;  /* 0x00000000000c7805 */ /* 0x000fe4000001ff00 */
[----:B------:R-:W-:-:S04]  /*29b0*/  ISETP.GE.AND.EX P0, PT, R7, R9, PT, P0 ;  /* 0x000000090700720c */ /* 0x000fc80003f06300 */
[C---:B------:R-:W-:Y:S02]  /*29c0*/  ISETP.GE.OR.EX P0, PT, R4.reuse, R3, P0, P1 ;  /* 0x000000030400720c */ /* 0x040fe40000706710 */
[----:B------:R-:W-:-:S04]  /*29d0*/  LOP3.LUT R4, R4, R7, RZ, 0xfc, !PT ;  /* 0x0000000704047212 */ /* 0x000fc800078efcff */
[----:B------:R-:W-:-:S13]  /*29e0*/  ISETP.LT.OR P0, PT, R4, RZ, P0 ;  /* 0x000000ff0400720c */ /* 0x000fda0000701670 */
[----:B-1----:R-:W-:Y:S05]  /*29f0*/  @P0 BRA `(.L_x_74) ;  /* 0x0000000000540947 */ /* 0x002fea0003800000 */
[----:B------:R-:W0:Y:S01]  /*2a00*/  LDCU.64 UR6, c[0x0][0x3d0] ;  /* 0x00007a00ff0677ac */ /* 0x000e220008000a00 */
[----:B------:R-:W-:Y:S01]  /*2a10*/  MOV R13, R58 ;  /* 0x0000003a000d7202 */ /* 0x000fe20000000f00 */
[----:B------:R-:W-:Y:S02]  /*2a20*/  IMAD.MOV.U32 R12, RZ, RZ, R56 ;  /* 0x000000ffff0c7224 */ /* 0x000fe400078e0038 */
[----:B------:R-:W-:Y:S02]  /*2a30*/  IMAD R0, R11, R2, RZ ;  /* 0x000000020b007224 */ /* 0x000fe400078e02ff */
[----:B0-----:R-:W-:Y:S02]  /*2a40*/  IMAD R15, R55, UR6, RZ ;  /* 0x00000006370f7c24 */ /* 0x001fe4000f8e02ff */
[----:B------:R-:W-:-:S04]  /*2a50*/  IMAD.WIDE.U32 R12, R54, UR6, R12 ;  /* 0x00000006360c7c25 */ /* 0x000fc8000f8e000c */
[----:B------:R-:W-:Y:S01]  /*2a60*/  IMAD R15, R54, UR7, R15 ;  /* 0x00000007360f7c24 */ /* 0x000fe2000f8e020f */
[----:B------:R-:W0:Y:S03]  /*2a70*/  LDCU.64 UR6, c[0x0][0x388] ;  /* 0x00007100ff0677ac */ /* 0x000e260008000a00 */
        /* <DEDUP_REMOVED lines=8> */
[----:B------:R-:W-:-:S03]  /*2b00*/  IMAD.WIDE.U32 R12, R2, R8, R12 ;  /* 0x00000008020c7225 */ /* 0x000fc600078e000c */
[----:B0-----:R-:W-:Y:S02]  /*2b10*/  LEA R14, P0, R12, UR6, 0x4 ;  /* 0x000000060c0e7c11 */ /* 0x001fe4000f8020ff */
[----:B------:R-:W-:-:S04]  /*2b20*/  IADD3 R3, PT, PT, R13, R3, RZ ;  /* 0x000000030d037210 */ /* 0x000fc80007ffe0ff */
[----:B------:R-:W-:-:S06]  /*2b30*/  LEA.HI.X R15, R12, UR7, R3, 0x4, P0 ;  /* 0x000000070c0f7c11 */ /* 0x000fcc00080f2403 */
[----:B------:R-:W5:Y:S02]  /*2b40*/  LDG.E.128 R12, desc[UR16][R14.64] ;  /* 0x000000100e0c7981 */ /* 0x000f64000c1e1d00 */
.L_x_74:
[----:B------:R-:W-:Y:S05]  /*2b50*/  BSYNC.RECONVERGENT B0 ;  /* 0x0000000000007941 */ /* 0x000fea0003800200 */
.L_x_73:
[----:B------:R-:W-:Y:S02]  /*2b60*/  IMAD.MOV.U32 R2, RZ, RZ, R6 ;  /* 0x000000ffff027224 */ /* 0x000fe400078e0006 */
[----:B------:R-:W-:Y:S02]  /*2b70*/  IMAD.MOV.U32 R3, RZ, RZ, R5 ;  /* 0x000000ffff037224 */ /* 0x000fe400078e0005 */
[-C--:B--2---:R-:W-:Y:S02]  /*2b80*/  IMAD R21, R21, R18.reuse, RZ ;  /* 0x0000001215157224 */ /* 0x084fe400078e02ff */
[C---:B------:R-:W-:Y:S01]  /*2b90*/  IMAD.WIDE.U32 R8, R20.reuse, R18, RZ ;  /* 0x0000001214087225 */ /* 0x040fe200078e00ff */
[----:B-----5:R4:W-:Y:S03]  /*2ba0*/  STG.E.128 desc[UR16][R2.64], R12 ;  /* 0x0000000c02007986 */ /* 0x0209e6000c101d10 */
[----:B------:R-:W-:Y:S01]  /*2bb0*/  IMAD R19, R20, R19, R21 ;  /* 0x0000001314137224 */ /* 0x000fe200078e0215 */
[----:B------:R-:W-:-:S03]  /*2bc0*/  LEA R6, P0, R8, R6, 0x4 ;  /* 0x0000000608067211 */ /* 0x000fc600078020ff */
[----:B------:R-:W-:-:S05]  /*2bd0*/  IMAD.IADD R19, R9, 0x1, R19 ;  /* 0x0000000109137824 */ /* 0x000fca00078e0213 */
[----:B------:R-:W-:-:S07]  /*2be0*/  LEA.HI.X R5, R8, R5, R19, 0x4, P0 ;  /* 0x0000000508057211 */ /* 0x000fce00000f2413 */
.L_x_70:
[----:B------:R-:W5:Y:S01]  /*2bf0*/  LDCU.64 UR6, c[0x0][0x3a0] ;  /* 0x00007400ff0677ac */ /* 0x000f620008000a00 */
[----:B------:R-:W-:-:S05]  /*2c00*/  IADD3 R54, P0, PT, R54, 0x1, RZ ;  /* 0x0000000136367810 */ /* 0x000fca0007f1e0ff */
[----:B------:R-:W-:Y:S01]  /*2c10*/  IMAD.X R55, RZ, RZ, R55, P0 ;  /* 0x000000ffff377224 */ /* 0x000fe200000e0637 */
[----:B-----5:R-:W-:-:S04]  /*2c20*/  ISETP.NE.U32.AND P0, PT, R54, UR6, PT ;  /* 0x0000000636007c0c */ /* 0x020fc8000bf05070 */
[----:B------:R-:W-:-:S13]  /*2c30*/  ISETP.NE.AND.EX P0, PT, R55, UR7, PT, P0 ;  /* 0x0000000737007c0c */ /* 0x000fda000bf05300 */
[----:B------:R-:W-:Y:S05]  /*2c40*/  @P0 BRA `(.L_x_75) ;  /* 0xffffffe000200947 */ /* 0x000fea000383ffff */
[----:B--2-4-:R-:W2:Y:S01]  /*2c50*/  LDL.LU R3, [R1+0x34] ;  /* 0x0000340001037983 */ /* 0x014ea20000300800 */
[----:B------:R-:W4:Y:S03]  /*2c60*/  LDCU UR6, c[0x0][0x360] ;  /* 0x00006c00ff0677ac */ /* 0x000f260008000800 */
[----:B------:R-:W5:Y:S01]  /*2c70*/  LDL.LU R2, [R1+0x38] ;  /* 0x0000380001027983 */ /* 0x000f620000300800 */
[----:B------:R-:W4:Y:S01]  /*2c80*/  LDC R0, c[0x0][0x370] ;  /* 0x0000dc00ff007b82 */ /* 0x000f220000000800 */
[----:B------:R-:W0:Y:S01]  /*2c90*/  LDCU.64 UR8, c[0x0][0x380] ;  /* 0x00007000ff0877ac */ /* 0x000e220008000a00 */
[----:B----4-:R-:W-:-:S05]  /*2ca0*/  IMAD R0, R0, UR6, RZ ;  /* 0x0000000600007c24 */ /* 0x010fca000f8e02ff */
[----:B--2---:R-:W-:-:S04]  /*2cb0*/  IADD3 R3, P0, PT, R0, R3, RZ ;  /* 0x0000000300037210 */ /* 0x004fc80007f1e0ff */
[----:B-----5:R-:W-:Y:S01]  /*2cc0*/  IADD3.X R2, PT, PT, RZ, R2, RZ, P0, !PT ;  /* 0x00000002ff027210 */ /* 0x020fe200007fe4ff */
[----:B------:R4:W-:Y:S01]  /*2cd0*/  STL [R1+0x34], R3 ;  /* 0x0000340301007387 */ /* 0x0009e20000100800 */
[----:B0-----:R-:W-:-:S03]  /*2ce0*/  ISETP.GE.U32.AND P0, PT, R3, UR8, PT ;  /* 0x0000000803007c0c */ /* 0x001fc6000bf06070 */
[----:B------:R4:W-:Y:S01]  /*2cf0*/  STL [R1+0x38], R2 ;  /* 0x0000380201007387 */ /* 0x0009e20000100800 */
[----:B------:R-:W-:-:S13]  /*2d00*/  ISETP.GE.AND.EX P0, PT, R2, UR9, PT, P0 ;  /* 0x0000000902007c0c */ /* 0x000fda000bf06300 */
[----:B----4-:R-:W-:Y:S05]  /*2d10*/  @!P0 BRA `(.L_x_76) ;  /* 0xffffffd400208947 */ /* 0x010fea000383ffff */
[----:B------:R-:W-:Y:S05]  /*2d20*/  EXIT ;  /* 0x000000000000794d */ /* 0x000fea0003800000 */
        .weak           $__internal_4_$__cuda_sm20_div_s64
        .type           $__internal_4_$__cuda_sm20_div_s64,@function
        .size           $__internal_4_$__cuda_sm20_div_s64,(.L_x_114 - $__internal_4_$__cuda_sm20_div_s64)
$__internal_4_$__cuda_sm20_div_s64:
        /* <DEDUP_REMOVED lines=20> */
[----:B------:R-:W-:Y:S01]  /*2e70*/  IMAD.HI.U32 R14, P1, R13, R17, R14 ;  /* 0x000000110d0e7227 */ /* 0x000fe2000782000e */
[----:B------:R-:W-:-:S04]  /*2e80*/  IADD3.X R10, PT, PT, R19, R13, RZ, P0, !PT ;  /* 0x0000000d130a7210 */ /* 0x000fc800007fe4ff */
        /* <DEDUP_REMOVED lines=17> */
[----:B------:R-:W-:-:S04]  /*2fa0*/  IMAD.HI.U32 R12, R15, R21, RZ ;  /* 0x000000150f0c7227 */ /* 0x000fc800078e00ff */
[----:B------:R-:W-:Y:S02]  /*2fb0*/  IMAD.X R17, R10, 0x1, R17, P0 ;  /* 0x000000010a117824 */ /* 0x000fe400000e0611 */
[----:B------:R-:W-:-:S03]  /*2fc0*/  IMAD.MOV.U32 R13, RZ, RZ, RZ ;  /* 0x000000ffff0d7224 */ /* 0x000fc600078e00ff */
[----:B------:R-:W-:Y:S01]  /*2fd0*/  IADD3.X R17, PT, PT, RZ, RZ, R17, P2, P1 ;  /* 0x000000ffff117210 */ /* 0x000fe200017e2411 */
        /* <DEDUP_REMOVED lines=16> */
[----:B------:R-:W-:Y:S02]  /*30e0*/  IMAD.X R19, R23, 0x1, ~R7, P1 ;  /* 0x0000000117137824 */ /* 0x000fe400008e0e07 */
[----:B------:R-:W-:Y:S01]  /*30f0*/  IMAD.X R12, RZ, RZ, R17, P2 ;  /* 0x000000ffff0c7224 */ /* 0x000fe200010e0611 */
[----:B------:R-:W-:Y:S02]  /*3100*/  SEL R13, R13, R21, P0 ;  /* 0x000000150d0d7207 */ /* 0x000fe40000000000 */
[----:B------:R-:W-:-:S02]  /*3110*/  SEL R19, R19, R23, P0 ;  /* 0x0000001713137207 */ /* 0x000fc40000000000 */
[----:B------:R-:W-:Y:S02]  /*3120*/  SEL R15, R10, R15, P0 ;  /* 0x0000000f0a0f7207 */ /* 0x000fe40000000000 */
[----:B------:R-:W-:Y:S02]  /*3130*/  ISETP.GE.U32.AND P1, PT, R13, R6, PT ;  /* 0x000000060d00720c */ /* 0x000fe40003f26070 */
[----:B------:R-:W-:Y:S02]  /*3140*/  SEL R17, R12, R17, P0 ;  /* 0x000000110c117207 */ /* 0x000fe40000000000 */
[----:B------:R-:W-:Y:S02]  /*3150*/  IADD3 R10, P2, PT, R15, 0x1, RZ ;  /* 0x000000010f0a7810 */ /* 0x000fe40007f5e0ff */
[----:B------:R-:W-:Y:S02]  /*3160*/  ISETP.GE.U32.AND.EX P0, PT, R19, R7, PT, P1 ;  /* 0x000000071300720c */ /* 0x000fe40003f06110 */
[----:B------:R-:W-:-:S02]  /*3170*/  IADD3.X R6, PT, PT, RZ, R17, RZ, P2, !PT ;  /* 0x00000011ff067210 */ /* 0x000fc400017fe4ff */
[----:B------:R-:W-:Y:S02]  /*3180*/  SEL R10, R10, R15, P0 ;  /* 0x0000000f0a0a7207 */ /* 0x000fe40000000000 */
[----:B------:R-:W-:Y:S02]  /*3190*/  LOP3.LUT R12, R8, R11, RZ, 0x3c, !PT ;  /* 0x0000000b080c7212 */ /* 0x000fe400078e3cff */
[----:B------:R-:W-:Y:S02]  /*31a0*/  SEL R11, R6, R17, P0 ;  /* 0x00000011060b7207 */ /* 0x000fe40000000000 */
[-C--:B------:R-:W-:Y:S02]  /*31b0*/  IADD3 R7, P2, PT, RZ, -R10.reuse, RZ ;  /* 0x8000000aff077210 */ /* 0x080fe40007f5e0ff */
[----:B------:R-:W-:Y:S02]  /*31c0*/  ISETP.GE.AND P1, PT, R12, RZ, PT ;  /* 0x000000ff0c00720c */ /* 0x000fe40003f26270 */
[----:B------:R-:W-:Y:S01]  /*31d0*/  ISETP.NE.U32.AND P0, PT, R9, RZ, PT ;  /* 0x000000ff0900720c */ /* 0x000fe20003f05070 */
[----:B------:R-:W-:Y:S01]  /*31e0*/  IMAD.X R6, RZ, RZ, ~R11, P2 ;  /* 0x000000ffff067224 */ /* 0x000fe200010e0e0b */
[----:B------:R-:W-:Y:S01]  /*31f0*/  SEL R10, R7, R10, !P1 ;  /* 0x0000000a070a7207 */ /* 0x000fe20004800000 */
[----:B------:R-:W-:Y:S01]  /*3200*/  IMAD.MOV.U32 R7, RZ, RZ, 0x0 ;  /* 0x00000000ff077424 */ /* 0x000fe200078e00ff */
[----:B------:R-:W-:-:S02]  /*3210*/  ISETP.NE.AND.EX P0, PT, R8, RZ, PT, P0 ;  /* 0x000000ff0800720c */ /* 0x000fc40003f05300 */
[----:B------:R-:W-:Y:S01]  /*3220*/  SEL R11, R6, R11, !P1 ;  /* 0x0000000b060b7207 */ /* 0x000fe20004800000 */
[----:B------:R-:W-:Y:S01]  /*3230*/  IMAD.MOV.U32 R6, RZ, RZ, R2 ;  /* 0x000000ffff067224 */ /* 0x000fe200078e0002 */
[----:B------:R-:W-:Y:S02]  /*3240*/  SEL R10, R10, 0xffffffff, P0 ;  /* 0xffffffff0a0a7807 */ /* 0x000fe40000000000 */
[----:B------:R-:W-:Y:S01]  /*3250*/  SEL R11, R11, 0xffffffff, P0 ;  /* 0xffffffff0b0b7807 */ /* 0x000fe20000000000 */
[----:B------:R-:W-:Y:S06]  /*3260*/  RET.REL.NODEC R6 `(_ZN2at6native13im2col_kernelIN3c107complexIdEEEEvlPKT_llllllllllllPS5_) ;  /* 0xffffffcc06647950 */ /* 0x000fec0003c3ffff */
.L_x_77:
        /* <DEDUP_REMOVED lines=9> */
.L_x_114:


//--------------------- .text._ZN2at6native13im2col_kernelIfEEvlPKT_llllllllllllPS2_ --------------------------
	.section	.text._ZN2at6native13im2col_kernelIfEEvlPKT_llllllllllllPS2_,"ax",@progbits
	.align	128
        .global         _ZN2at6native13im2col_kernelIfEEvlPKT_llllllllllllPS2_
        .type           _ZN2at6native13im2col_kernelIfEEvlPKT_llllllllllllPS2_,@function
        .size           _ZN2at6native13im2col_kernelIfEEvlPKT_llllllllllllPS2_,(.L_x_115 - _ZN2at6native13im2col_kernelIfEEvlPKT_llllllllllllPS2_)
        .other          _ZN2at6native13im2col_kernelIfEEvlPKT_llllllllllllPS2_,@"STO_CUDA_ENTRY STV_DEFAULT"
_ZN2at6native13im2col_kernelIfEEvlPKT_llllllllllllPS2_:
.text._ZN2at6native13im2col_kernelIfEEvlPKT_llllllllllllPS2_:
        /* <DEDUP_REMOVED lines=26> */
.L_x_92:
[----:B--2---:R-:W3:Y:S01]  /*01a0*/  LDL R6, [R1+0x30] ;  /* 0x0000300001067983 */ /* 0x004ee20000100800 */
        /* <DEDUP_REMOVED lines=12> */
[----:B0-----:R-:W-:Y:S01]  /*0270*/  IMAD.MOV.U32 R2, RZ, RZ, RZ ;  /* 0x000000ffff027224 */ /* 0x001fe200078e00ff */
[----:B-1----:R-:W-:-:S05]  /*0280*/  IADD3 R5, PT, PT, RZ, -R3, RZ ;  /* 0x80000003ff057210 */ /* 0x002fca0007ffe0ff */
[----:B------:R-:W-:-:S04]  /*0290*/  IMAD R5, R5, UR6, RZ ;  /* 0x0000000605057c24 */ /* 0x000fc8000f8e02ff */
[----:B------:R-:W-:-:S04]  /*02a0*/  IMAD.HI.U32 R3, R3, R5, R2 ;  /* 0x0000000503037227 */ /* 0x000fc800078e0002 */
[----:B------:R-:W-:Y:S02]  /*02b0*/  HFMA2 R5, -RZ, RZ, 0, 0 ;  /* 0x00000000ff057431 */ /* 0x000fe400000001ff */
[----:B-----5:R-:W-:-:S04]  /*02c0*/  IMAD.HI.U32 R4, R3, R7, RZ ;  /* 0x0000000703047227 */ /* 0x020fc800078e00ff */
[----:B------:R-:W-:-:S04]  /*02d0*/  IMAD.MOV R3, RZ, RZ, -R4 ;  /* 0x000000ffff037224 */ /* 0x000fc800078e0a04 */
[----:B------:R-:W-:-:S05]  /*02e0*/  IMAD R3, R3, UR6, R7 ;  /* 0x0000000603037c24 */ /* 0x000fca000f8e0207 */
[----:B------:R-:W-:-:S13]  /*02f0*/  ISETP.GE.U32.AND P0, PT, R3, UR6, PT ;  /* 0x0000000603007c0c */ /* 0x000fda000bf06070 */
[----:B------:R-:W-:Y:S01]  /*0300*/  @P0 VIADD R3, R3, -UR6 ;  /* 0x8000000603030c36 */ /* 0x000fe20008000000 */
[----:B------:R-:W-:-:S04]  /*0310*/  @P0 IADD3 R4, PT, PT, R4, 0x1, RZ ;  /* 0x0000000104040810 */ /* 0x000fc80007ffe0ff */
[----:B------:R-:W-:Y:S01]  /*0320*/  ISETP.GE.U32.AND P1, PT, R3, UR6, PT ;  /* 0x0000000603007c0c */ /* 0x000fe2000bf26070 */
[----:B------:R-:W-:-:S12]  /*0330*/  IMAD.MOV.U32 R3, RZ, RZ, RZ ;  /* 0x000000ffff037224 */ /* 0x000fd800078e00ff */
[----:B------:R-:W-:Y:S01]  /*0340*/  @P1 VIADD R4, R4, 0x1 ;  /* 0x0000000104041836 */ /* 0x000fe20000000000 */
[----:B------:R-:W-:-:S05]  /*0350*/  @!P2 LOP3.LUT R4, RZ, UR6, RZ, 0x33, !PT ;  /* 0x00000006ff04ac12 */ /* 0x000fca000f8e33ff */
[----:B------:R-:W-:-:S04]  /*0360*/  IMAD.MOV R0, RZ, RZ, -R4 ;  /* 0x000000ffff007224 */ /* 0x000fc800078e0a04 */
[----:B------:R-:W-:Y:S01]  /*0370*/  IMAD R0, R0, UR6, R7 ;  /* 0x0000000600007c24 */ /* 0x000fe2000f8e0207 */
[----:B------:R-:W-:Y:S06]  /*0380*/  BRA `(.L_x_80) ;  /* 0x00000000004c7947 */ /* 0x000fec0003800000 */
.L_x_79:
[----:B------:R-:W0:Y:S01]  /*0390*/  LDCU.64 UR6, c[0x0][0x3e8] ;  /* 0x00007d00ff0677ac */ /* 0x000e220008000a00 */
[----:B-----5:R-:W-:Y:S01]  /*03a0*/  IMAD.MOV.U32 R16, RZ, RZ, R7 ;  /* 0x000000ffff107224 */ /* 0x020fe200078e0007 */
[----:B------:R-:W-:Y:S02]  /*03b0*/  MOV R11, R6 ;  /* 0x00000006000b7202 */ /* 0x000fe40000000f00 */
[----:B------:R-:W-:Y:S01]  /*03c0*/  MOV R2, 0x400 ;  /* 0x0000040000027802 */ /* 0x000fe20000000f00 */
[----:B0-----:R-:W-:Y:S02]  /*03d0*/  IMAD.U32 R9, RZ, RZ, UR6 ;  /* 0x00000006ff097e24 */ /* 0x001fe4000f8e00ff */
[----:B------:R-:W-:-:S07]  /*03e0*/  IMAD.U32 R8, RZ, RZ, UR7 ;  /* 0x00000007ff087e24 */ /* 0x000fce000f8e00ff */
[----:B--2---:R-:W-:Y:S05]  /*03f0*/  CALL.REL.NOINC `($__internal_5_$__cuda_sm20_div_s64) ;  /* 0x0000002400f47944 */ /* 0x004fea0003c00000 */
        /* <DEDUP_REMOVED lines=12> */
.L_x_80:
[----:B--2---:R-:W-:Y:S05]  /*04c0*/  BSYNC.RECONVERGENT B0 ;  /* 0x0000000000007941 */ /* 0x004fea0003800200 */
.L_x_78:
        /* <DEDUP_REMOVED lines=13> */
[----:B0-----:R-:W-:-:S06]  /*05a0*/  IADD3 R6, PT, PT, R2, 0xffffffe, RZ ;  /* 0x0ffffffe02067810 */ /* 0x001fcc0007ffe0ff */
        /* <DEDUP_REMOVED lines=17> */
.L_x_82:
[----:B------:R-:W0:Y:S01]  /*06c0*/  LDCU.64 UR6, c[0x0][0x3e0] ;  /* 0x00007c00ff0677ac */ /* 0x000e220008000a00 */
[----:B------:R-:W-:Y:S01]  /*06d0*/  IMAD.MOV.U32 R16, RZ, RZ, R4 ;  /* 0x000000ffff107224 */ /* 0x000fe200078e0004 */
[----:B------:R-:W-:Y:S01]  /*06e0*/  MOV R2, 0x730 ;  /* 0x0000073000027802 */ /* 0x000fe20000000f00 */
[----:B------:R-:W-:Y:S02]  /*06f0*/  IMAD.MOV.U32 R11, RZ, RZ, R5 ;  /* 0x000000ffff0b7224 */ /* 0x000fe400078e0005 */
[----:B0-----:R-:W-:Y:S01]  /*0700*/  IMAD.U32 R9, RZ, RZ, UR6 ;  /* 0x00000006ff097e24 */ /* 0x001fe2000f8e00ff */
[----:B------:R-:W-:-:S07]  /*0710*/  MOV R8, UR7 ;  /* 0x0000000700087c02 */ /* 0x000fce0008000f00 */
[----:B------:R-:W-:Y:S05]  /*0720*/  CALL.REL.NOINC `($__internal_5_$__cuda_sm20_div_s64) ;  /* 0x0000002400287944 */ /* 0x000fea0003c00000 */
        /* <DEDUP_REMOVED lines=10> */
.L_x_83:
[----:B------:R-:W-:Y:S05]  /*07d0*/  BSYNC.RECONVERGENT B0 ;  /* 0x0000000000007941 */ /* 0x000fea0003800200 */
.L_x_81:
[----:B------:R-:W0:Y:S01]  /*07e0*/  LDCU.128 UR12, c[0x0][0x3a0] ;  /* 0x00007400ff0c77ac */ /* 0x000e220008000c00 */
[----:B------:R-:W1:Y:S01]  /*07f0*/  LDC.64 R54, c[0x0][0x3b0] ;  /* 0x0000ec00ff367b82 */ /* 0x000e620000000a00 */
[----:B------:R-:W-:Y:S02]  /*0800*/  MOV R6, R9 ;  /* 0x0000000900067202 */ /* 0x000fe40000000f00 */
[----:B------:R-:W-:-:S05]  /*0810*/  CS2R R52, SRZ ;  /* 0x0000000000347805 */ /* 0x000fca000001ff00 */
        /* <DEDUP_REMOVED lines=29> */
[----:B--2---:R-:W-:Y:S01]  /*09f0*/  LEA R17, P1, R18, UR6, 0x2 ;  /* 0x0000000612117c11 */ /* 0x004fe2000f8210ff */
[----:B------:R-:W-:Y:S01]  /*0a00*/  IMAD.WIDE.U32 R54, R9, UR8, R54 ;  /* 0x0000000809367c25 */ /* 0x000fe2000f8e0036 */
[----:B------:R-:W-:-:S03]  /*0a10*/  IADD3 R7, PT, PT, R19, R7, RZ ;  /* 0x0000000713077210 */ /* 0x000fc60007ffe0ff */
[----:B------:R-:W-:Y:S01]  /*0a20*/  IMAD R19, R0, UR11, R3 ;  /* 0x0000000b00137c24 */ /* 0x000fe2000f8e0203 */
[----:B------:R-:W-:Y:S01]  /*0a30*/  LEA.HI.X R18, R18, UR7, R7, 0x2, P1 ;  /* 0x0000000712127c11 */ /* 0x000fe200088f1407 */
[----:B------:R-:W-:Y:S01]  /*0a40*/  IMAD.WIDE.U32 R2, R0, UR10, RZ ;  /* 0x0000000a00027c25 */ /* 0x000fe2000f8e00ff */
[----:B------:R-:W-:-:S03]  /*0a50*/  IADD3 R56, PT, PT, R55, R21, RZ ;  /* 0x0000001537387210 */ /* 0x000fc60007ffe0ff */
[----:B------:R-:W-:Y:S01]  /*0a60*/  IMAD.X R7, RZ, RZ, ~R51, P0 ;  /* 0x000000ffff077224 */ /* 0x000fe200000e0e33 */
[----:B------:R-:W-:Y:S01]  /*0a70*/  IADD3 R19, PT, PT, R3, R19, RZ ;  /* 0x0000001303137210 */ /* 0x000fe20007ffe0ff */
[----:B------:R-:W-:Y:S02]  /*0a80*/  IMAD.SHL.U32 R15, R2, 0x4, RZ ;  /* 0x00000004020f7824 */ /* 0x000fe400078e00ff */
[----:B-1----:R-:W-:Y:S01]  /*0a90*/  IMAD.WIDE.U32 R8, R4, 0x7, R6 ;  /* 0x0000000704087825 */ /* 0x002fe200078e0006 */
[----:B------:R-:W-:Y:S02]  /*0aa0*/  SHF.L.U64.HI R0, R2, 0x2, R19 ;  /* 0x0000000202007819 */ /* 0x000fe40000010213 */
[----:B------:R-:W-:Y:S01]  /*0ab0*/  LEA R15, P0, -R50, R15, 0x2 ;  /* 0x0000000f320f7211 */ /* 0x000fe200078011ff */
[----:B------:R-:W-:Y:S01]  /*0ac0*/  IMAD R14, R5, 0x7, RZ ;  /* 0x00000007050e7824 */ /* 0x000fe200078e02ff */
[----:B------:R-:W-:Y:S01]  /*0ad0*/  IADD3 R58, P1, PT, R2, R8, RZ ;  /* 0x00000008023a7210 */ /* 0x000fe20007f3e0ff */
[----:B------:R-:W-:-:S02]  /*0ae0*/  IMAD.WIDE.U32 R12, R4, 0x5, R6 ;  /* 0x00000005040c7825 */ /* 0x000fc400078e0006 */
[----:B------:R-:W-:Y:S01]  /*0af0*/  STL [R1+0x28], R15 ;  /* 0x0000280f01007387 */ /* 0x000fe20000100800 */
[----:B------:R-:W-:Y:S01]  /*0b00*/  IADD3.X R59, PT, PT, R19, R9, R14, P1, !PT ;  /* 0x00000009133b7210 */ /* 0x000fe20000ffe40e */
[----:B------:R-:W-:Y:S01]  /*0b10*/  IMAD R20, R5, 0x5, RZ ;  /* 0x0000000505147824 */ /* 0x000fe200078e02ff */
[----:B------:R-:W-:Y:S01]  /*0b20*/  IADD3 R24, P3, PT, R2, R12, RZ ;  /* 0x0000000c02187210 */ /* 0x000fe20007f7e0ff */
[----:B------:R-:W-:-:S03]  /*0b30*/  IMAD.WIDE.U32 R10, R4, 0x6, R6 ;  /* 0x00000006040a7825 */ /* 0x000fc600078e0006 */
[----:B------:R-:W-:Y:S01]  /*0b40*/  IADD3.X R25, PT, PT, R19, R13, R20, P3, !PT ;  /* 0x0000000d13197210 */ /* 0x000fe20001ffe414 */
[----:B------:R-:W-:Y:S01]  /*0b50*/  IMAD.X R57, R0, 0x1, ~R57, P0 ;  /* 0x0000000100397824 */ /* 0x000fe200000e0e39 */
[C---:B------:R-:W-:Y:S01]  /*0b60*/  IADD3 R8, P0, P1, R2.reuse, R4, -R50 ;  /* 0x0000000402087210 */ /* 0x040fe2000791e832 */
[----:B------:R-:W-:Y:S01]  /*0b70*/  IMAD R16, R5, 0x6, RZ ;  /* 0x0000000605107824 */ /* 0x000fe200078e02ff */
[----:B------:R-:W-:Y:S01]  /*0b80*/  IADD3 R60, P2, PT, R2, R10, RZ ;  /* 0x0000000a023c7210 */ /* 0x000fe20007f5e0ff */
[C---:B------:R-:W-:Y:S01]  /*0b90*/  IMAD.SHL.U32 R3, R4.reuse, 0x2, RZ ;  /* 0x0000000204037824 */ /* 0x040fe200078e00ff */
[C---:B------:R-:W-:Y:S01]  /*0ba0*/  IADD3.X R9, PT, PT, R19.reuse, R5, ~R51, P0, P1 ;  /* 0x0000000513097210 */ /* 0x040fe200007e2c33 */
[C---:B------:R-:W-:Y:S01]  /*0bb0*/  IMAD.WIDE.U32 R6, R4.reuse, 0x3, R6 ;  /* 0x0000000304067825 */ /* 0x040fe200078e0006 */
[----:B------:R-:W-:Y:S01]  /*0bc0*/  IADD3.X R61, PT, PT, R19, R11, R16, P2, !PT ;  /* 0x0000000b133d7210 */ /* 0x000fe200017fe410 */
[----:B------:R-:W-:Y:S01]  /*0bd0*/  STL.64 [R1], R24 ;  /* 0x0000001801007387 */ /* 0x000fe20000100a00 */
[----:B------:R-:W-:Y:S01]  /*0be0*/  SHF.L.U64.HI R0, R4, 0x1, R5 ;  /* 0x0000000104007819 */ /* 0x000fe20000010205 */
[----:B------:R-:W-:Y:S01]  /*0bf0*/  IMAD R4, R5, 0x3, RZ ;  /* 0x0000000305047824 */ /* 0x000fe200078e02ff */
[C---:B------:R-:W-:Y:S01]  /*0c00*/  IADD3 R12, P1, P2, R2.reuse, UR5, -R50 ;  /* 0x00000005020c7c10 */ /* 0x040fe2000fa3e832 */
[----:B------:R0:W-:Y:S01]  /*0c10*/  STL.64 [R1+0x20], R8 ;  /* 0x0000200801007387 */ /* 0x0001e20000100a00 */
[----:B------:R-:W-:-:S02]  /*0c20*/  IADD3 R10, P4, P5, R2, -R50, R3 ;  /* 0x80000032020a7210 */ /* 0x000fc40007d9e003 */
[C---:B------:R-:W-:Y:S02]  /*0c30*/  IADD3.X R13, PT, PT, R19.reuse, UR4, ~R51, P1, P2 ;  /* 0x00000004130d7c10 */ /* 0x040fe40008fe4c33 */
[----:B------:R-:W-:Y:S02]  /*0c40*/  IADD3.X R11, PT, PT, R19, ~R51, R0, P4, P5 ;  /* 0x80000033130b7210 */ /* 0x000fe400027ea400 */
[C---:B------:R-:W-:Y:S01]  /*0c50*/  IADD3 R50, P0, PT, R2.reuse, -R50, RZ ;  /* 0x8000003202327210 */ /* 0x040fe20007f1e0ff */
[----:B------:R1:W-:Y:S01]  /*0c60*/  STL.64 [R1+0x8], R12 ;  /* 0x0000080c01007387 */ /* 0x0003e20000100a00 */
[----:B0-----:R-:W-:-:S03]  /*0c70*/  IADD3 R8, P3, PT, R2, R6, RZ ;  /* 0x0000000602087210 */ /* 0x001fc60007f7e0ff */
[----:B------:R1:W-:Y:S01]  /*0c80*/  STL.64 [R1+0x18], R10 ;  /* 0x0000180a01007387 */ /* 0x0003e20000100a00 */
[C---:B------:R-:W-:Y:S01]  /*0c90*/  IMAD.X R51, R19.reuse, 0x1, ~R51, P0 ;  /* 0x0000000113337824 */ /* 0x040fe200000e0e33 */
[----:B------:R-:W-:-:S05]  /*0ca0*/  IADD3.X R9, PT, PT, R19, R7, R4, P3, !PT ;  /* 0x0000000713097210 */ /* 0x000fca0001ffe404 */
[----:B------:R1:W-:Y:S03]  /*0cb0*/  STL.64 [R1+0x10], R8 ;  /* 0x0000100801007387 */ /* 0x0003e60000100a00 */
.L_x_91:
[----:B0-----:R-:W0:Y:S01]  /*0cc0*/  LDCU.64 UR6, c[0x0][0x3a8] ;  /* 0x00007500ff0677ac */ /* 0x001e220008000a00 */
[----:B---3--:R-:W-:Y:S02]  /*0cd0*/  IMAD.MOV.U32 R2, RZ, RZ, R54 ;  /* 0x000000ffff027224 */ /* 0x008fe400078e0036 */
[----:B------:R-:W-:Y:S02]  /*0ce0*/  HFMA2 R0, -RZ, RZ, 0, 0 ;  /* 0x00000000ff007431 */ /* 0x000fe400000001ff */
[----:B------:R-:W-:Y:S01]  /*0cf0*/  IMAD.MOV.U32 R3, RZ, RZ, R56 ;  /* 0x000000ffff037224 */ /* 0x000fe200078e0038 */
[----:B--2---:R-:W2:Y:S01]  /*0d00*/  LDCU.64 UR8, c[0x0][0x3d0] ;  /* 0x00007a00ff0877ac */ /* 0x004ea20008000a00 */
[----:B------:R-:W-:Y:S01]  /*0d10*/  IMAD.MOV.U32 R15, RZ, RZ, RZ ;  /* 0x000000ffff0f7224 */ /* 0x000fe200078e00ff */
[----:B0-----:R-:W-:-:S04]  /*0d20*/  UISETP.GE.U32.AND UP0, UPT, UR6, 0x8, UPT ;  /* 0x000000080600788c */ /* 0x001fc8000bf06070 */
[----:B------:R-:W-:Y:S01]  /*0d30*/  UISETP.GE.U32.AND.EX UP0, UPT, UR7, URZ, UPT, UP0 ;  /* 0x000000ff0700728c */ /* 0x000fe2000bf06100 */
[----:B--2---:R-:W-:Y:S02]  /*0d40*/  IMAD R5, R53, UR8, RZ ;  /* 0x0000000835057c24 */ /* 0x004fe4000f8e02ff */
[----:B------:R-:W-:-:S04]  /*0d50*/  IMAD.WIDE.U32 R24, R52, UR8, R2 ;  /* 0x0000000834187c25 */ /* 0x000fc8000f8e0002 */
[----:B------:R-:W-:-:S04]  /*0d60*/  IMAD R3, R52, UR9, R5 ;  /* 0x0000000934037c24 */ /* 0x000fc8000f8e0205 */
[----:B------:R-:W-:Y:S01]  /*0d70*/  IMAD.IADD R3, R25, 0x1, R3 ;  /* 0x0000000119037824 */ /* 0x000fe200078e0203 */
[----:B------:R-:W-:Y:S06]  /*0d80*/  BRA.U !UP0, `(.L_x_84) ;  /* 0x0000000d08487547 */ /* 0x000fec000b800000 */
[----:B-1----:R-:W2:Y:S01]  /*0d90*/  LDL R10, [R1+0x28] ;  /* 0x00002800010a7983 */ /* 0x002ea20000100800 */
        /* <DEDUP_REMOVED lines=46> */
[----:B------:R-:W-:Y:S01]  /*1080*/  SHF.L.U32 R43, R20, 0x2, RZ ;  /* 0x00000002142b7819 */ /* 0x000fe200000006ff */
[----:B------:R-:W-:Y:S01]  /*1090*/  IMAD.U32 R20, RZ, RZ, UR7 ;  /* 0x00000007ff147e24 */ /* 0x000fe2000f8e00ff */
[C---:B------:R-:W-:Y:S01]  /*10a0*/  SHF.L.U64.HI R42, R4.reuse, 0x2, R19 ;  /* 0x00000002042a7819 */ /* 0x040fe20000010213 */
[----:B------:R-:W-:Y:S01]  /*10b0*/  IMAD.SHL.U32 R4, R4, 0x4, RZ ;  /* 0x0000000404047824 */ /* 0x000fe200078e00ff */
[----:B------:R-:W-:-:S02]  /*10c0*/  SHF.L.U64.HI R5, R6, 0x2, R5 ;  /* 0x0000000206057819 */ /* 0x000fc40000010205 */
[C---:B------:R-:W-:Y:S01]  /*10d0*/  SHF.L.U64.HI R7, R8.reuse, 0x2, R7 ;  /* 0x0000000208077819 */ /* 0x040fe20000010207 */
[----:B------:R-:W-:Y:S01]  /*10e0*/  IMAD.SHL.U32 R8, R8, 0x4, RZ ;  /* 0x0000000408087824 */ /* 0x000fe200078e00ff */
[----:B------:R-:W-:Y:S02]  /*10f0*/  SHF.L.U64.HI R9, R10, 0x2, R9 ;  /* 0x000000020a097819 */ /* 0x000fe40000010209 */
[C---:B------:R-:W-:Y:S01]  /*1100*/  SHF.L.U64.HI R11, R12.reuse, 0x2, R11 ;  /* 0x000000020c0b7819 */ /* 0x040fe2000001020b */
[----:B------:R-:W-:Y:S01]  /*1110*/  IMAD.SHL.U32 R12, R12, 0x4, RZ ;  /* 0x000000040c0c7824 */ /* 0x000fe200078e00ff */
[----:B------:R-:W-:Y:S01]  /*1120*/  SHF.L.U64.HI R14, R28, 0x5, R15 ;  /* 0x000000051c0e7819 */ /* 0x000fe2000001020f */
[----:B------:R-:W-:Y:S01]  /*1130*/  IMAD.MOV.U32 R15, RZ, RZ, R51 ;  /* 0x000000ffff0f7224 */ /* 0x000fe200078e0033 */
[----:B------:R-:W-:Y:S02]  /*1140*/  SHF.L.U32 R6, R6, 0x2, RZ ;  /* 0x0000000206067819 */ /* 0x000fe400000006ff */
[----:B------:R-:W-:-:S02]  /*1150*/  SHF.L.U32 R10, R10, 0x2, RZ ;  /* 0x000000020a0a7819 */ /* 0x000fc400000006ff */
[C-C-:B-1----:R-:W-:Y:S02]  /*1160*/  SHF.L.U64.HI R49, R26.reuse, 0x5, R27.reuse ;  /* 0x000000051a317819 */ /* 0x142fe4000001021b */
[----:B------:R-:W-:Y:S02]  /*1170*/  SHF.L.U64.HI R13, R26, 0x3, R27 ;  /* 0x000000031a0d7819 */ /* 0x000fe4000001021b */
[----:B------:R-:W-:Y:S02]  /*1180*/  MOV R0, UR8 ;  /* 0x0000000800007c02 */ /* 0x000fe40008000f00 */
[----:B------:R-:W-:-:S07]  /*1190*/  MOV R19, UR6 ;  /* 0x0000000600137c02 */ /* 0x000fce0008000f00 */
.L_x_85:
[----:B0-----:R-:W0:Y:S01]  /*11a0*/  LDCU.128 UR8, c[0x0][0x390] ;  /* 0x00007200ff0877ac */ /* 0x001e220008000c00 */
[----:B------:R-:W-:Y:S01]  /*11b0*/  LOP3.LUT R21, R3, R15, RZ, 0xfc, !PT ;  /* 0x0000000f03157212 */ /* 0x000fe200078efcff */
[----:B------:R-:W1:Y:S01]  /*11c0*/  LDC.64 R34, c[0x0][0x3d8] ;  /* 0x0000f600ff227b82 */ /* 0x000e620000000a00 */
[----:B------:R-:W-:Y:S01]  /*11d0*/  IMAD.MOV.U32 R40, RZ, RZ, RZ ;  /* 0x000000ffff287224 */ /* 0x000fe200078e00ff */
[----:B------:R-:W-:Y:S01]  /*11e0*/  MOV R33, R18 ;  /* 0x0000001200217202 */ /* 0x000fe20000000f00 */
[----:B------:R-:W-:-:S05]  /*11f0*/  IMAD.MOV.U32 R32, RZ, RZ, R17 ;  /* 0x000000ffff207224 */ /* 0x000fca00078e0011 */
[----:B------:R-:W2:Y:S01]  /*1200*/  LDC.64 R36, c[0x0][0x3e0] ;  /* 0x0000f800ff247b82 */ /* 0x000ea20000000a00 */
[----:B0-----:R-:W-:-:S07]  /*1210*/  ISETP.GE.U32.AND P1, PT, R16, UR10, PT ;  /* 0x0000000a10007c0c */ /* 0x001fce000bf26070 */
[----:B------:R-:W2:Y:S01]  /*1220*/  LDC.64 R38, c[0x0][0x3e8] ;  /* 0x0000fa00ff267b82 */ /* 0x000ea20000000a00 */
[----:B------:R-:W-:Y:S02]  /*1230*/  ISETP.GE.U32.AND P0, PT, R24, UR8, PT ;  /* 0x0000000818007c0c */ /* 0x000fe4000bf06070 */
[----:B------:R-:W-:-:S04]  /*1240*/  ISETP.GE.AND.EX P1, PT, R15, UR11, PT, P1 ;  /* 0x0000000b0f007c0c */ /* 0x000fc8000bf26310 */
[----:B------:R-:W-:-:S04]  /*1250*/  ISETP.GE.OR.EX P1, PT, R3, UR9, P1, P0 ;  /* 0x0000000903007c0c */ /* 0x000fc80008f26700 */
[----:B------:R-:W-:Y:S01]  /*1260*/  ISETP.LT.OR P1, PT, R21, RZ, P1 ;  /* 0x000000ff1500720c */ /* 0x000fe20000f21670 */
[----:B------:R-:W-:-:S12]  /*1270*/  IMAD.MOV.U32 R21, RZ, RZ, RZ ;  /* 0x000000ffff157224 */ /* 0x000fd800078e00ff */
[----:B------:R-:W-:-:S05]  /*1280*/  @!P1 IADD3 R30, P2, PT, R0, R48, RZ ;  /* 0x00000030001e9210 */ /* 0x000fca0007f5e0ff */
[----:B------:R-:W-:-:S05]  /*1290*/  @!P1 IMAD.X R31, R2, 0x1, R47, P2 ;  /* 0x00000001021f9824 */ /* 0x000fca00010e062f */
[----:B------:R0:W3:Y:S01]  /*12a0*/  @!P1 LDG.E R21, desc[UR16][R30.64] ;  /* 0x000000101e159981 */ /* 0x0000e2000c1e1900 */
[----:B-1----:R-:W-:-:S04]  /*12b0*/  IADD3 R27, P2, PT, R16, R34, RZ ;  /* 0x00000022101b7210 */ /* 0x002fc80007f5e0ff */
[----:B------:R-:W-:Y:S02]  /*12c0*/  ISETP.GE.U32.AND P1, PT, R27, UR10, PT ;  /* 0x0000000a1b007c0c */ /* 0x000fe4000bf26070 */
[----:B------:R-:W-:-:S04]  /*12d0*/  IADD3.X R27, PT, PT, R15, R35, RZ, P2, !PT ;  /* 0x000000230f1b7210 */ /* 0x000fc800017fe4ff */
[----:B------:R-:W-:Y:S02]  /*12e0*/  ISETP.GE.AND.EX P1, PT, R27, UR11, PT, P1 ;  /* 0x0000000b1b007c0c */ /* 0x000fe4000bf26310 */
[C---:B------:R-:W-:Y:S02]  /*12f0*/  LOP3.LUT R27, R3.reuse, R27, RZ, 0xfc, !PT ;  /* 0x0000001b031b7212 */ /* 0x040fe400078efcff */
[----:B------:R-:W-:-:S04]  /*1300*/  ISETP.GE.OR.EX P1, PT, R3, UR9, P1, P0 ;  /* 0x0000000903007c0c */ /* 0x000fc80008f26700 */
[----:B------:R-:W-:-:S13]  /*1310*/  ISETP.LT.OR P1, PT, R27, RZ, P1 ;  /* 0x000000ff1b00720c */ /* 0x000fda0000f21670 */
[----:B0-----:R-:W-:-:S05]  /*1320*/  @!P1 IADD3 R30, P2, PT, R0, R45, RZ ;  /* 0x0000002d001e9210 */ /* 0x001fca0007f5e0ff */
[----:B------:R-:W-:Y:S01]  /*1330*/  @!P1 IMAD.X R31, R2, 0x1, R46, P2 ;  /* 0x00000001021f9824 */ /* 0x000fe200010e062e */
[----:B---3--:R0:W-:Y:S04]  /*1340*/  STG.E desc[UR16][R32.64], R21 ;  /* 0x0000001520007986 */ /* 0x0081e8000c101910 */
[----:B------:R1:W3:Y:S01]  /*1350*/  @!P1 LDG.E R40, desc[UR16][R30.64] ;  /* 0x000000101e289981 */ /* 0x0002e2000c1e1900 */
[----:B--2---:R-:W-:Y:S02]  /*1360*/  IMAD R39, R39, R36, RZ ;  /* 0x0000002427277224 */ /* 0x004fe400078e02ff */
[----:B------:R-:W-:Y:S01]  /*1370*/  IMAD.MOV.U32 R27, RZ, RZ, RZ ;  /* 0x000000ffff1b7224 */ /* 0x000fe200078e00ff */
[----:B0-----:R-:W-:Y:S01]  /*1380*/  LEA R21, P2, R34, R16, 0x1 ;  /* 0x0000001022157211 */ /* 0x001fe200078408ff */
[----:B-1----:R-:W-:-:S03]  /*1390*/  IMAD.WIDE.U32 R30, R38, R36, RZ ;  /* 0x00000024261e7225 */ /* 0x002fc600078e00ff */
[----:B------:R-:W-:Y:S02]  /*13a0*/  ISETP.GE.U32.AND P1, PT, R21, UR10, PT ;  /* 0x0000000a15007c0c */ /* 0x000fe4000bf26070 */
[----:B------:R-:W-:Y:S02]  /*13b0*/  LEA.HI.X R21, R34, R15, R35, 0x1, P2 ;  /* 0x0000000f22157211 */ /* 0x000fe400010f0c23 */
[----:B------:R-:W-:Y:S02]  /*13c0*/  LEA R36, P2, R30, R17, 0x2 ;  /* 0x000000111e247211 */ /* 0x000fe400078410ff */
[----:B------:R-:W-:Y:S02]  /*13d0*/  ISETP.GE.AND.EX P1, PT, R21, UR11, PT, P1 ;  /* 0x0000000b15007c0c */ /* 0x000fe4000bf26310 */
[C---:B------:R-:W-:Y:S02]  /*13e0*/  LOP3.LUT R21, R3.reuse, R21, RZ, 0xfc, !PT ;  /* 0x0000001503157212 */ /* 0x040fe400078efcff */
[----:B------:R-:W-:-:S04]  /*13f0*/  ISETP.GE.OR.EX P1, PT, R3, UR9, P1, P0 ;  /* 0x0000000903007c0c */ /* 0x000fc80008f26700 */
[----:B------:R-:W-:Y:S01]  /*1400*/  ISETP.LT.OR P1, PT, R21, RZ, P1 ;  /* 0x000000ff1500720c */ /* 0x000fe20000f21670 */
[----:B------:R-:W-:-:S04]  /*1410*/  IMAD R21, R38, R37, R39 ;  /* 0x0000002526157224 */ /* 0x000fc800078e0227 */
[----:B------:R-:W-:-:S05]  /*1420*/  IMAD.IADD R21, R31, 0x1, R21 ;  /* 0x000000011f157824 */ /* 0x000fca00078e0215 */
[----:B------:R-:W-:-:S03]  /*1430*/  LEA.HI.X R37, R30, R18, R21, 0x2, P2 ;  /* 0x000000121e257211 */ /* 0x000fc600010f1415 */
[----:B------:R-:W-:-:S05]  /*1440*/  @!P1 IADD3 R38, P3, PT, R0, R43, RZ ;  /* 0x0000002b00269210 */ /* 0x000fca0007f7e0ff */
[----:B------:R-:W-:Y:S01]  /*1450*/  @!P1 IMAD.X R39, R2, 0x1, R44, P3 ;  /* 0x0000000102279824 */ /* 0x000fe200018e062c */
[----:B---3--:R0:W-:Y:S04]  /*1460*/  STG.E desc[UR16][R36.64], R40 ;  /* 0x0000002824007986 */ /* 0x0081e8000c101910 */
[----:B------:R1:W2:Y:S01]  /*1470*/  @!P1 LDG.E R27, desc[UR16][R38.64] ;  /* 0x00000010261b9981 */ /* 0x0002a2000c1e1900 */
[----:B------:R-:W-:Y:S01]  /*1480*/  IMAD R31, R35, 0x3, RZ ;  /* 0x00000003231f7824 */ /* 0x000fe200078e02ff */
[----:B0-----:R-:W-:Y:S01]  /*1490*/  MOV R36, R16 ;  /* 0x0000001000247202 */ /* 0x001fe20000000f00 */
[----:B------:R-:W-:-:S04]  /*14a0*/  IMAD.MOV.U32 R37, RZ, RZ, R15 ;  /* 0x000000ffff257224 */ /* 0x000fc800078e000f */
[----:B-1----:R-:W-:-:S04]  /*14b0*/  IMAD.WIDE.U32 R38, R34, 0x3, R36 ;  /* 0x0000000322267825 */ /* 0x002fc800078e0024 */
[----:B------:R-:W-:Y:S01]  /*14c0*/  IMAD.IADD R31, R31, 0x1, R39 ;  /* 0x000000011f1f7824 */ /* 0x000fe200078e0227 */
[----:B------:R-:W-:Y:S02]  /*14d0*/  ISETP.GE.U32.AND P1, PT, R38, UR10, PT ;  /* 0x0000000a26007c0c */ /* 0x000fe4000bf26070 */
[C---:B------:R-:W-:Y:S02]  /*14e0*/  LEA R38, P2, R30.reuse, R17, 0x3 ;  /* 0x000000111e267211 */ /* 0x040fe400078418ff */
[----:B------:R-:W-:Y:S02]  /*14f0*/  ISETP.GE.AND.EX P1, PT, R31, UR11, PT, P1 ;  /* 0x0000000b1f007c0c */ /* 0x000fe4000bf26310 */
[C---:B------:R-:W-:Y:S02]  /*1500*/  LOP3.LUT R31, R3.reuse, R31, RZ, 0xfc, !PT ;  /* 0x0000001f031f7212 */ /* 0x040fe400078efcff */
[----:B------:R-:W-:Y:S02]  /*1510*/  ISETP.GE.OR.EX P1, PT, R3, UR9, P1, P0 ;  /* 0x0000000903007c0c */ /* 0x000fe40008f26700 */
[----:B------:R-:W-:-:S02]  /*1520*/  LEA.HI.X R39, R30, R18, R21, 0x3, P2 ;  /* 0x000000121e277211 */ /* 0x000fc400010f1c15 */
[----:B------:R-:W-:-:S13]  /*1530*/  ISETP.LT.OR P1, PT, R31, RZ, P1 ;  /* 0x000000ff1f00720c */ /* 0x000fda0000f21670 */
[----:B------:R-:W-:-:S05]  /*1540*/  @!P1 IADD3 R40, P2, PT, R0, R4, RZ ;  /* 0x0000000400289210 */ /* 0x000fca0007f5e0ff */
[----:B------:R-:W-:Y:S01]  /*1550*/  @!P1 IMAD.X R41, R2, 0x1, R42, P2 ;  /* 0x0000000102299824 */ /* 0x000fe200010e062a */
[----:B--2---:R0:W-:Y:S02]  /*1560*/  STG.E desc[UR16][R38.64], R27 ;  /* 0x0000001b26007986 */ /* 0x0041e4000c101910 */
[----:B0-----:R-:W-:-:S06]  /*1570*/  HFMA2 R27, -RZ, RZ, 0, 0 ;  /* 0x00000000ff1b7431 */ /* 0x001fcc00000001ff */
[----:B------:R0:W2:Y:S01]  /*1580*/  @!P1 LDG.E R27, desc[UR16][R40.64] ;  /* 0x00000010281b9981 */ /* 0x0000a2000c1e1900 */
        /* <DEDUP_REMOVED lines=12> */
[----:B--2---:R0:W-:Y:S02]  /*1650*/  STG.E desc[UR16][R38.64], R27 ;  /* 0x0000001b26007986 */ /* 0x0041e4000c101910 */
[----:B0-----:R-:W-:-:S06]  /*1660*/  MOV R27, RZ ;  /* 0x000000ff001b7202 */ /* 0x001fcc0000000f00 */
[----:B------:R0:W2:Y:S01]  /*1670*/  @!P1 LDG.E R27, desc[UR16][R40.64] ;  /* 0x00000010281b9981 */ /* 0x0000a2000c1e1900 */
[----:B------:R-:W-:Y:S02]  /*1680*/  IMAD R31, R35, 0x5, RZ ;  /* 0x00000005231f7824 */ /* 0x000fe400078e02ff */
[----:B------:R-:W-:-:S04]  /*1690*/  IMAD.WIDE.U32 R38, R34, 0x5, R36 ;  /* 0x0000000522267825 */ /* 0x000fc800078e0024 */
        /* <DEDUP_REMOVED lines=8> */
[----:B0-----:R-:W-:-:S05]  /*1720*/  @!P1 IADD3 R40, P2, PT, R0, R8, RZ ;  /* 0x0000000800289210 */ /* 0x001fca0007f5e0ff */
[----:B------:R-:W-:Y:S01]  /*1730*/  @!P1 IMAD.X R41, R2, 0x1, R7, P2 ;  /* 0x0000000102299824 */ /* 0x000fe200010e0607 */
[----:B--2---:R0:W-:Y:S02]  /*1740*/  STG.E desc[UR16][R38.64], R27 ;  /* 0x0000001b26007986 */ /* 0x0041e4000c101910 */
[----:B0-----:R-:W-:-:S06]  /*1750*/  HFMA2 R27, -RZ, RZ, 0, 0 ;  /* 0x00000000ff1b7431 */ /* 0x001fcc00000001ff */
[----:B------:R0:W2:Y:S01]  /*1760*/  @!P1 LDG.E R27, desc[UR16][R40.64] ;  /* 0x00000010281b9981 */ /* 0x0000a2000c1e1900 */
[----:B------:R-:W-:Y:S02]  /*1770*/  IMAD R31, R35, 0x6, RZ ;  /* 0x00000006231f7824 */ /* 0x000fe400078e02ff */
[----:B------:R-:W-:-:S04]  /*1780*/  IMAD.WIDE.U32 R38, R34, 0x6, R36 ;  /* 0x0000000622267825 */ /* 0x000fc800078e0024 */
        /* <DEDUP_REMOVED lines=9> */
[----:B0-----:R-:W-:-:S04]  /*1820*/  @!P1 IADD3 R40, P2, PT, R0, R10, RZ ;  /* 0x0000000a00289210 */ /* 0x001fc80007f5e0ff */
[----:B------:R-:W-:Y:S01]  /*1830*/  @!P1 IADD3.X R41, PT, PT, R2, R9, RZ, P2, !PT ;  /* 0x0000000902299210 */ /* 0x000fe200017fe4ff */
[----:B--2---:R0:W-:Y:S02]  /*1840*/  STG.E desc[UR16][R38.64], R27 ;  /* 0x0000001b26007986 */ /* 0x0041e4000c101910 */
[----:B0-----:R-:W-:-:S06]  /*1850*/  IMAD.MOV.U32 R27, RZ, RZ, RZ ;  /* 0x000000ffff1b7224 */ /* 0x001fcc00078e00ff */
[----:B------:R-:W2:Y:S01]  /*1860*/  @!P1 LDG.E R27, desc[UR16][R40.64] ;  /* 0x00000010281b9981 */ /* 0x000ea2000c1e1900 */
[----:B------:R-:W-:-:S04]  /*1870*/  IMAD.WIDE.U32 R36, R34, 0x7, R36 ;  /* 0x0000000722247825 */ /* 0x000fc800078e0024 */
[----:B------:R-:W-:Y:S01]  /*1880*/  IMAD R35, R35, 0x7, RZ ;  /* 0x0000000723237824 */ /* 0x000fe200078e02ff */
[----:B------:R-:W-:Y:S01]  /*1890*/  ISETP.GE.U32.AND P1, PT, R36, UR10, PT ;  /* 0x0000000a24007c0c */ /* 0x000fe2000bf26070 */
[----:B------:R-:W-:Y:S02]  /*18a0*/  IMAD R31, R21, 0x18, RZ ;  /* 0x00000018151f7824 */ /* 0x000fe400078e02ff */
[----:B------:R-:W-:Y:S02]  /*18b0*/  IMAD.IADD R35, R35, 0x1, R37 ;  /* 0x0000000123237824 */ /* 0x000fe400078e0225 */
[----:B------:R-:W-:-:S03]  /*18c0*/  IMAD.WIDE.U32 R36, R30, 0x18, R32 ;  /* 0x000000181e247825 */ /* 0x000fc600078e0020 */
[----:B------:R-:W-:Y:S01]  /*18d0*/  ISETP.GE.AND.EX P1, PT, R35, UR11, PT, P1 ;  /* 0x0000000b23007c0c */ /* 0x000fe2000bf26310 */
[----:B------:R-:W-:Y:S01]  /*18e0*/  IMAD.MOV.U32 R38, RZ, RZ, RZ ;  /* 0x000000ffff267224 */ /* 0x000fe200078e00ff */
[C---:B------:R-:W-:Y:S02]  /*18f0*/  LOP3.LUT R35, R3.reuse, R35, RZ, 0xfc, !PT ;  /* 0x0000002303237212 */ /* 0x040fe400078efcff */
[----:B------:R-:W-:Y:S02]  /*1900*/  ISETP.GE.OR.EX P1, PT, R3, UR9, P1, P0 ;  /* 0x0000000903007c0c */ /* 0x000fe40008f26700 */
[----:B------:R-:W-:Y:S02]  /*1910*/  IADD3 R37, PT, PT, R37, R31, RZ ;  /* 0x0000001f25257210 */ /* 0x000fe40007ffe0ff */
[----:B------:R-:W-:-:S13]  /*1920*/  ISETP.LT.OR P1, PT, R35, RZ, P1 ;  /* 0x000000ff2300720c */ /* 0x000fda0000f21670 */
[----:B------:R-:W-:-:S05]  /*1930*/  @!P1 IADD3 R34, P0, PT, R0, R12, RZ ;  /* 0x0000000c00229210 */ /* 0x000fca0007f1e0ff */
[----:B------:R-:W-:Y:S01]  /*1940*/  @!P1 IMAD.X R35, R2, 0x1, R11, P0 ;  /* 0x0000000102239824 */ /* 0x000fe200000e060b */
[----:B--2---:R0:W-:Y:S04]  /*1950*/  STG.E desc[UR16][R36.64], R27 ;  /* 0x0000001b24007986 */ /* 0x0041e8000c101910 */
[----:B------:R-:W2:Y:S01]  /*1960*/  @!P1 LDG.E R38, desc[UR16][R34.64] ;  /* 0x0000001022269981 */ /* 0x000ea2000c1e1900 */
        /* <DEDUP_REMOVED lines=11> */
[----:B------:R-:W-:Y:S01]  /*1a20*/  IMAD.X R18, R18, 0x1, R14, P3 ;  /* 0x0000000112127824 */ /* 0x000fe200018e060e */
[----:B------:R-:W-:Y:S01]  /*1a30*/  IADD3.X R2, PT, PT, R2, R49, RZ, P1, !PT ;  /* 0x0000003102027210 */ /* 0x000fe20000ffe4ff */
[----:B--2---:R0:W-:Y:S04]  /*1a40*/  STG.E desc[UR16][R30.64], R38 ;  /* 0x000000261e007986 */ /* 0x0041e8000c101910 */
[----:B------:R-:W-:Y:S05]  /*1a50*/  @P0 BRA `(.L_x_85) ;  /* 0xfffffff400d00947 */ /* 0x000fea000383ffff */
[----:B------:R-:W1:Y:S02]  /*1a60*/  LDCU.64 UR6, c[0x0][0x3a8] ;  /* 0x00007500ff0677ac */ /* 0x000e640008000a00 */
[----:B-1----:R-:W-:Y:S02]  /*1a70*/  ULOP3.LUT UR6, UR6, 0xfffffff8, URZ, 0xc0, !UPT ;  /* 0xfffffff806067892 */ /* 0x002fe4000f8ec0ff */
[----:B------:R-:W-:-:S04]  /*1a80*/  ULOP3.LUT UR7, UR7, 0x7fffffff, URZ, 0xc0, !UPT ;  /* 0x7fffffff07077892 */ /* 0x000fc8000f8ec0ff */
[----:B------:R-:W-:Y:S02]  /*1a90*/  IMAD.U32 R15, RZ, RZ, UR6 ;  /* 0x00000006ff0f7e24 */ /* 0x000fe4000f8e00ff */
[----:B------:R-:W-:-:S07]  /*1aa0*/  IMAD.U32 R0, RZ, RZ, UR7 ;  /* 0x00000007ff007e24 */ /* 0x000fce000f8e00ff */
.L_x_84:
        /* <DEDUP_REMOVED lines=13> */
[----:B------:R-:W3:Y:S01]  /*1b80*/  LDCU.128 UR12, c[0x0][0x390] ;  /* 0x00007200ff0c77ac */ /* 0x000ee20008000c00 */
[----:B--2---:R-:W-:Y:S02]  /*1b90*/  IMAD R2, R0, UR10, RZ ;  /* 0x0000000a00027c24 */ /* 0x004fe4000f8e02ff */
[----:B------:R-:W-:Y:S01]  /*1ba0*/  IMAD.WIDE.U32 R4, R15, UR10, R50 ;  /* 0x0000000a0f047c25 */ /* 0x000fe2000f8e0032 */
[----:B---3--:R-:W-:-:S03]  /*1bb0*/  ISETP.GE.U32.AND P0, PT, R24, UR12, PT ;  /* 0x0000000c18007c0c */ /* 0x008fc6000bf06070 */
[----:B------:R-:W-:Y:S01]  /*1bc0*/  IMAD R7, R15, UR11, R2 ;  /* 0x0000000b0f077c24 */ /* 0x000fe2000f8e0202 */
[----:B------:R-:W-:-:S04]  /*1bd0*/  ISETP.GE.U32.AND P1, PT, R4, UR14, PT ;  /* 0x0000000e04007c0c */ /* 0x000fc8000bf26070 */
[----:B------:R-:W-:-:S04]  /*1be0*/  IADD3 R5, PT, PT, R5, R7, RZ ;  /* 0x0000000705057210 */ /* 0x000fc80007ffe0ff */
[----:B------:R-:W-:Y:S02]  /*1bf0*/  ISETP.GE.AND.EX P1, PT, R5, UR15, PT, P1 ;  /* 0x0000000f05007c0c */ /* 0x000fe4000bf26310 */
[C---:B------:R-:W-:Y:S02]  /*1c00*/  LOP3.LUT R2, R3.reuse, R5, RZ, 0xfc, !PT ;  /* 0x0000000503027212 */ /* 0x040fe400078efcff */
[----:B------:R-:W-:-:S04]  /*1c10*/  ISETP.GE.OR.EX P1, PT, R3, UR13, P1, P0 ;  /* 0x0000000d03007c0c */ /* 0x000fc80008f26700 */
[----:B------:R-:W-:-:S13]  /*1c20*/  ISETP.LT.OR P1, PT, R2, RZ, P1 ;  /* 0x000000ff0200720c */ /* 0x000fda0000f21670 */
[----:B------:R-:W2:Y:S01]  /*1c30*/  @!P1 LDC.64 R6, c[0x0][0x388] ;  /* 0x0000e200ff069b82 */ /* 0x000ea20000000a00 */
[----:B-1----:R-:W-:Y:S02]  /*1c40*/  @!P1 IMAD R11, R23, UR12, RZ ;  /* 0x0000000c170b9c24 */ /* 0x002fe4000f8e02ff */
[----:B------:R-:W-:Y:S02]  /*1c50*/  @!P1 IMAD.MOV.U32 R2, RZ, RZ, R24 ;  /* 0x000000ffff029224 */ /* 0x000fe400078e0018 */
[C---:B------:R-:W-:Y:S02]  /*1c60*/  @!P1 IMAD R11, R22.reuse, UR13, R11 ;  /* 0x0000000d160b9c24 */ /* 0x040fe4000f8e020b */
[----:B------:R-:W-:-:S04]  /*1c70*/  @!P1 IMAD.WIDE.U32 R8, R22, UR12, R2 ;  /* 0x0000000c16089c25 */ /* 0x000fc8000f8e0002 */
[----:B------:R-:W-:-:S04]  /*1c80*/  @!P1 IMAD.IADD R11, R9, 0x1, R11 ;  /* 0x00000001090b9824 */ /* 0x000fc800078e020b */
[----:B------:R-:W-:Y:S02]  /*1c90*/  @!P1 IMAD R9, R11, UR14, RZ ;  /* 0x0000000e0b099c24 */ /* 0x000fe4000f8e02ff */
[----:B------:R-:W-:-:S04]  /*1ca0*/  @!P1 IMAD.WIDE.U32 R10, R8, UR14, R4 ;  /* 0x0000000e080a9c25 */ /* 0x000fc8000f8e0004 */
[----:B------:R-:W-:Y:S01]  /*1cb0*/  @!P1 IMAD R9, R8, UR15, R9 ;  /* 0x0000000f08099c24 */ /* 0x000fe2000f8e0209 */
[----:B--2---:R-:W-:-:S04]  /*1cc0*/  @!P1 LEA R6, P2, R10, R6, 0x2 ;  /* 0x000000060a069211 */ /* 0x004fc800078410ff */
[----:B------:R-:W-:-:S04]  /*1cd0*/  @!P1 IADD3 R2, PT, PT, R9, R11, RZ ;  /* 0x0000000b09029210 */ /* 0x000fc80007ffe0ff */
[----:B------:R-:W-:Y:S01]  /*1ce0*/  @!P1 LEA.HI.X R7, R10, R7, R2, 0x2, P2 ;  /* 0x000000070a079211 */ /* 0x000fe200010f1402 */
[----:B------:R-:W-:Y:S02]  /*1cf0*/  IMAD.MOV.U32 R2, RZ, RZ, RZ ;  /* 0x000000ffff027224 */ /* 0x000fe400078e00ff */
[----:B------:R-:W-:Y:S01]  /*1d00*/  HFMA2 R19, -RZ, RZ, 0, 0 ;  /* 0x00000000ff137431 */ /* 0x000fe200000001ff */
[----:B------:R-:W1:Y:S03]  /*1d10*/  LDC.64 R10, c[0x0][0x3e8] ;  /* 0x0000fa00ff0a7b82 */ /* 0x000e660000000a00 */
[----:B------:R2:W3:Y:S01]  /*1d20*/  @!P1 LDG.E R2, desc[UR16][R6.64] ;  /* 0x0000001006029981 */ /* 0x0004e2000c1e1900 */
        /* <DEDUP_REMOVED lines=8> */
[----:B--2---:R-:W-:Y:S01]  /*1db0*/  @!P1 MOV R7, R3 ;  /* 0x0000000300079202 */ /* 0x004fe20000000f00 */
        /* <DEDUP_REMOVED lines=8> */
[----:B----4-:R-:W-:-:S03]  /*1e40*/  @!P1 LEA R12, P2, R8, R12, 0x2 ;  /* 0x0000000c080c9211 */ /* 0x010fc600078410ff */
[----:B------:R-:W-:Y:S02]  /*1e50*/  @!P1 IMAD.IADD R6, R7, 0x1, R9 ;  /* 0x0000000107069824 */ /* 0x000fe400078e0209 */
[----:B------:R-:W-:-:S03]  /*1e60*/  IMAD.MOV.U32 R9, RZ, RZ, R18 ;  /* 0x000000ffff097224 */ /* 0x000fc600078e0012 */
[----:B------:R-:W-:Y:S01]  /*1e70*/  @!P1 LEA.HI.X R13, R8, R13, R6, 0x2, P2 ;  /* 0x0000000d080d9211 */ /* 0x000fe200010f1406 */
[----:B------:R-:W-:-:S05]  /*1e80*/  IMAD.MOV.U32 R8, RZ, RZ, R17 ;  /* 0x000000ffff087224 */ /* 0x000fca00078e0011 */
[----:B---3--:R2:W-:Y:S04]  /*1e90*/  STG.E desc[UR16][R8.64], R2 ;  /* 0x0000000208007986 */ /* 0x0085e8000c101910 */
[----:B------:R3:W4:Y:S01]  /*1ea0*/  @!P1 LDG.E R19, desc[UR16][R12.64] ;  /* 0x000000100c139981 */ /* 0x000722000c1e1900 */
[----:B------:R-:W-:-:S04]  /*1eb0*/  IADD3 R6, P2, PT, R4, UR10, RZ ;  /* 0x0000000a04067c10 */ /* 0x000fc8000ff5e0ff */
[----:B------:R-:W-:Y:S02]  /*1ec0*/  ISETP.GE.U32.AND P1, PT, R6, UR14, PT ;  /* 0x0000000e06007c0c */ /* 0x000fe4000bf26070 */
[----:B------:R-:W-:Y:S02]  /*1ed0*/  IADD3.X R7, PT, PT, R5, UR11, RZ, P2, !PT ;  /* 0x0000000b05077c10 */ /* 0x000fe400097fe4ff */
[----:B------:R-:W1:Y:S02]  /*1ee0*/  LDC.64 R4, c[0x0][0x3e0] ;  /* 0x0000f800ff047b82 */ /* 0x000e640000000a00 */
[----:B------:R-:W-:Y:S02]  /*1ef0*/  ISETP.GE.AND.EX P1, PT, R7, UR15, PT, P1 ;  /* 0x0000000f07007c0c */ /* 0x000fe4000bf26310 */
[C---:B------:R-:W-:Y:S02]  /*1f00*/  LOP3.LUT R14, R3.reuse, R7, RZ, 0xfc, !PT ;  /* 0x00000007030e7212 */ /* 0x040fe400078efcff */
[----:B------:R-:W-:-:S04]  /*1f10*/  ISETP.GE.OR.EX P1, PT, R3, UR13, P1, P0 ;  /* 0x0000000d03007c0c */ /* 0x000fc80008f26700 */
[----:B------:R-:W-:-:S13]  /*1f20*/  ISETP.LT.OR P1, PT, R14, RZ, P1 ;  /* 0x000000ff0e00720c */ /* 0x000fda0000f21670 */
[----:B--2---:R-:W2:Y:S01]  /*1f30*/  @!P1 LDC.64 R8, c[0x0][0x388] ;  /* 0x0000e200ff089b82 */ /* 0x004ea20000000a00 */
[----:B------:R-:W-:Y:S01]  /*1f40*/  @!P1 MOV R2, R24 ;  /* 0x0000001800029202 */ /* 0x000fe20000000f00 */
[----:B------:R-:W-:Y:S02]  /*1f50*/  @!P1 IMAD R21, R23, UR12, RZ ;  /* 0x0000000c17159c24 */ /* 0x000fe4000f8e02ff */
[----:B-1----:R-:W-:Y:S02]  /*1f60*/  IMAD R11, R11, R4, RZ ;  /* 0x000000040b0b7224 */ /* 0x002fe400078e02ff */
[----:B---3--:R-:W-:-:S04]  /*1f70*/  @!P1 IMAD.WIDE.U32 R12, R22, UR12, R2 ;  /* 0x0000000c160c9c25 */ /* 0x008fc8000f8e0002 */
[----:B------:R-:W-:-:S04]  /*1f80*/  @!P1 IMAD R21, R22, UR13, R21 ;  /* 0x0000000d16159c24 */ /* 0x000fc8000f8e0215 */
[----:B------:R-:W-:Y:S02]  /*1f90*/  @!P1 IMAD.IADD R21, R13, 0x1, R21 ;  /* 0x000000010d159824 */ /* 0x000fe400078e0215 */
[C---:B------:R-:W-:Y:S02]  /*1fa0*/  IMAD R13, R10.reuse, R5, R11 ;  /* 0x000000050a0d7224 */ /* 0x040fe400078e020b */
[----:B------:R-:W-:Y:S02]  /*1fb0*/  @!P1 IMAD R21, R21, UR14, RZ ;  /* 0x0000000e15159c24 */ /* 0x000fe4000f8e02ff */
[----:B------:R-:W-:-:S04]  /*1fc0*/  IMAD.WIDE.U32 R4, R10, R4, RZ ;  /* 0x000000040a047225 */ /* 0x000fc800078e00ff */
[----:B------:R-:W-:-:S04]  /*1fd0*/  @!P1 IMAD.WIDE.U32 R10, R12, UR14, R6 ;  /* 0x0000000e0c0a9c25 */ /* 0x000fc8000f8e0006 */
[----:B------:R-:W-:Y:S01]  /*1fe0*/  @!P1 IMAD R21, R12, UR15, R21 ;  /* 0x0000000f0c159c24 */ /* 0x000fe2000f8e0215 */
[----:B------:R-:W-:Y:S01]  /*1ff0*/  LEA R12, P2, R4, R17, 0x2 ;  /* 0x00000011040c7211 */ /* 0x000fe200078410ff */
[----:B------:R-:W-:Y:S01]  /*2000*/  IMAD.IADD R5, R5, 0x1, R13 ;  /* 0x0000000105057824 */ /* 0x000fe200078e020d */
[----:B--2---:R-:W-:Y:S02]  /*2010*/  @!P1 LEA R8, P3, R10, R8, 0x2 ;  /* 0x000000080a089211 */ /* 0x004fe400078610ff */
[----:B------:R-:W-:Y:S01]  /*2020*/  @!P1 IADD3 R2, PT, PT, R21, R11, RZ ;  /* 0x0000000b15029210 */ /* 0x000fe20007ffe0ff */
[----:B------:R-:W-:Y:S01]  /*2030*/  IMAD.MOV.U32 R21, RZ, RZ, RZ ;  /* 0x000000ffff157224 */ /* 0x000fe200078e00ff */
[----:B------:R-:W-:Y:S02]  /*2040*/  LEA.HI.X R13, R4, R18, R5, 0x2, P2 ;  /* 0x00000012040d7211 */ /* 0x000fe400010f1405 */
[----:B------:R-:W-:-:S03]  /*2050*/  @!P1 LEA.HI.X R9, R10, R9, R2, 0x2, P3 ;  /* 0x000000090a099211 */ /* 0x000fc600018f1402 */
[----:B----4-:R1:W-:Y:S04]  /*2060*/  STG.E desc[UR16][R12.64], R19 ;  /* 0x000000130c007986 */ /* 0x0103e8000c101910 */
        /* <DEDUP_REMOVED lines=9> */
[----:B0-----:R-:W-:Y:S01]  /*2100*/  @!P1 IMAD R27, R23, UR12, RZ ;  /* 0x0000000c171b9c24 */ /* 0x001fe2000f8e02ff */
[----:B--2---:R-:W-:Y:S01]  /*2110*/  @!P1 IADD3 R8, P0, PT, R6, UR10, RZ ;  /* 0x0000000a06089c10 */ /* 0x004fe2000ff1e0ff */
[----:B------:R-:W-:Y:S02]  /*2120*/  @!P1 IMAD.MOV.U32 R2, RZ, RZ, R24 ;  /* 0x000000ffff029224 */ /* 0x000fe400078e0018 */
[C---:B------:R-:W-:Y:S01]  /*2130*/  @!P1 IMAD R27, R22.reuse, UR13, R27 ;  /* 0x0000000d161b9c24 */ /* 0x040fe2000f8e021b */
[----:B------:R-:W-:Y:S01]  /*2140*/  @!P1 IADD3.X R9, PT, PT, R7, UR11, RZ, P0, !PT ;  /* 0x0000000b07099c10 */ /* 0x000fe200087fe4ff */
[----:B------:R-:W-:Y:S01]  /*2150*/  @!P1 IMAD.WIDE.U32 R16, R22, UR12, R2 ;  /* 0x0000000c16109c25 */ /* 0x000fe2000f8e0002 */
[----:B------:R-:W-:-:S04]  /*2160*/  LEA R6, P0, R4, R12, 0x2 ;  /* 0x0000000c04067211 */ /* 0x000fc800078010ff */
[----:B------:R-:W-:Y:S01]  /*2170*/  @!P1 IADD3 R27, PT, PT, R17, R27, RZ ;  /* 0x0000001b111b9210 */ /* 0x000fe20007ffe0ff */
[----:B------:R-:W-:Y:S01]  /*2180*/  @!P1 IMAD.WIDE.U32 R8, R16, UR14, R8 ;  /* 0x0000000e10089c25 */ /* 0x000fe2000f8e0008 */
[----:B------:R-:W-:-:S03]  /*2190*/  LEA.HI.X R7, R4, R13, R5, 0x2, P0 ;  /* 0x0000000d04077211 */ /* 0x000fc600000f1405 */
[----:B------:R-:W-:-:S04]  /*21a0*/  @!P1 IMAD R27, R27, UR14, RZ ;  /* 0x0000000e1b1b9c24 */ /* 0x000fc8000f8e02ff */
[----:B------:R-:W-:Y:S01]  /*21b0*/  @!P1 IMAD R27, R16, UR15, R27 ;  /* 0x0000000f101b9c24 */ /* 0x000fe2000f8e021b */
[----:B----4-:R-:W-:-:S03]  /*21c0*/  @!P1 LEA R10, P2, R8, R10, 0x2 ;  /* 0x0000000a080a9211 */ /* 0x010fc600078410ff */
[----:B------:R-:W-:Y:S02]  /*21d0*/  @!P1 IMAD.IADD R2, R27, 0x1, R9 ;  /* 0x000000011b029824 */ /* 0x000fe400078e0209 */
[----:B------:R-:W-:-:S03]  /*21e0*/  IMAD.MOV.U32 R9, RZ, RZ, RZ ;  /* 0x000000ffff097224 */ /* 0x000fc600078e00ff */
[----:B------:R-:W-:Y:S01]  /*21f0*/  @!P1 LEA.HI.X R11, R8, R11, R2, 0x2, P2 ;  /* 0x0000000b080b9211 */ /* 0x000fe200010f1402 */
[----:B---3--:R2:W-:Y:S04]  /*2200*/  STG.E desc[UR16][R6.64], R21 ;  /* 0x0000001506007986 */ /* 0x0085e8000c101910 */
[----:B------:R-:W3:Y:S01]  /*2210*/  @!P1 LDG.E R9, desc[UR16][R10.64] ;  /* 0x000000100a099981 */ /* 0x000ee2000c1e1900 */
[C---:B------:R-:W-:Y:S02]  /*2220*/  SHF.L.U32 R17, R4.reuse, 0x2, RZ ;  /* 0x0000000204117819 */ /* 0x040fe400000006ff */
[----:B-1----:R-:W-:Y:S02]  /*2230*/  SHF.L.U64.HI R13, R4, 0x2, R5 ;  /* 0x00000002040d7819 */ /* 0x002fe40000010205 */
[----:B------:R-:W-:-:S02]  /*2240*/  IADD3 R4, P0, PT, R17, R6, RZ ;  /* 0x0000000611047210 */ /* 0x000fc40007f1e0ff */
[----:B------:R-:W-:-:S03]  /*2250*/  IADD3 R15, P1, PT, R15, 0x4, RZ ;  /* 0x000000040f0f7810 */ /* 0x000fc60007f3e0ff */
[----:B------:R-:W-:Y:S01]  /*2260*/  IMAD.X R5, R13, 0x1, R7, P0 ;  /* 0x000000010d057824 */ /* 0x000fe200000e0607 */
[----:B------:R-:W-:Y:S01]  /*2270*/  IADD3 R17, P0, PT, R4, R17, RZ ;  /* 0x0000001104117210 */ /* 0x000fe20007f1e0ff */
[----:B------:R-:W-:-:S03]  /*2280*/  IMAD.X R0, RZ, RZ, R0, P1 ;  /* 0x000000ffff007224 */ /* 0x000fc600008e0600 */
[----:B------:R-:W-:Y:S01]  /*2290*/  IADD3.X R18, PT, PT, R5, R13, RZ, P0, !PT ;  /* 0x0000000d05127210 */ /* 0x000fe200007fe4ff */
[----:B---3--:R2:W-:Y:S08]  /*22a0*/  STG.E desc[UR16][R4.64], R9 ;  /* 0x0000000904007986 */ /* 0x0085f0000c101910 */
.L_x_87:
        /* <DEDUP_REMOVED lines=8> */
[----:B--2---:R-:W-:Y:S02]  /*2330*/  IMAD.MOV.U32 R4, RZ, RZ, R50 ;  /* 0x000000ffff047224 */ /* 0x004fe400078e0032 */
[----:B------:R-:W-:Y:S01]  /*2340*/  IMAD.MOV.U32 R5, RZ, RZ, R51 ;  /* 0x000000ffff057224 */ /* 0x000fe200078e0033 */
[----:B------:R-:W2:Y:S01]  /*2350*/  LDCU.128 UR8, c[0x0][0x390] ;  /* 0x00007200ff0877ac */ /* 0x000ea20008000c00 */
[----:B---3--:R-:W-:Y:S02]  /*2360*/  IMAD R2, R0, UR6, RZ ;  /* 0x0000000600027c24 */ /* 0x008fe4000f8e02ff */
[----:B------:R-:W-:Y:S01]  /*2370*/  IMAD.WIDE.U32 R4, R15, UR6, R4 ;  /* 0x000000060f047c25 */ /* 0x000fe2000f8e0004 */
[----:B--2---:R-:W-:-:S03]  /*2380*/  ISETP.GE.U32.AND P0, PT, R24, UR8, PT ;  /* 0x0000000818007c0c */ /* 0x004fc6000bf06070 */
        /* <DEDUP_REMOVED lines=12> */
[----:B------:R-:W-:Y:S02]  /*2450*/  @!P1 IMAD.IADD R11, R9, 0x1, R11 ;  /* 0x00000001090b9824 */ /* 0x000fe400078e020b */
[----:B------:R-:W-:Y:S02]  /*2460*/  IMAD.MOV.U32 R2, RZ, RZ, RZ ;  /* 0x000000ffff027224 */ /* 0x000fe400078e00ff */
[----:B------:R-:W-:Y:S02]  /*2470*/  @!P1 IMAD R9, R11, UR10, RZ ;  /* 0x0000000a0b099c24 */ /* 0x000fe4000f8e02ff */
[----:B------:R-:W-:-:S04]  /*2480*/  @!P1 IMAD.WIDE.U32 R10, R8, UR10, R4 ;  /* 0x0000000a080a9c25 */ /* 0x000fc8000f8e0004 */
[----:B------:R-:W-:Y:S01]  /*2490*/  @!P1 IMAD R9, R8, UR11, R9 ;  /* 0x0000000b08099c24 */ /* 0x000fe2000f8e0209 */
[----:B--2---:R-:W-:-:S04]  /*24a0*/  @!P1 LEA R6, P2, R10, R6, 0x2 ;  /* 0x000000060a069211 */ /* 0x004fc800078410ff */
[----:B------:R-:W-:-:S04]  /*24b0*/  @!P1 IADD3 R9, PT, PT, R9, R11, RZ ;  /* 0x0000000b09099210 */ /* 0x000fc80007ffe0ff */
[----:B------:R-:W-:-:S05]  /*24c0*/  @!P1 LEA.HI.X R7, R10, R7, R9, 0x2, P2 ;  /* 0x000000070a079211 */ /* 0x000fca00010f1409 */
[----:B------:R1:W2:Y:S01]  /*24d0*/  @!P1 LDG.E R2, desc[UR16][R6.64] ;  /* 0x0000001006029981 */ /* 0x0002a2000c1e1900 */
[----:B------:R-:W-:-:S04]  /*24e0*/  IADD3 R8, P2, PT, R4, UR6, RZ ;  /* 0x0000000604087c10 */ /* 0x000fc8000ff5e0ff */
[----:B------:R-:W-:Y:S02]  /*24f0*/  ISETP.GE.U32.AND P1, PT, R8, UR10, PT ;  /* 0x0000000a08007c0c */ /* 0x000fe4000bf26070 */
[----:B------:R-:W-:-:S04]  /*2500*/  IADD3.X R9, PT, PT, R5, UR7, RZ, P2, !PT ;  /* 0x0000000705097c10 */ /* 0x000fc800097fe4ff */
[----:B------:R-:W-:Y:S02]  /*2510*/  ISETP.GE.AND.EX P1, PT, R9, UR11, PT, P1 ;  /* 0x0000000b09007c0c */ /* 0x000fe4000bf26310 */
[C---:B------:R-:W-:Y:S02]  /*2520*/  LOP3.LUT R4, R3.reuse, R9, RZ, 0xfc, !PT ;  /* 0x0000000903047212 */ /* 0x040fe400078efcff */
[----:B------:R-:W-:-:S04]  /*2530*/  ISETP.GE.OR.EX P1, PT, R3, UR9, P1, P0 ;  /* 0x0000000903007c0c */ /* 0x000fc80008f26700 */
[----:B------:R-:W-:-:S13]  /*2540*/  ISETP.LT.OR P1, PT, R4, RZ, P1 ;  /* 0x000000ff0400720c */ /* 0x000fda0000f21670 */
[----:B------:R-:W3:Y:S01]  /*2550*/  @!P1 LDC.64 R4, c[0x0][0x388] ;  /* 0x0000e200ff049b82 */ /* 0x000ee20000000a00 */
[----:B-1----:R-:W-:Y:S01]  /*2560*/  @!P1 MOV R7, R3 ;  /* 0x0000000300079202 */ /* 0x002fe20000000f00 */
[----:B------:R-:W-:Y:S02]  /*2570*/  @!P1 IMAD R11, R23, UR8, RZ ;  /* 0x00000008170b9c24 */ /* 0x000fe4000f8e02ff */
[----:B------:R-:W-:Y:S02]  /*2580*/  @!P1 IMAD.MOV.U32 R6, RZ, RZ, R24 ;  /* 0x000000ffff069224 */ /* 0x000fe400078e0018 */
[C---:B------:R-:W-:Y:S02]  /*2590*/  @!P1 IMAD R11, R22.reuse, UR9, R11 ;  /* 0x00000009160b9c24 */ /* 0x040fe4000f8e020b */
[----:B------:R-:W-:-:S04]  /*25a0*/  @!P1 IMAD.WIDE.U32 R6, R22, UR8, R6 ;  /* 0x0000000816069c25 */ /* 0x000fc8000f8e0006 */
[----:B------:R-:W-:Y:S02]  /*25b0*/  @!P1 IMAD.IADD R11, R7, 0x1, R11 ;  /* 0x00000001070b9824 */ /* 0x000fe400078e020b */
[----:B------:R-:W-:-:S04]  /*25c0*/  @!P1 IMAD.WIDE.U32 R8, R6, UR10, R8 ;  /* 0x0000000a06089c25 */ /* 0x000fc8000f8e0008 */
[----:B------:R-:W-:-:S04]  /*25d0*/  @!P1 IMAD R11, R11, UR10, RZ ;  /* 0x0000000a0b0b9c24 */ /* 0x000fc8000f8e02ff */
[----:B------:R-:W-:Y:S01]  /*25e0*/  @!P1 IMAD R11, R6, UR11, R11 ;  /* 0x0000000b060b9c24 */ /* 0x000fe2000f8e020b */
[----:B------:R-:W1:Y:S01]  /*25f0*/  LDCU.128 UR8, c[0x0][0x3e0] ;  /* 0x00007c00ff0877ac */ /* 0x000e620008000c00 */
[----:B---3--:R-:W-:Y:S02]  /*2600*/  @!P1 LEA R4, P0, R8, R4, 0x2 ;  /* 0x0000000408049211 */ /* 0x008fe400078010ff */
[----:B------:R-:W-:Y:S02]  /*2610*/  @!P1 IMAD.IADD R11, R11, 0x1, R9 ;  /* 0x000000010b0b9824 */ /* 0x000fe400078e0209 */
[----:B------:R-:W-:-:S03]  /*2620*/  IMAD.MOV.U32 R9, RZ, RZ, R18 ;  /* 0x000000ffff097224 */ /* 0x000fc600078e0012 */
[----:B------:R-:W-:Y:S01]  /*2630*/  @!P1 LEA.HI.X R5, R8, R5, R11, 0x2, P0 ;  /* 0x0000000508059211 */ /* 0x000fe200000f140b */
[----:B------:R-:W-:Y:S02]  /*2640*/  HFMA2 R11, -RZ, RZ, 0, 0 ;  /* 0x00000000ff0b7431 */ /* 0x000fe400000001ff */
[----:B------:R-:W-:-:S05]  /*2650*/  IMAD.MOV.U32 R8, RZ, RZ, R17 ;  /* 0x000000ffff087224 */ /* 0x000fca00078e0011 */
[----:B--2---:R3:W-:Y:S04]  /*2660*/  STG.E desc[UR16][R8.64], R2 ;  /* 0x0000000208007986 */ /* 0x0047e8000c101910 */
[----:B------:R-:W2:Y:S01]  /*2670*/  @!P1 LDG.E R11, desc[UR16][R4.64] ;  /* 0x00000010040b9981 */ /* 0x000ea2000c1e1900 */
[----:B-1----:R-:W-:Y:S01]  /*2680*/  UIMAD UR11, UR11, UR8, URZ ;  /* 0x000000080b0b72a4 */ /* 0x002fe2000f8e02ff */
[----:B------:R-:W-:Y:S01]  /*2690*/  IADD3 R15, P1, PT, R15, 0x2, RZ ;  /* 0x000000020f0f7810 */ /* 0x000fe20007f3e0ff */
[----:B------:R-:W-:Y:S02]  /*26a0*/  UIMAD.WIDE.U32 UR6, UR10, UR8, URZ ;  /* 0x000000080a0672a5 */ /* 0x000fe4000f8e00ff */
[----:B------:R-:W-:Y:S01]  /*26b0*/  UIMAD UR9, UR10, UR9, UR11 ;  /* 0x000000090a0972a4 */ /* 0x000fe2000f8e020b */
[----:B------:R-:W-:Y:S01]  /*26c0*/  IADD3.X R0, PT, PT, RZ, R0, RZ, P1, !PT ;  /* 0x00000000ff007210 */ /* 0x000fe20000ffe4ff */
[----:B------:R-:W-:-:S02]  /*26d0*/  USHF.L.U32 UR8, UR6, 0x2, URZ ;  /* 0x0000000206087899 */ /* 0x000fc400080006ff */
[----:B------:R-:W-:-:S04]  /*26e0*/  UIADD3 UR9, UPT, UPT, UR7, UR9, URZ ;  /* 0x0000000907097290 */ /* 0x000fc8000fffe0ff */
[----:B------:R-:W-:Y:S01]  /*26f0*/  USHF.L.U64.HI UR9, UR6, 0x2, UR9 ;  /* 0x0000000206097899 */ /* 0x000fe20008010209 */
[----:B------:R-:W-:-:S05]  /*2700*/  IADD3 R6, P0, PT, R17, UR8, RZ ;  /* 0x0000000811067c10 */ /* 0x000fca000ff1e0ff */
[----:B------:R-:W-:Y:S02]  /*2710*/  IADD3.X R7, PT, PT, R18, UR9, RZ, P0, !PT ;  /* 0x0000000912077c10 */ /* 0x000fe400087fe4ff */
[----:B------:R-:W-:-:S04]  /*2720*/  IADD3 R17, P0, PT, R6, UR8, RZ ;  /* 0x0000000806117c10 */ /* 0x000fc8000ff1e0ff */
[----:B------:R-:W-:Y:S01]  /*2730*/  IADD3.X R18, PT, PT, R7, UR9, RZ, P0, !PT ;  /* 0x0000000907127c10 */ /* 0x000fe200087fe4ff */
[----:B--2---:R3:W-:Y:S08]  /*2740*/  STG.E desc[UR16][R6.64], R11 ;  /* 0x0000000b06007986 */ /* 0x0047f0000c101910 */
.L_x_88:
[----:B------:R-:W-:Y:S05]  /*2750*/  BRA.U UP0, `(.L_x_86) ;  /* 0x0000000100cc7547 */ /* 0x000fea000b800000 */
[----:B------:R-:W4:Y:S01]  /*2760*/  LDCU.64 UR6, c[0x0][0x3d8] ;  /* 0x00007b00ff0677ac */ /* 0x000f220008000a00 */
[----:B--2---:R-:W2:Y:S01]  /*2770*/  LDC.64 R4, c[0x0][0x398] ;  /* 0x0000e600ff047b82 */ /* 0x004ea20000000a00 */
[----:B-1----:R-:W-:Y:S01]  /*2780*/  IMAD.MOV.U32 R12, RZ, RZ, R50 ;  /* 0x000000ffff0c7224 */ /* 0x002fe200078e0032 */
[----:B------:R-:W-:Y:S01]  /*2790*/  BSSY.RECONVERGENT B0, `(.L_x_89) ;  /* 0x0000026000007945 */ /* 0x000fe20003800200 */
[----:B------:R-:W-:-:S05]  /*27a0*/  IMAD.MOV.U32 R13, RZ, RZ, R51 ;  /* 0x000000ffff0d7224 */ /* 0x000fca00078e0033 */
[----:B---3--:R-:W1:Y:S08]  /*27b0*/  LDC.64 R10, c[0x0][0x390] ;  /* 0x0000e400ff0a7b82 */ /* 0x008e700000000a00 */
[----:B------:R-:W3:Y:S01]  /*27c0*/  LDC.64 R6, c[0x0][0x3e0] ;  /* 0x0000f800ff067b82 */ /* 0x000ee20000000a00 */
[----:B----4-:R-:W-:Y:S02]  /*27d0*/  IMAD R0, R0, UR6, RZ ;  /* 0x0000000600007c24 */ /* 0x010fe4000f8e02ff */
[----:B------:R-:W-:-:S04]  /*27e0*/  IMAD.WIDE.U32 R12, R15, UR6, R12 ;  /* 0x000000060f0c7c25 */ /* 0x000fc8000f8e000c */
[----:B------:R-:W-:Y:S01]  /*27f0*/  IMAD R15, R15, UR7, R0 ;  /* 0x000000070f0f7c24 */ /* 0x000fe2000f8e0200 */
[----:B--2---:R-:W-:Y:S01]  /*2800*/  ISETP.GE.U32.AND P0, PT, R12, R4, PT ;  /* 0x000000040c00720c */ /* 0x004fe20003f06070 */
[----:B------:R-:W2:Y:S03]  /*2810*/  LDC.64 R8, c[0x0][0x3e8] ;  /* 0x0000fa00ff087b82 */ /* 0x000ea60000000a00 */
[----:B------:R-:W-:Y:S01]  /*2820*/  IADD3 R14, PT, PT, R13, R15, RZ ;  /* 0x0000000f0d0e7210 */ /* 0x000fe20007ffe0ff */
[----:B------:R-:W-:Y:S01]  /*2830*/  IMAD.MOV.U32 R15, RZ, RZ, RZ ;  /* 0x000000ffff0f7224 */ /* 0x000fe200078e00ff */
[----:B-1----:R-:W-:Y:S02]  /*2840*/  ISETP.GE.U32.AND P1, PT, R24, R10, PT ;  /* 0x0000000a1800720c */ /* 0x002fe40003f26070 */
[----:B------:R-:W-:-:S04]  /*2850*/  ISETP.GE.AND.EX P0, PT, R14, R5, PT, P0 ;  /* 0x000000050e00720c */ /* 0x000fc80003f06300 */
[C---:B------:R-:W-:Y:S02]  /*2860*/  ISETP.GE.OR.EX P0, PT, R3.reuse, R11, P0, P1 ;  /* 0x0000000b0300720c */ /* 0x040fe40000706710 */
[----:B------:R-:W-:-:S04]  /*2870*/  LOP3.LUT R3, R3, R14, RZ, 0xfc, !PT ;  /* 0x0000000e03037212 */ /* 0x000fc800078efcff */
[----:B------:R-:W-:-:S13]  /*2880*/  ISETP.LT.OR P0, PT, R3, RZ, P0 ;  /* 0x000000ff0300720c */ /* 0x000fda0000701670 */
[----:B---3--:R-:W-:Y:S05]  /*2890*/  @P0 BRA `(.L_x_90) ;  /* 0x0000000000540947 */ /* 0x008fea0003800000 */
[----:B------:R-:W1:Y:S01]  /*28a0*/  LDCU.64 UR6, c[0x0][0x3d0] ;  /* 0x00007a00ff0677ac */ /* 0x000e620008000a00 */
[----:B------:R-:W-:Y:S01]  /*28b0*/  MOV R3, R56 ;  /* 0x0000003800037202 */ /* 0x000fe20000000f00 */
        /* <DEDUP_REMOVED lines=8> */
[----:B------:R-:W-:Y:S01]  /*2940*/  IMAD.WIDE.U32 R10, R22, R10, R2 ;  /* 0x0000000a160a7225 */ /* 0x000fe200078e0002 */
[----:B------:R-:W-:-:S03]  /*2950*/  MOV R2, R12 ;  /* 0x0000000c00027202 */ /* 0x000fc60000000f00 */
[----:B------:R-:W-:-:S04]  /*2960*/  IMAD.IADD R3, R13, 0x1, R11 ;  /* 0x000000010d037824 */ /* 0x000fc800078e020b */
[-C--:B------:R-:W-:Y:S02]  /*2970*/  IMAD R0, R3, R4.reuse, RZ ;  /* 0x0000000403007224 */ /* 0x080fe400078e02ff */
[----:B------:R-:W-:Y:S02]  /*2980*/  IMAD.MOV.U32 R3, RZ, RZ, R14 ;  /* 0x000000ffff037224 */ /* 0x000fe400078e000e */
[C---:B------:R-:W-:Y:S02]  /*2990*/  IMAD R5, R10.reuse, R5, R0 ;  /* 0x000000050a057224 */ /* 0x040fe400078e0200 */
[----:B------:R-:W-:-:S04]  /*29a0*/  IMAD.WIDE.U32 R2, R10, R4, R2 ;  /* 0x000000040a027225 */ /* 0x000fc800078e0002 */
[----:B------:R-:W-:Y:S01]  /*29b0*/  IMAD.IADD R3, R3, 0x1, R5 ;  /* 0x0000000103037824 */ /* 0x000fe200078e0205 */
[----:B-1----:R-:W-:-:S04]  /*29c0*/  LEA R4, P0, R2, UR6, 0x2 ;  /* 0x0000000602047c11 */ /* 0x002fc8000f8010ff */
[----:B------:R-:W-:-:S05]  /*29d0*/  LEA.HI.X R5, R2, UR7, R3, 0x2, P0 ;  /* 0x0000000702057c11 */ /* 0x000fca00080f1403 */
[----:B------:R1:W5:Y:S04]  /*29e0*/  LDG.E R15, desc[UR16][R4.64] ;  /* 0x00000010040f7981 */ /* 0x000368000c1e1900 */
.L_x_90:
[----:B------:R-:W-:Y:S05]  /*29f0*/  BSYNC.RECONVERGENT B0 ;  /* 0x0000000000007941 */ /* 0x000fea0003800200 */
.L_x_89:
[----:B------:R-:W-:Y:S01]  /*2a00*/  MOV R2, R17 ;  /* 0x0000001100027202 */ /* 0x000fe20000000f00 */
[----:B------:R-:W-:Y:S02]  /*2a10*/  IMAD.MOV.U32 R3, RZ, RZ, R18 ;  /* 0x000000ffff037224 */ /* 0x000fe400078e0012 */
[-C--:B--2---:R-:W-:Y:S02]  /*2a20*/  IMAD R9, R9, R6.reuse, RZ ;  /* 0x0000000609097224 */ /* 0x084fe400078e02ff */
[C---:B-1----:R-:W-:Y:S01]  /*2a30*/  IMAD.WIDE.U32 R4, R8.reuse, R6, RZ ;  /* 0x0000000608047225 */ /* 0x042fe200078e00ff */
[----:B-----5:R4:W-:Y:S03]  /*2a40*/  STG.E desc[UR16][R2.64], R15 ;  /* 0x0000000f02007986 */ /* 0x0209e6000c101910 */
[----:B------:R-:W-:Y:S01]  /*2a50*/  IMAD R7, R8, R7, R9 ;  /* 0x0000000708077224 */ /* 0x000fe200078e0209 */
[----:B------:R-:W-:-:S03]  /*2a60*/  LEA R17, P0, R4, R17, 0x2 ;  /* 0x0000001104117211 */ /* 0x000fc600078010ff */
[----:B------:R-:W-:-:S05]  /*2a70*/  IMAD.IADD R7, R5, 0x1, R7 ;  /* 0x0000000105077824 */ /* 0x000fca00078e0207 */
[----:B----4-:R-:W-:-:S07]  /*2a80*/  LEA.HI.X R18, R4, R18, R7, 0x2, P0 ;  /* 0x0000001204127211 */ /* 0x010fce00000f1407 */
.L_x_86:
[----:B------:R-:W4:Y:S01]  /*2a90*/  LDCU.64 UR6, c[0x0][0x3a0] ;  /* 0x00007400ff0677ac */ /* 0x000f220008000a00 */
[----:B------:R-:W-:-:S04]  /*2aa0*/  IADD3 R52, P0, PT, R52, 0x1, RZ ;  /* 0x0000000134347810 */ /* 0x000fc80007f1e0ff */
[----:B------:R-:W-:Y:S02]  /*2ab0*/  IADD3.X R53, PT, PT, RZ, R53, RZ, P0, !PT ;  /* 0x00000035ff357210 */ /* 0x000fe400007fe4ff */
[----:B----4-:R-:W-:-:S04]  /*2ac0*/  ISETP.NE.U32.AND P0, PT, R52, UR6, PT ;  /* 0x0000000634007c0c */ /* 0x010fc8000bf05070 */
[----:B------:R-:W-:-:S13]  /*2ad0*/  ISETP.NE.AND.EX P0, PT, R53, UR7, PT, P0 ;  /* 0x0000000735007c0c */ /* 0x000fda000bf05300 */
[----:B------:R-:W-:Y:S05]  /*2ae0*/  @P0 BRA `(.L_x_91) ;  /* 0xffffffe000740947 */ /* 0x000fea000383ffff */
[----:B------:R-:W4:Y:S01]  /*2af0*/  LDL.LU R3, [R1+0x2c] ;  /* 0x00002c0001037983 */ /* 0x000f220000300800 */
[----:B------:R-:W5:Y:S03]  /*2b00*/  LDCU UR6, c[0x0][0x360] ;  /* 0x00006c00ff0677ac */ /* 0x000f660008000800 */
[----:B---3--:R-:W3:Y:S01]  /*2b10*/  LDL.LU R2, [R1+0x30] ;  /* 0x0000300001027983 */ /* 0x008ee20000300800 */
[----:B------:R-:W5:Y:S01]  /*2b20*/  LDC R0, c[0x0][0x370] ;  /* 0x0000dc00ff007b82 */ /* 0x000f620000000800 */
[----:B------:R-:W0:Y:S01]  /*2b30*/  LDCU.64 UR8, c[0x0][0x380] ;  /* 0x00007000ff0877ac */ /* 0x000e220008000a00 */
[----:B-----5:R-:W-:-:S05]  /*2b40*/  IMAD R0, R0, UR6, RZ ;  /* 0x0000000600007c24 */ /* 0x020fca000f8e02ff */
[----:B----4-:R-:W-:-:S05]  /*2b50*/  IADD3 R3, P0, PT, R0, R3, RZ ;  /* 0x0000000300037210 */ /* 0x010fca0007f1e0ff */
[----:B---3--:R-:W-:Y:S01]  /*2b60*/  IMAD.X R2, RZ, RZ, R2, P0 ;  /* 0x000000ffff027224 */ /* 0x008fe200000e0602 */
[----:B------:R3:W-:Y:S01]  /*2b70*/  STL [R1+0x2c], R3 ;  /* 0x00002c0301007387 */ /* 0x0007e20000100800 */
[----:B0-----:R-:W-:-:S03]  /*2b80*/  ISETP.GE.U32.AND P0, PT, R3, UR8, PT ;  /* 0x0000000803007c0c */ /* 0x001fc6000bf06070 */
[----:B------:R3:W-:Y:S01]  /*2b90*/  STL [R1+0x30], R2 ;  /* 0x0000300201007387 */ /* 0x0007e20000100800 */
[----:B------:R-:W-:-:S13]  /*2ba0*/  ISETP.GE.AND.EX P0, PT, R2, UR9, PT, P0 ;  /* 0x0000000902007c0c */ /* 0x000fda000bf06300 */
[----:B---3--:R-:W-:Y:S05]  /*2bb0*/  @!P0 BRA `(.L_x_92) ;  /* 0xffffffd400788947 */ /* 0x008fea000383ffff */
[----:B------:R-:W-:Y:S05]  /*2bc0*/  EXIT ;  /* 0x000000000000794d */ /* 0x000fea0003800000 */
        .weak           $__internal_5_$__cuda_sm20_div_s64
        .type           $__internal_5_$__cuda_sm20_div_s64,@function
        .size           $__internal_5_$__cuda_sm20_div_s64,(.L_x_115 - $__internal_5_$__cuda_sm20_div_s64)
$__internal_5_$__cuda_sm20_div_s64:
        /* <DEDUP_REMOVED lines=49> */
[----:B------:R-:W-:-:S03]  /*2ee0*/  IMAD.WIDE.U32 R12, R15, R6, RZ ;  /* 0x000000060f0c7225 */ /* 0x000fc600078e00ff */
[----:B------:R-:W-:Y:S01]  /*2ef0*/  IADD3.X R17, PT, PT, RZ, R10, RZ, P1, !PT ;  /* 0x0000000aff117210 */ /* 0x000fe20000ffe4ff */
[----:B------:R-:W-:Y:S01]  /*2f00*/  IMAD R10, R15, R7, R13 ;  /* 0x000000070f0a7224 */ /* 0x000fe200078e020d */
[----:B------:R-:W-:-:S03]  /*2f10*/  IADD3 R21, P1, PT, -R12, R21, RZ ;  /* 0x000000150c157210 */ /* 0x000fc60007f3e1ff */
[-C--:B------:R-:W-:Y:S01]  /*2f20*/  IMAD R10, R17, R6.reuse, R10 ;  /* 0x00000006110a7224 */ /* 0x080fe200078e020a */
[----:B------:R-:W-:-:S03]  /*2f30*/  ISETP.GE.U32.AND P0, PT, R21, R6, PT ;  /* 0x000000061500720c */ /* 0x000fc60003f06070 */
        /* <DEDUP_REMOVED lines=24> */
[----:B------:R-:W-:Y:S02]  /*30c0*/  SEL R23, R6, R23, !P1 ;  /* 0x0000001706177207 */ /* 0x000fe40004800000 */
[----:B------:R-:W-:Y:S02]  /*30d0*/  MOV R6, R2 ;  /* 0x0000000200067202 */ /* 0x000fe40000000f00 */
[----:B------:R-:W-:Y:S02]  /*30e0*/  SEL R22, R22, 0xffffffff, P0 ;  /* 0xffffffff16167807 */ /* 0x000fe40000000000 */
[----:B------:R-:W-:Y:S01]  /*30f0*/  SEL R23, R23, 0xffffffff, P0 ;  /* 0xffffffff17177807 */ /* 0x000fe20000000000 */
[----:B------:R-:W-:Y:S06]  /*3100*/  RET.REL.NODEC R6 `(_ZN2at6native13im2col_kernelIfEEvlPKT_llllllllllllPS2_) ;  /* 0xffffffcc06bc7950 */ /* 0x000fec0003c3ffff */
.L_x_93:
        /* <DEDUP_REMOVED lines=15> */
.L_x_115:


//--------------------- .text._ZN2at6native13im2col_kernelIdEEvlPKT_llllllllllllPS2_ --------------------------
	.section	.text._ZN2at6native13im2col_kernelIdEEvlPKT_llllllllllllPS2_,"ax",@progbits
	.align	128
        .global         _ZN2at6native13im2col_kernelIdEEvlPKT_llllllllllllPS2_
        .type           _ZN2at6native13im2col_kernelIdEEvlPKT_llllllllllllPS2_,@function
        .size           _ZN2at6native13im2col_kernelIdEEvlPKT_llllllllllllPS2_,(.L_x_116 - _ZN2at6native13im2col_kernelIdEEvlPKT_llllllllllllPS2_)
        .other          _ZN2at6native13im2col_kernelIdEEvlPKT_llllllllllllPS2_,@"STO_CUDA_ENTRY STV_DEFAULT"
_ZN2at6native13im2col_kernelIdEEvlPKT_llllllllllllPS2_:
.text._ZN2at6native13im2col_kernelIdEEvlPKT_llllllllllllPS2_:
        /* <DEDUP_REMOVED lines=26> */
.L_x_108:
[----:B--2---:R-:W3:Y:S01]  /*01a0*/  LDL R6, [R1+0x2c] ;  /* 0x00002c0001067983 */ /* 0x004ee20000100800 */
[----:B------:R-:W3:Y:S03]  /*01b0*/  LDCU UR6, c[0x0][0x3ec] ;  /* 0x00007d80ff0677ac */ /* 0x000ee60008000800 */
[----:B0-----:R0:W5:Y:S01]  /*01c0*/  LDL R7, [R1+0x28] ;  /* 0x0000280001077983 */ /* 0x0011620000100800 */
[----:B------:R-:W-:Y:S01]  /*01d0*/  BSSY.RECONVERGENT B0, `(.L_x_94) ;  /* 0x000002f000007945 */ /* 0x000fe20003800200 */
[----:B---3--:R-:W-:-:S04]  /*01e0*/  LOP3.LUT R0, R6, UR6, RZ, 0xfc, !PT ;  /* 0x0000000606007c12 */ /* 0x008fc8000f8efcff */
        /* <DEDUP_REMOVED lines=26> */
.L_x_95:
[----:B------:R-:W0:Y:S01]  /*0390*/  LDCU.64 UR6, c[0x0][0x3e8] ;  /* 0x00007d00ff0677ac */ /* 0x000e220008000a00 */
[----:B-----5:R-:W-:Y:S01]  /*03a0*/  IMAD.MOV.U32 R16, RZ, RZ, R7 ;  /* 0x000000ffff107224 */ /* 0x020fe200078e0007 */
[----:B------:R-:W-:Y:S01]  /*03b0*/  MOV R2, 0x400 ;  /* 0x0000040000027802 */ /* 0x000fe20000000f00 */
[----:B------:R-:W-:Y:S02]  /*03c0*/  IMAD.MOV.U32 R11, RZ, RZ, R6 ;  /* 0x000000ffff0b7224 */ /* 0x000fe400078e0006 */
[----:B0-----:R-:W-:Y:S01]  /*03d0*/  IMAD.U32 R9, RZ, RZ, UR6 ;  /* 0x00000006ff097e24 */ /* 0x001fe2000f8e00ff */
[----:B------:R-:W-:-:S07]  /*03e0*/  MOV R8, UR7 ;  /* 0x0000000700087c02 */ /* 0x000fce0008000f00 */
[----:B--2---:R-:W-:Y:S05]  /*03f0*/  CALL.REL.NOINC `($__internal_6_$__cuda_sm20_div_s64) ;  /* 0x0000002400ec7944 */ /* 0x004fea0003c00000 */
        /* <DEDUP_REMOVED lines=12> */
.L_x_96:
[----:B--2---:R-:W-:Y:S05]  /*04c0*/  BSYNC.RECONVERGENT B0 ;  /* 0x0000000000007941 */ /* 0x004fea0003800200 */
.L_x_94:
        /* <DEDUP_REMOVED lines=31> */
.L_x_98:
[----:B------:R-:W0:Y:S01]  /*06c0*/  LDCU.64 UR6, c[0x0][0x3e0] ;  /* 0x00007c00ff0677ac */ /* 0x000e220008000a00 */
[----:B------:R-:W-:Y:S01]  /*06d0*/  IMAD.MOV.U32 R16, RZ, RZ, R4 ;  /* 0x000000ffff107224 */ /* 0x000fe200078e0004 */
[----:B------:R-:W-:Y:S01]  /*06e0*/  MOV R2, 0x730 ;  /* 0x0000073000027802 */ /* 0x000fe20000000f00 */
[----:B------:R-:W-:Y:S01]  /*06f0*/  IMAD.MOV.U32 R11, RZ, RZ, R5 ;  /* 0x000000ffff0b7224 */ /* 0x000fe200078e0005 */
[----:B0-----:R-:W-:Y:S01]  /*0700*/  MOV R9, UR6 ;  /* 0x0000000600097c02 */ /* 0x001fe20008000f00 */
[----:B------:R-:W-:-:S07]  /*0710*/  IMAD.U32 R8, RZ, RZ, UR7 ;  /* 0x00000007ff087e24 */ /* 0x000fce000f8e00ff */
[----:B------:R-:W-:Y:S05]  /*0720*/  CALL.REL.NOINC `($__internal_6_$__cuda_sm20_div_s64) ;  /* 0x0000002400207944 */ /* 0x000fea0003c00000 */
        /* <DEDUP_REMOVED lines=10> */
.L_x_99:
[----:B------:R-:W-:Y:S05]  /*07d0*/  BSYNC.RECONVERGENT B0 ;  /* 0x0000000000007941 */ /* 0x000fea0003800200 */
.L_x_97:
[----:B------:R-:W0:Y:S01]  /*07e0*/  LDCU.128 UR12, c[0x0][0x3a0] ;  /* 0x00007400ff0c77ac */ /* 0x000e220008000c00 */
[----:B------:R-:W1:Y:S01]  /*07f0*/  LDC.64 R54, c[0x0][0x3b0] ;  /* 0x0000ec00ff367b82 */ /* 0x000e620000000a00 */
[----:B------:R-:W-:Y:S02]  /*0800*/  IMAD.MOV.U32 R6, RZ, RZ, R13 ;  /* 0x000000ffff067224 */ /* 0x000fe400078e000d */
[----:B------:R-:W-:Y:S02]  /*0810*/  IMAD.MOV.U32 R49, RZ, RZ, RZ ;  /* 0x000000ffff317224 */ /* 0x000fe400078e00ff */
[----:B------:R-:W-:-:S03]  /*0820*/  IMAD.MOV.U32 R52, RZ, RZ, RZ ;  /* 0x000000ffff347224 */ /* 0x000fc600078e00ff */
        /* <DEDUP_REMOVED lines=10> */
[----:B------:R-:W-:-:S04]  /*08d0*/  IMAD R2, R11, UR7, RZ ;  /* 0x000000070b027c24 */ /* 0x000fc8000f8e02ff */
[----:B------:R-:W-:Y:S01]  /*08e0*/  IMAD R7, R9, UR6, R2 ;  /* 0x0000000609077c24 */ /* 0x000fe2000f8e0202 */
[----:B------:R-:W3:Y:S03]  /*08f0*/  LDCU.64 UR6, c[0x0][0x3f0] ;  /* 0x00007e00ff0677ac */ /* 0x000ee60008000a00 */
        /* <DEDUP_REMOVED lines=13> */
[----:B--2---:R-:W-:-:S03]  /*09d0*/  IADD3 R6, P0, PT, RZ, -R50, RZ ;  /* 0x80000032ff067210 */ /* 0x004fc60007f1e0ff */
[----:B------:R-:W-:Y:S01]  /*09e0*/  IMAD R3, R3, UR10, RZ ;  /* 0x0000000a03037c24 */ /* 0x000fe2000f8e02ff */
[----:B---3--:R-:W-:Y:S01]  /*09f0*/  LEA R10, P1, R8, UR6, 0x3 ;  /* 0x00000006080a7c11 */ /* 0x008fe2000f8218ff */
[----:B------:R-:W-:Y:S01]  /*0a00*/  IMAD.IADD R11, R9, 0x1, R7 ;  /* 0x00000001090b7824 */ /* 0x000fe200078e0207 */
[----:B------:R-:W-:Y:S01]  /*0a10*/  IADD3.X R7, PT, PT, RZ, ~R51, RZ, P0, !PT ;  /* 0x80000033ff077210 */ /* 0x000fe200007fe4ff */
[C---:B------:R-:W-:Y:S02]  /*0a20*/  IMAD R19, R0.reuse, UR11, R3 ;  /* 0x0000000b00137c24 */ /* 0x040fe4000f8e0203 */
[----:B------:R-:W-:Y:S01]  /*0a30*/  IMAD.WIDE.U32 R2, R0, UR10, RZ ;  /* 0x0000000a00027c25 */ /* 0x000fe2000f8e00ff */
[----:B------:R-:W-:Y:S02]  /*0a40*/  LEA.HI.X R11, R8, UR7, R11, 0x3, P1 ;  /* 0x00000007080b7c11 */ /* 0x000fe400088f1c0b */
[----:B------:R-:W-:Y:S01]  /*0a50*/  SHF.L.U64.HI R0, R50, 0x3, R51 ;  /* 0x0000000332007819 */ /* 0x000fe20000010233 */
[----:B------:R-:W-:-:S02]  /*0a60*/  IMAD.SHL.U32 R17, R2, 0x8, RZ ;  /* 0x0000000802117824 */ /* 0x000fc400078e00ff */
[----:B------:R-:W-:Y:S02]  /*0a70*/  IMAD.IADD R19, R3, 0x1, R19 ;  /* 0x0000000103137824 */ /* 0x000fe400078e0213 */
[----:B-1----:R-:W-:Y:S01]  /*0a80*/  IMAD.WIDE.U32 R8, R4, 0x7, R6 ;  /* 0x0000000704087825 */ /* 0x002fe200078e0006 */
[----:B------:R-:W-:Y:S02]  /*0a90*/  LEA R17, P0, -R50, R17, 0x3 ;  /* 0x0000001132117211 */ /* 0x000fe400078019ff */
[C---:B------:R-:W-:Y:S01]  /*0aa0*/  SHF.L.U64.HI R3, R2.reuse, 0x3, R19 ;  /* 0x0000000302037819 */ /* 0x040fe20000010213 */
[----:B------:R-:W-:Y:S01]  /*0ab0*/  IMAD.WIDE.U32 R54, R13, UR8, R54 ;  /* 0x000000080d367c25 */ /* 0x000fe2000f8e0036 */
[----:B------:R-:W-:Y:S01]  /*0ac0*/  IADD3 R56, P1, PT, R2, R8, RZ ;  /* 0x0000000802387210 */ /* 0x000fe20007f3e0ff */
[----:B------:R-:W-:Y:S02]  /*0ad0*/  STL [R1+0x24], R17 ;  /* 0x0000241101007387 */ /* 0x000fe40000100800 */
[----:B------:R-:W-:-:S02]  /*0ae0*/  IMAD R16, R5, 0x7, RZ ;  /* 0x0000000705107824 */ /* 0x000fc400078e02ff */
[----:B------:R-:W-:-:S03]  /*0af0*/  IMAD.WIDE.U32 R12, R4, 0x6, R6 ;  /* 0x00000006040c7825 */ /* 0x000fc600078e0006 */
[----:B------:R-:W-:Y:S01]  /*0b00*/  IADD3.X R57, PT, PT, R19, R9, R16, P1, !PT ;  /* 0x0000000913397210 */ /* 0x000fe20000ffe410 */
[----:B------:R-:W-:Y:S01]  /*0b10*/  IMAD.WIDE.U32 R14, R4, 0x5, R6 ;  /* 0x00000005040e7825 */ /* 0x000fe200078e0006 */
[----:B------:R-:W-:-:S03]  /*0b20*/  IADD3 R58, P2, PT, R2, R12, RZ ;  /* 0x0000000c023a7210 */ /* 0x000fc60007f5e0ff */
[----:B------:R-:W-:Y:S01]  /*0b30*/  IMAD R18, R5, 0x6, RZ ;  /* 0x0000000605127824 */ /* 0x000fe200078e02ff */
[C---:B------:R-:W-:Y:S01]  /*0b40*/  IADD3 R60, P3, PT, R2.reuse, R14, RZ ;  /* 0x0000000e023c7210 */ /* 0x040fe20007f7e0ff */
[----:B------:R-:W-:Y:S01]  /*0b50*/  IMAD.X R0, R3, 0x1, ~R0, P0 ;  /* 0x0000000103007824 */ /* 0x000fe200000e0e00 */
[----:B------:R-:W-:Y:S01]  /*0b60*/  IADD3 R24, P0, P1, R2, R4, -R50 ;  /* 0x0000000402187210 */ /* 0x000fe2000791e832 */
[----:B------:R-:W-:Y:S01]  /*0b70*/  IMAD R22, R5, 0x5, RZ ;  /* 0x0000000505167824 */ /* 0x000fe200078e02ff */
[C---:B------:R-:W-:Y:S01]  /*0b80*/  IADD3.X R59, PT, PT, R19.reuse, R13, R18, P2, !PT ;  /* 0x0000000d133b7210 */ /* 0x040fe200017fe412 */
[C---:B------:R-:W-:Y:S01]  /*0b90*/  IMAD.SHL.U32 R3, R4.reuse, 0x2, RZ ;  /* 0x0000000204037824 */ /* 0x040fe200078e00ff */
[----:B------:R0:W-:Y:S01]  /*0ba0*/  STL [R1+0x20], R0 ;  /* 0x0000200001007387 */ /* 0x0001e20000100800 */
[----:B------:R-:W-:Y:S01]  /*0bb0*/  IMAD.WIDE.U32 R6, R4, 0x3, R6 ;  /* 0x0000000304067825 */ /* 0x000fe200078e0006 */
[----:B------:R-:W-:Y:S02]  /*0bc0*/  IADD3.X R25, PT, PT, R19, R5, ~R51, P0, P1 ;  /* 0x0000000513197210 */ /* 0x000fe400007e2c33 */
[C---:B------:R-:W-:Y:S01]  /*0bd0*/  IADD3 R14, P1, P2, R2.reuse, UR5, -R50 ;  /* 0x00000005020e7c10 */ /* 0x040fe2000fa3e832 */
[----:B------:R-:W-:Y:S01]  /*0be0*/  IMAD.IADD R53, R55, 0x1, R53 ;  /* 0x0000000137357824 */ /* 0x000fe200078e0235 */
[----:B------:R-:W-:Y:S01]  /*0bf0*/  IADD3.X R61, PT, PT, R19, R15, R22, P3, !PT ;  /* 0x0000000f133d7210 */ /* 0x000fe20001ffe416 */
[----:B------:R1:W-:Y:S01]  /*0c00*/  STL.64 [R1+0x18], R24 ;  /* 0x0000181801007387 */ /* 0x0003e20000100a00 */
[----:B------:R-:W-:-:S02]  /*0c10*/  IADD3 R12, P4, P5, R2, -R50, R3 ;  /* 0x80000032020c7210 */ /* 0x000fc40007d9e003 */
[----:B0-----:R-:W-:Y:S01]  /*0c20*/  SHF.L.U64.HI R0, R4, 0x1, R5 ;  /* 0x0000000104007819 */ /* 0x001fe20000010205 */
[----:B------:R-:W-:Y:S01]  /*0c30*/  IMAD R4, R5, 0x3, RZ ;  /* 0x0000000305047824 */ /* 0x000fe200078e02ff */
[C---:B------:R-:W-:Y:S02]  /*0c40*/  IADD3 R8, P3, PT, R2.reuse, R6, RZ ;  /* 0x0000000602087210 */ /* 0x040fe40007f7e0ff */
[C---:B------:R-:W-:Y:S02]  /*0c50*/  IADD3.X R15, PT, PT, R19.reuse, UR4, ~R51, P1, P2 ;  /* 0x00000004130f7c10 */ /* 0x040fe40008fe4c33 */
[C---:B------:R-:W-:Y:S02]  /*0c60*/  IADD3.X R13, PT, PT, R19.reuse, ~R51, R0, P4, P5 ;  /* 0x80000033130d7210 */ /* 0x040fe400027ea400 */
[----:B------:R-:W-:Y:S01]  /*0c70*/  IADD3.X R9, PT, PT, R19, R7, R4, P3, !PT ;  /* 0x0000000713097210 */ /* 0x000fe20001ffe404 */
[----:B------:R1:W-:Y:S01]  /*0c80*/  STL.64 [R1], R14 ;  /* 0x0000000e01007387 */ /* 0x0003e20000100a00 */
[----:B------:R-:W-:-:S03]  /*0c90*/  IADD3 R50, P0, PT, R2, -R50, RZ ;  /* 0x8000003202327210 */ /* 0x000fc60007f1e0ff */
[----:B------:R1:W-:Y:S01]  /*0ca0*/  STL.64 [R1+0x10], R12 ;  /* 0x0000100c01007387 */ /* 0x0003e20000100a00 */
[----:B------:R-:W-:-:S03]  /*0cb0*/  IADD3.X R51, PT, PT, R19, ~R51, RZ, P0, !PT ;  /* 0x8000003313337210 */ /* 0x000fc600007fe4ff */
[----:B------:R1:W-:Y:S06]  /*0cc0*/  STL.64 [R1+0x8], R8 ;  /* 0x0000080801007387 */ /* 0x0003ec0000100a00 */
.L_x_107:
[----:B0-----:R-:W0:Y:S01]  /*0cd0*/  LDCU.64 UR6, c[0x0][0x3a8] ;  /* 0x00007500ff0677ac */ /* 0x001e220008000a00 */
[----:B-1-3--:R-:W-:Y:S01]  /*0ce0*/  MOV R3, R53 ;  /* 0x0000003500037202 */ /* 0x00afe20000000f00 */
[----:B------:R-:W-:Y:S01]  /*0cf0*/  IMAD.MOV.U32 R2, RZ, RZ, R54 ;  /* 0x000000ffff027224 */ /* 0x000fe200078e0036 */
[----:B-1----:R-:W-:Y:S01]  /*0d00*/  CS2R R14, SRZ ;  /* 0x00000000000e7805 */ /* 0x002fe2000001ff00 */
[----:B------:R-:W1:Y:S01]  /*0d10*/  LDCU.64 UR8, c[0x0][0x3d0] ;  /* 0x00007a00ff0877ac */ /* 0x000e620008000a00 */
[----:B0-----:R-:W-:-:S04]  /*0d20*/  UISETP.GE.U32.AND UP0, UPT, UR6, 0x8, UPT ;  /* 0x000000080600788c */ /* 0x001fc8000bf06070 */
[----:B------:R-:W-:Y:S01]  /*0d30*/  UISETP.GE.U32.AND.EX UP0, UPT, UR7, URZ, UPT, UP0 ;  /* 0x000000ff0700728c */ /* 0x000fe2000bf06100 */
[----:B-1----:R-:W-:Y:S02]  /*0d40*/  IMAD R0, R52, UR8, RZ ;  /* 0x0000000834007c24 */ /* 0x002fe4000f8e02ff */
[----:B------:R-:W-:-:S04]  /*0d50*/  IMAD.WIDE.U32 R22, R49, UR8, R2 ;  /* 0x0000000831167c25 */ /* 0x000fc8000f8e0002 */
[----:B------:R-:W-:-:S04]  /*0d60*/  IMAD R3, R49, UR9, R0 ;  /* 0x0000000931037c24 */ /* 0x000fc8000f8e0200 */
[----:B------:R-:W-:Y:S01]  /*0d70*/  IMAD.IADD R0, R23, 0x1, R3 ;  /* 0x0000000117007824 */ /* 0x000fe200078e0203 */
[----:B--2---:R-:W-:Y:S06]  /*0d80*/  BRA.U !UP0, `(.L_x_100) ;  /* 0x0000000d08447547 */ /* 0x004fec000b800000 */
[----:B------:R-:W2:Y:S01]  /*0d90*/  LDL.64 R16, [R1+0x18] ;  /* 0x0000180001107983 */ /* 0x000ea20000100a00 */
[----:B------:R-:W0:Y:S03]  /*0da0*/  LDCU.128 UR8, c[0x0][0x390] ;  /* 0x00007200ff0877ac */ /* 0x000e260008000c00 */
[----:B------:R-:W3:Y:S04]  /*0db0*/  LDL R6, [R1+0x24] ;  /* 0x0000240001067983 */ /* 0x000ee80000100800 */
[----:B------:R-:W4:Y:S04]  /*0dc0*/  LDL.64 R26, [R1+0x10] ;  /* 0x00001000011a7983 */ /* 0x000f280000100a00 */
[----:B------:R-:W5:Y:S04]  /*0dd0*/  LDL R8, [R1+0x20] ;  /* 0x0000200001087983 */ /* 0x000f680000100800 */
[----:B------:R-:W5:Y:S04]  /*0de0*/  LDL.64 R24, [R1+0x8] ;  /* 0x0000080001187983 */ /* 0x000f680000100a00 */
[----:B------:R-:W5:Y:S01]  /*0df0*/  LDL.64 R18, [R1] ;  /* 0x0000000001127983 */ /* 0x000f620000100a00 */
        /* <DEDUP_REMOVED lines=9> */
[C---:B------:R-:W-:Y:S01]  /*0e90*/  IMAD.WIDE.U32 R14, R12.reuse, UR10, R58 ;  /* 0x0000000a0c0e7c25 */ /* 0x040fe2000f8e003a */
[----:B------:R-:W-:Y:S02]  /*0ea0*/  ULOP3.LUT UR6, UR6, 0xfffffff8, URZ, 0xc0, !UPT ;  /* 0xfffffff806067892 */ /* 0x000fe4000f8ec0ff */
[----:B------:R-:W-:Y:S01]  /*0eb0*/  ULOP3.LUT UR7, UR7, 0x7fffffff, URZ, 0xc0, !UPT ;  /* 0x7fffffff07077892 */ /* 0x000fe2000f8ec0ff */
[----:B--2---:R-:W-:-:S04]  /*0ec0*/  IMAD.WIDE.U32 R44, R12, UR10, R16 ;  /* 0x0000000a0c2c7c25 */ /* 0x004fc8000f8e0010 */
[----:B------:R-:W-:Y:S01]  /*0ed0*/  IMAD R16, R12, UR11, R5 ;  /* 0x0000000b0c107c24 */ /* 0x000fe2000f8e0205 */
[----:B---3--:R-:W-:-:S04]  /*0ee0*/  LEA R47, P0, R2, R6, 0x3 ;  /* 0x00000006022f7211 */ /* 0x008fc800078018ff */
[----:B------:R-:W-:Y:S01]  /*0ef0*/  IADD3 R3, PT, PT, R3, R16, RZ ;  /* 0x0000001003037210 */ /* 0x000fe20007ffe0ff */
[----:B----4-:R-:W-:Y:S02]  /*0f00*/  IMAD.WIDE.U32 R42, R12, UR10, R26 ;  /* 0x0000000a0c2a7c25 */ /* 0x010fe4000f8e001a */
[----:B------:R-:W1:Y:S01]  /*0f10*/  LDC.64 R26, c[0x0][0x3e0] ;  /* 0x0000f800ff1a7b82 */ /* 0x000e620000000a00 */
[----:B-----5:R-:W-:-:S07]  /*0f20*/  LEA.HI.X R46, R2, R8, R3, 0x3, P0 ;  /* 0x00000008022e7211 */ /* 0x020fce00000f1c03 */
[----:B------:R-:W1:Y:S01]  /*0f30*/  LDC.64 R8, c[0x0][0x3e8] ;  /* 0x0000fa00ff087b82 */ /* 0x000e620000000a00 */
[----:B------:R-:W-:-:S07]  /*0f40*/  IMAD.WIDE.U32 R40, R12, UR10, R24 ;  /* 0x0000000a0c287c25 */ /* 0x000fce000f8e0018 */
[----:B------:R-:W2:Y:S01]  /*0f50*/  LDC.64 R24, c[0x0][0x3d8] ;  /* 0x0000f600ff187b82 */ /* 0x000ea20000000a00 */
[----:B------:R-:W-:-:S04]  /*0f60*/  IMAD.WIDE.U32 R4, R12, UR10, R18 ;  /* 0x0000000a0c047c25 */ /* 0x000fc8000f8e0012 */
[----:B------:R-:W-:-:S04]  /*0f70*/  IMAD.WIDE.U32 R6, R12, UR10, R60 ;  /* 0x0000000a0c067c25 */ /* 0x000fc8000f8e003c */
[C---:B------:R-:W-:Y:S02]  /*0f80*/  IMAD.IADD R3, R16.reuse, 0x1, R5 ;  /* 0x0000000110037824 */ /* 0x040fe400078e0205 */
[----:B------:R-:W-:Y:S02]  /*0f90*/  IMAD.IADD R5, R16, 0x1, R7 ;  /* 0x0000000110057824 */ /* 0x000fe400078e0207 */
[----:B------:R-:W-:-:S04]  /*0fa0*/  IMAD.WIDE.U32 R12, R12, UR10, R56 ;  /* 0x0000000a0c0c7c25 */ /* 0x000fc8000f8e0038 */
[-C--:B-1----:R-:W-:Y:S02]  /*0fb0*/  IMAD R9, R9, R26.reuse, RZ ;  /* 0x0000001a09097224 */ /* 0x082fe400078e02ff */
[----:B------:R-:W-:Y:S02]  /*0fc0*/  IMAD.IADD R7, R16, 0x1, R15 ;  /* 0x0000000110077824 */ /* 0x000fe400078e020f */
[C---:B------:R-:W-:Y:S02]  /*0fd0*/  IMAD R15, R8.reuse, R27, R9 ;  /* 0x0000001b080f7224 */ /* 0x040fe400078e0209 */
[----:B------:R-:W-:Y:S01]  /*0fe0*/  IMAD.WIDE.U32 R26, R8, R26, RZ ;  /* 0x0000001a081a7225 */ /* 0x000fe200078e00ff */
[----:B------:R-:W-:-:S03]  /*0ff0*/  SHF.L.U64.HI R2, R4, 0x3, R3 ;  /* 0x0000000304027819 */ /* 0x000fc60000010203 */
[C---:B------:R-:W-:Y:S01]  /*1000*/  IMAD.IADD R9, R16.reuse, 0x1, R13 ;  /* 0x0000000110097824 */ /* 0x040fe200078e020d */
[C---:B------:R-:W-:Y:S01]  /*1010*/  IADD3 R41, PT, PT, R16.reuse, R41, RZ ;  /* 0x0000002910297210 */ /* 0x040fe20007ffe0ff */
[C---:B------:R-:W-:Y:S02]  /*1020*/  IMAD.IADD R45, R16.reuse, 0x1, R45 ;  /* 0x00000001102d7824 */ /* 0x040fe400078e022d */
[----:B------:R-:W-:Y:S02]  /*1030*/  IMAD.IADD R43, R16, 0x1, R43 ;  /* 0x00000001102b7824 */ /* 0x000fe400078e022b */
[----:B------:R-:W-:Y:S01]  /*1040*/  IMAD.SHL.U32 R3, R4, 0x8, RZ ;  /* 0x0000000804037824 */ /* 0x000fe200078e00ff */
[C---:B------:R-:W-:Y:S01]  /*1050*/  SHF.L.U64.HI R4, R6.reuse, 0x3, R5 ;  /* 0x0000000306047819 */ /* 0x040fe20000010205 */
[----:B------:R-:W-:Y:S01]  /*1060*/  IMAD.IADD R15, R27, 0x1, R15 ;  /* 0x000000011b0f7824 */ /* 0x000fe200078e020f */
[----:B------:R-:W-:Y:S02]  /*1070*/  SHF.L.U32 R5, R6, 0x3, RZ ;  /* 0x0000000306057819 */ /* 0x000fe400000006ff */
[C---:B------:R-:W-:Y:S01]  /*1080*/  SHF.L.U64.HI R6, R14.reuse, 0x3, R7 ;  /* 0x000000030e067819 */ /* 0x040fe20000010207 */
[----:B------:R-:W-:Y:S01]  /*1090*/  IMAD.SHL.U32 R7, R14, 0x8, RZ ;  /* 0x000000080e077824 */ /* 0x000fe200078e00ff */
[----:B------:R-:W-:Y:S01]  /*10a0*/  SHF.L.U64.HI R8, R12, 0x3, R9 ;  /* 0x000000030c087819 */ /* 0x000fe20000010209 */
[----:B0-----:R-:W-:Y:S01]  /*10b0*/  IMAD.U32 R13, RZ, RZ, UR9 ;  /* 0x00000009ff0d7e24 */ /* 0x001fe2000f8e00ff */
[C---:B------:R-:W-:Y:S01]  /*10c0*/  SHF.L.U64.HI R45, R44.reuse, 0x3, R45 ;  /* 0x000000032c2d7819 */ /* 0x040fe2000001022d */
[----:B------:R-:W-:Y:S01]  /*10d0*/  IMAD.SHL.U32 R44, R44, 0x8, RZ ;  /* 0x000000082c2c7824 */ /* 0x000fe200078e00ff */
[C---:B------:R-:W-:Y:S01]  /*10e0*/  SHF.L.U64.HI R43, R42.reuse, 0x3, R43 ;  /* 0x000000032a2b7819 */ /* 0x040fe2000001022b */
[----:B------:R-:W-:Y:S01]  /*10f0*/  IMAD.SHL.U32 R42, R42, 0x8, RZ ;  /* 0x000000082a2a7824 */ /* 0x000fe200078e00ff */
[C---:B------:R-:W-:Y:S01]  /*1100*/  SHF.L.U64.HI R41, R40.reuse, 0x3, R41 ;  /* 0x0000000328297819 */ /* 0x040fe20000010229 */
[----:B------:R-:W-:Y:S01]  /*1110*/  IMAD.SHL.U32 R40, R40, 0x8, RZ ;  /* 0x0000000828287824 */ /* 0x000fe200078e00ff */
[----:B------:R-:W-:Y:S01]  /*1120*/  SHF.L.U32 R9, R12, 0x3, RZ ;  /* 0x000000030c097819 */ /* 0x000fe200000006ff */
[----:B------:R-:W-:Y:S01]  /*1130*/  IMAD.U32 R12, RZ, RZ, UR8 ;  /* 0x00000008ff0c7e24 */ /* 0x000fe2000f8e00ff */
[C---:B--2---:R-:W-:Y:S01]  /*1140*/  SHF.L.U64.HI R48, R24.reuse, 0x6, R25 ;  /* 0x0000000618307819 */ /* 0x044fe20000010219 */
[----:B------:R-:W-:Y:S01]  /*1150*/  IMAD.MOV.U32 R16, RZ, RZ, R51 ;  /* 0x000000ffff107224 */ /* 0x000fe200078e0033 */
[----:B------:R-:W-:Y:S01]  /*1160*/  SHF.L.U64.HI R14, R24, 0x3, R25 ;  /* 0x00000003180e7819 */ /* 0x000fe20000010219 */
[----:B------:R-:W-:Y:S01]  /*1170*/  IMAD.U32 R18, RZ, RZ, UR6 ;  /* 0x00000006ff127e24 */ /* 0x000fe2000f8e00ff */
[----:B------:R-:W-:Y:S01]  /*1180*/  SHF.L.U64.HI R15, R26, 0x6, R15 ;  /* 0x000000061a0f7819 */ /* 0x000fe2000001020f */
[----:B------:R-:W-:Y:S01]  /*1190*/  IMAD.U32 R19, RZ, RZ, UR7 ;  /* 0x00000007ff137e24 */ /* 0x000fe2000f8e00ff */
[----:B------:R-:W-:-:S07]  /*11a0*/  MOV R17, R50 ;  /* 0x0000003200117202 */ /* 0x000fce0000000f00 */
.L_x_101:
[----:B0-----:R-:W0:Y:S01]  /*11b0*/  LDCU.128 UR8, c[0x0][0x390] ;  /* 0x00007200ff0877ac */ /* 0x001e220008000c00 */
[----:B------:R-:W-:Y:S02]  /*11c0*/  LOP3.LUT R25, R0, R16, RZ, 0xfc, !PT ;  /* 0x0000001000197212 */ /* 0x000fe400078efcff */
[----:B------:R-:W-:Y:S02]  /*11d0*/  CS2R R28, SRZ ;  /* 0x00000000001c7805 */ /* 0x000fe4000001ff00 */
[----:B------:R-:W-:Y:S01]  /*11e0*/  CS2R R34, SRZ ;  /* 0x0000000000227805 */ /* 0x000fe2000001ff00 */
[----:B------:R-:W1:Y:S01]  /*11f0*/  LDC.64 R36, c[0x0][0x3e8] ;  /* 0x0000fa00ff247b82 */ /* 0x000e620000000a00 */
[----:B0-----:R-:W-:Y:S02]  /*1200*/  ISETP.GE.U32.AND P1, PT, R17, UR10, PT ;  /* 0x0000000a11007c0c */ /* 0x001fe4000bf26070 */
[----:B------:R-:W-:Y:S02]  /*1210*/  ISETP.GE.U32.AND P0, PT, R22, UR8, PT ;  /* 0x0000000816007c0c */ /* 0x000fe4000bf06070 */
[----:B------:R-:W-:-:S04]  /*1220*/  ISETP.GE.AND.EX P1, PT, R16, UR11, PT, P1 ;  /* 0x0000000b10007c0c */ /* 0x000fc8000bf26310 */
[----:B------:R-:W-:-:S04]  /*1230*/  ISETP.GE.OR.EX P1, PT, R0, UR9, P1, P0 ;  /* 0x0000000900007c0c */ /* 0x000fc80008f26700 */
[----:B------:R-:W-:-:S13]  /*1240*/  ISETP.LT.OR P1, PT, R25, RZ, P1 ;  /* 0x000000ff1900720c */ /* 0x000fda0000f21670 */
[----:B------:R-:W-:-:S04]  /*1250*/  @!P1 IADD3 R30, P2, PT, R12, R47, RZ ;  /* 0x0000002f0c1e9210 */ /* 0x000fc80007f5e0ff */
[----:B------:R-:W-:-:S05]  /*1260*/  @!P1 IADD3.X R31, PT, PT, R13, R46, RZ, P2, !PT ;  /* 0x0000002e0d1f9210 */ /* 0x000fca00017fe4ff */
[----:B------:R0:W2:Y:S02]  /*1270*/  @!P1 LDG.E.64 R28, desc[UR16][R30.64] ;  /* 0x000000101e1c9981 */ /* 0x0000a4000c1e1b00 */
[----:B0-----:R-:W0:Y:S02]  /*1280*/  LDC.64 R30, c[0x0][0x3d8] ;  /* 0x0000f600ff1e7b82 */ /* 0x001e240000000a00 */
[----:B0-----:R-:W-:-:S04]  /*1290*/  IADD3 R25, P2, PT, R17, R30, RZ ;  /* 0x0000001e11197210 */ /* 0x001fc80007f5e0ff */
[----:B------:R-:W-:Y:S01]  /*12a0*/  ISETP.GE.U32.AND P1, PT, R25, UR10, PT ;  /* 0x0000000a19007c0c */ /* 0x000fe2000bf26070 */
[----:B------:R-:W-:-:S05]  /*12b0*/  IMAD.X R25, R16, 0x1, R31, P2 ;  /* 0x0000000110197824 */ /* 0x000fca00010e061f */
[----:B------:R-:W-:Y:S02]  /*12c0*/  ISETP.GE.AND.EX P1, PT, R25, UR11, PT, P1 ;  /* 0x0000000b19007c0c */ /* 0x000fe4000bf26310 */
[C---:B------:R-:W-:Y:S02]  /*12d0*/  LOP3.LUT R25, R0.reuse, R25, RZ, 0xfc, !PT ;  /* 0x0000001900197212 */ /* 0x040fe400078efcff */
[----:B------:R-:W-:-:S04]  /*12e0*/  ISETP.GE.OR.EX P1, PT, R0, UR9, P1, P0 ;  /* 0x0000000900007c0c */ /* 0x000fc80008f26700 */
[----:B------:R-:W-:-:S13]  /*12f0*/  ISETP.LT.OR P1, PT, R25, RZ, P1 ;  /* 0x000000ff1900720c */ /* 0x000fda0000f21670 */
[----:B------:R-:W-:-:S05]  /*1300*/  @!P1 IADD3 R32, P2, PT, R12, R44, RZ ;  /* 0x0000002c0c209210 */ /* 0x000fca0007f5e0ff */
[----:B------:R-:W-:Y:S01]  /*1310*/  @!P1 IMAD.X R33, R13, 0x1, R45, P2 ;  /* 0x000000010d219824 */ /* 0x000fe200010e062d */
[----:B--2---:R0:W-:Y:S04]  /*1320*/  STG.E.64 desc[UR16][R10.64], R28 ;  /* 0x0000001c0a007986 */ /* 0x0041e8000c101b10 */
[----:B------:R2:W3:Y:S01]  /*1330*/  @!P1 LDG.E.64 R34, desc[UR16][R32.64] ;  /* 0x0000001020229981 */ /* 0x0004e2000c1e1b00 */
[----:B------:R-:W-:-:S04]  /*1340*/  LEA R25, P2, R30, R17, 0x1 ;  /* 0x000000111e197211 */ /* 0x000fc800078408ff */
[----:B------:R-:W-:Y:S02]  /*1350*/  ISETP.GE.U32.AND P1, PT, R25, UR10, PT ;  /* 0x0000000a19007c0c */ /* 0x000fe4000bf26070 */
[----:B------:R-:W-:Y:S01]  /*1360*/  LEA.HI.X R25, R30, R16, R31, 0x1, P2 ;  /* 0x000000101e197211 */ /* 0x000fe200010f0c1f */
[----:B--2---:R-:W1:Y:S03]  /*1370*/  LDC.64 R32, c[0x0][0x3e0] ;  /* 0x0000f800ff207b82 */ /* 0x004e660000000a00 */
[----:B------:R-:W-:Y:S02]  /*1380*/  ISETP.GE.AND.EX P1, PT, R25, UR11, PT, P1 ;  /* 0x0000000b19007c0c */ /* 0x000fe4000bf26310 */
[C---:B------:R-:W-:Y:S02]  /*1390*/  LOP3.LUT R25, R0.reuse, R25, RZ, 0xfc, !PT ;  /* 0x0000001900197212 */ /* 0x040fe400078efcff */
[----:B------:R-:W-:-:S04]  /*13a0*/  ISETP.GE.OR.EX P1, PT, R0, UR9, P1, P0 ;  /* 0x0000000900007c0c */ /* 0x000fc80008f26700 */
[----:B------:R-:W-:Y:S01]  /*13b0*/  ISETP.LT.OR P1, PT, R25, RZ, P1 ;  /* 0x000000ff1900720c */ /* 0x000fe20000f21670 */
[-C--:B-1----:R-:W-:Y:S02]  /*13c0*/  IMAD R37, R37, R32.reuse, RZ ;  /* 0x0000002025257224 */ /* 0x082fe400078e02ff */
[----:B0-----:R-:W-:-:S04]  /*13d0*/  IMAD.WIDE.U32 R28, R36, R32, RZ ;  /* 0x00000020241c7225 */ /* 0x001fc800078e00ff */
[----:B------:R-:W-:Y:S01]  /*13e0*/  IMAD R25, R36, R33, R37 ;  /* 0x0000002124197224 */ /* 0x000fe200078e0225 */
[----:B------:R-:W-:-:S03]  /*13f0*/  LEA R36, P2, R28, R10, 0x3 ;  /* 0x0000000a1c247211 */ /* 0x000fc600078418ff */
[----:B------:R-:W-:-:S05]  /*1400*/  IMAD.IADD R25, R29, 0x1, R25 ;  /* 0x000000011d197824 */ /* 0x000fca00078e0219 */
[----:B------:R-:W-:Y:S02]  /*1410*/  LEA.HI.X R37, R28, R11, R25, 0x3, P2 ;  /* 0x0000000b1c257211 */ /* 0x000fe400010f1c19 */
[----:B------:R-:W-:-:S04]  /*1420*/  @!P1 IADD3 R32, P2, PT, R12, R42, RZ ;  /* 0x0000002a0c209210 */ /* 0x000fc80007f5e0ff */
[----:B------:R-:W-:Y:S01]  /*1430*/  @!P1 IADD3.X R33, PT, PT, R13, R43, RZ, P2, !PT ;  /* 0x0000002b0d219210 */ /* 0x000fe200017fe4ff */
[----:B---3--:R0:W-:Y:S02]  /*1440*/  STG.E.64 desc[UR16][R36.64], R34 ;  /* 0x0000002224007986 */ /* 0x0081e4000c101b10 */
[----:B0-----:R-:W-:-:S06]  /*1450*/  CS2R R36, SRZ ;  /* 0x0000000000247805 */ /* 0x001fcc000001ff00 */
[----:B------:R0:W2:Y:S01]  /*1460*/  @!P1 LDG.E.64 R36, desc[UR16][R32.64] ;  /* 0x0000001020249981 */ /* 0x0000a2000c1e1b00 */
[----:B------:R-:W-:Y:S01]  /*1470*/  IMAD R29, R31, 0x3, RZ ;  /* 0x000000031f1d7824 */ /* 0x000fe200078e02ff */
[----:B------:R-:W-:-:S04]  /*1480*/  LEA R38, P2, R28, R10, 0x4 ;  /* 0x0000000a1c267211 */ /* 0x000fc800078420ff */
[----:B------:R-:W-:Y:S01]  /*1490*/  LEA.HI.X R39, R28, R11, R25, 0x4, P2 ;  /* 0x0000000b1c277211 */ /* 0x000fe200010f2419 */
[----:B0-----:R-:W-:Y:S02]  /*14a0*/  IMAD.MOV.U32 R32, RZ, RZ, R17 ;  /* 0x000000ffff207224 */ /* 0x001fe400078e0011 */
[----:B------:R-:W-:Y:S02]  /*14b0*/  IMAD.MOV.U32 R33, RZ, RZ, R16 ;  /* 0x000000ffff217224 */ /* 0x000fe400078e0010 */
[----:B------:R-:W-:-:S04]  /*14c0*/  IMAD.WIDE.U32 R34, R30, 0x3, R32 ;  /* 0x000000031e227825 */ /* 0x000fc800078e0020 */
[----:B------:R-:W-:Y:S01]  /*14d0*/  IMAD.IADD R29, R29, 0x1, R35 ;  /* 0x000000011d1d7824 */ /* 0x000fe200078e0223 */
[----:B------:R-:W-:-:S04]  /*14e0*/  ISETP.GE.U32.AND P1, PT, R34, UR10, PT ;  /* 0x0000000a22007c0c */ /* 0x000fc8000bf26070 */
[----:B------:R-:W-:Y:S02]  /*14f0*/  ISETP.GE.AND.EX P1, PT, R29, UR11, PT, P1 ;  /* 0x0000000b1d007c0c */ /* 0x000fe4000bf26310 */
[C---:B------:R-:W-:Y:S02]  /*1500*/  LOP3.LUT R29, R0.reuse, R29, RZ, 0xfc, !PT ;  /* 0x0000001d001d7212 */ /* 0x040fe400078efcff */
[----:B------:R-:W-:-:S04]  /*1510*/  ISETP.GE.OR.EX P1, PT, R0, UR9, P1, P0 ;  /* 0x0000000900007c0c */ /* 0x000fc80008f26700 */
[----:B------:R-:W-:-:S13]  /*1520*/  ISETP.LT.OR P1, PT, R29, RZ, P1 ;  /* 0x000000ff1d00720c */ /* 0x000fda0000f21670 */
[----:B------:R-:W-:-:S04]  /*1530*/  @!P1 IADD3 R34, P2, PT, R12, R40, RZ ;  /* 0x000000280c229210 */ /* 0x000fc80007f5e0ff */
[----:B------:R-:W-:Y:S01]  /*1540*/  @!P1 IADD3.X R35, PT, PT, R13, R41, RZ, P2, !PT ;  /* 0x000000290d239210 */ /* 0x000fe200017fe4ff */
        /* <DEDUP_REMOVED lines=21> */
[----:B0-----:R-:W-:-:S04]  /*16a0*/  IMAD.WIDE.U32 R34, R30, 0x5, R32 ;  /* 0x000000051e227825 */ /* 0x001fc800078e0020 */
        /* <DEDUP_REMOVED lines=24> */
[----:B--2---:R0:W-:Y:S02]  /*1830*/  STG.E.64 desc[UR16][R34.64], R36 ;  /* 0x0000002422007986 */ /* 0x0041e4000c101b10 */
[----:B0-----:R-:W-:-:S06]  /*1840*/  CS2R R34, SRZ ;  /* 0x0000000000227805 */ /* 0x001fcc000001ff00 */
[----:B------:R-:W2:Y:S01]  /*1850*/  @!P1 LDG.E.64 R34, desc[UR16][R38.64] ;  /* 0x0000001026229981 */ /* 0x000ea2000c1e1b00 */
[----:B------:R-:W-:-:S04]  /*1860*/  IMAD.WIDE.U32 R32, R30, 0x7, R32 ;  /* 0x000000071e207825 */ /* 0x000fc800078e0020 */
[----:B------:R-:W-:Y:S01]  /*1870*/  IMAD R31, R31, 0x7, RZ ;  /* 0x000000071f1f7824 */ /* 0x000fe200078e02ff */
[----:B------:R-:W-:Y:S01]  /*1880*/  ISETP.GE.U32.AND P1, PT, R32, UR10, PT ;  /* 0x0000000a20007c0c */ /* 0x000fe2000bf26070 */
[----:B------:R-:W-:-:S03]  /*1890*/  IMAD.WIDE.U32 R36, R28, 0x30, R10 ;  /* 0x000000301c247825 */ /* 0x000fc600078e000a */
[----:B------:R-:W-:Y:S01]  /*18a0*/  IADD3 R31, PT, PT, R31, R33, RZ ;  /* 0x000000211f1f7210 */ /* 0x000fe20007ffe0ff */
[----:B------:R-:W-:Y:S01]  /*18b0*/  IMAD R29, R25, 0x30, RZ ;  /* 0x00000030191d7824 */ /* 0x000fe200078e02ff */
[----:B------:R-:W-:Y:S02]  /*18c0*/  CS2R R32, SRZ ;  /* 0x0000000000207805 */ /* 0x000fe4000001ff00 */
        /* <DEDUP_REMOVED lines=15> */
[----:B------:R-:W-:Y:S01]  /*19c0*/  IMAD.IADD R29, R29, 0x1, R25 ;  /* 0x000000011d1d7824 */ /* 0x000fe200078e0219 */
[C---:B------:R-:W-:Y:S01]  /*19d0*/  LEA R12, P1, R24.reuse, R12, 0x6 ;  /* 0x0000000c180c7211 */ /* 0x040fe200078230ff */
[----:B------:R-:W-:Y:S01]  /*19e0*/  IMAD.X R11, R11, 0x1, R15, P3 ;  /* 0x000000010b0b7824 */ /* 0x000fe200018e060f */
[----:B------:R-:W-:Y:S02]  /*19f0*/  ISETP.NE.AND.EX P0, PT, R19, RZ, PT, P0 ;  /* 0x000000ff1300720c */ /* 0x000fe40003f05300 */
[----:B------:R-:W-:Y:S01]  /*1a00*/  LEA R17, P2, R24, R17, 0x3 ;  /* 0x0000001118117211 */ /* 0x000fe200078418ff */
[----:B------:R-:W-:-:S03]  /*1a10*/  IMAD.X R13, R13, 0x1, R48, P1 ;  /* 0x000000010d0d7824 */ /* 0x000fc600008e0630 */
[----:B------:R-:W-:Y:S01]  /*1a20*/  IADD3.X R16, PT, PT, R16, R14, RZ, P2, !PT ;  /* 0x0000000e10107210 */ /* 0x000fe200017fe4ff */
[----:B--2---:R0:W-:Y:S06]  /*1a30*/  STG.E.64 desc[UR16][R28.64], R32 ;  /* 0x000000201c007986 */ /* 0x0041ec000c101b10 */
[----:B------:R-:W-:Y:S05]  /*1a40*/  @P0 BRA `(.L_x_101) ;  /* 0xfffffff400d80947 */ /* 0x000fea000383ffff */
[----:B------:R-:W1:Y:S02]  /*1a50*/  LDCU.64 UR6, c[0x0][0x3a8] ;  /* 0x00007500ff0677ac */ /* 0x000e640008000a00 */
[----:B-1----:R-:W-:Y:S02]  /*1a60*/  ULOP3.LUT UR6, UR6, 0xfffffff8, URZ, 0xc0, !UPT ;  /* 0xfffffff806067892 */ /* 0x002fe4000f8ec0ff */
[----:B------:R-:W-:-:S04]  /*1a70*/  ULOP3.LUT UR7, UR7, 0x7fffffff, URZ, 0xc0, !UPT ;  /* 0x7fffffff07077892 */ /* 0x000fc8000f8ec0ff */
[----:B------:R-:W-:Y:S02]  /*1a80*/  IMAD.U32 R15, RZ, RZ, UR6 ;  /* 0x00000006ff0f7e24 */ /* 0x000fe4000f8e00ff */
[----:B------:R-:W-:-:S07]  /*1a90*/  MOV R14, UR7 ;  /* 0x00000007000e7c02 */ /* 0x000fce0008000f00 */
.L_x_100:
        /* <DEDUP_REMOVED lines=13> */
[----:B------:R-:W2:Y:S01]  /*1b70*/  LDC.64 R12, c[0x0][0x3e0] ;  /* 0x0000f800ff0c7b82 */ /* 0x000ea20000000a00 */
[----:B------:R-:W3:Y:S07]  /*1b80*/  LDCU.128 UR12, c[0x0][0x390] ;  /* 0x00007200ff0c77ac */ /* 0x000eee0008000c00 */
[----:B------:R-:W2:Y:S01]  /*1b90*/  LDC.64 R18, c[0x0][0x3e8] ;  /* 0x0000fa00ff127b82 */ /* 0x000ea20000000a00 */
[----:B-1----:R-:W-:-:S02]  /*1ba0*/  IMAD R4, R14, UR10, RZ ;  /* 0x0000000a0e047c24 */ /* 0x002fc4000f8e02ff */
[----:B------:R-:W-:Y:S01]  /*1bb0*/  IMAD.WIDE.U32 R2, R15, UR10, R50 ;  /* 0x0000000a0f027c25 */ /* 0x000fe2000f8e0032 */
[----:B---3--:R-:W-:-:S03]  /*1bc0*/  ISETP.GE.U32.AND P0, PT, R22, UR12, PT ;  /* 0x0000000c16007c0c */ /* 0x008fc6000bf06070 */
        /* <DEDUP_REMOVED lines=31> */
[----:B-1----:R-:W-:Y:S02]  /*1dc0*/  @!P1 IMAD.MOV.U32 R6, RZ, RZ, R22 ;  /* 0x000000ffff069224 */ /* 0x002fe400078e0016 */
[----:B------:R-:W-:Y:S02]  /*1dd0*/  @!P1 IMAD.MOV.U32 R7, RZ, RZ, R0 ;  /* 0x000000ffff079224 */ /* 0x000fe400078e0000 */
[C---:B------:R-:W-:Y:S02]  /*1de0*/  @!P1 IMAD R9, R20.reuse, UR13, R9 ;  /* 0x0000000d14099c24 */ /* 0x040fe4000f8e0209 */
[----:B------:R-:W-:-:S05]  /*1df0*/  @!P1 IMAD.WIDE.U32 R6, R20, UR12, R6 ;  /* 0x0000000c14069c25 */ /* 0x000fca000f8e0006 */
[----:B------:R-:W-:-:S05]  /*1e00*/  @!P1 IADD3 R9, PT, PT, R7, R9, RZ ;  /* 0x0000000907099210 */ /* 0x000fca0007ffe0ff */
[----:B------:R-:W-:Y:S02]  /*1e10*/  @!P1 IMAD R7, R9, UR14, RZ ;  /* 0x0000000e09079c24 */ /* 0x000fe4000f8e02ff */
[----:B------:R-:W-:-:S04]  /*1e20*/  @!P1 IMAD.WIDE.U32 R8, R6, UR14, R2 ;  /* 0x0000000e06089c25 */ /* 0x000fc8000f8e0002 */
[----:B------:R-:W-:Y:S01]  /*1e30*/  @!P1 IMAD R7, R6, UR15, R7 ;  /* 0x0000000f06079c24 */ /* 0x000fe2000f8e0207 */
[----:B----4-:R-:W-:-:S03]  /*1e40*/  @!P1 LEA R16, P2, R8, R16, 0x3 ;  /* 0x0000001008109211 */ /* 0x010fc600078418ff */
[----:B------:R-:W-:-:S05]  /*1e50*/  @!P1 IMAD.IADD R6, R7, 0x1, R9 ;  /* 0x0000000107069824 */ /* 0x000fca00078e0209 */
[----:B------:R-:W-:Y:S02]  /*1e60*/  @!P1 LEA.HI.X R17, R8, R17, R6, 0x3, P2 ;  /* 0x0000001108119211 */ /* 0x000fe400010f1c06 */
[----:B------:R-:W-:Y:S01]  /*1e70*/  CS2R R6, SRZ ;  /* 0x0000000000067805 */ /* 0x000fe2000001ff00 */
[----:B---3--:R1:W-:Y:S05]  /*1e80*/  STG.E.64 desc[UR16][R10.64], R4 ;  /* 0x000000040a007986 */ /* 0x0083ea000c101b10 */
[----:B------:R3:W4:Y:S01]  /*1e90*/  @!P1 LDG.E.64 R6, desc[UR16][R16.64] ;  /* 0x0000001010069981 */ /* 0x000722000c1e1b00 */
[----:B------:R-:W-:Y:S01]  /*1ea0*/  IADD3 R2, P2, PT, R2, UR10, RZ ;  /* 0x0000000a02027c10 */ /* 0x000fe2000ff5e0ff */
[----:B--2---:R-:W-:-:S03]  /*1eb0*/  IMAD R19, R19, R12, RZ ;  /* 0x0000000c13137224 */ /* 0x004fc600078e02ff */
[----:B------:R-:W-:Y:S01]  /*1ec0*/  ISETP.GE.U32.AND P1, PT, R2, UR14, PT ;  /* 0x0000000e02007c0c */ /* 0x000fe2000bf26070 */
[----:B------:R-:W-:Y:S01]  /*1ed0*/  IMAD R19, R18, R13, R19 ;  /* 0x0000000d12137224 */ /* 0x000fe200078e0213 */
[----:B------:R-:W-:-:S04]  /*1ee0*/  IADD3.X R3, PT, PT, R3, UR11, RZ, P2, !PT ;  /* 0x0000000b03037c10 */ /* 0x000fc800097fe4ff */
[----:B------:R-:W-:Y:S02]  /*1ef0*/  ISETP.GE.AND.EX P1, PT, R3, UR15, PT, P1 ;  /* 0x0000000f03007c0c */ /* 0x000fe4000bf26310 */
[C---:B------:R-:W-:Y:S02]  /*1f00*/  LOP3.LUT R8, R0.reuse, R3, RZ, 0xfc, !PT ;  /* 0x0000000300087212 */ /* 0x040fe400078efcff */
[----:B------:R-:W-:-:S04]  /*1f10*/  ISETP.GE.OR.EX P1, PT, R0, UR13, P1, P0 ;  /* 0x0000000d00007c0c */ /* 0x000fc80008f26700 */
[----:B------:R-:W-:-:S13]  /*1f20*/  ISETP.LT.OR P1, PT, R8, RZ, P1 ;  /* 0x000000ff0800720c */ /* 0x000fda0000f21670 */
[----:B------:R-:W2:Y:S01]  /*1f30*/  @!P1 LDC.64 R8, c[0x0][0x388] ;  /* 0x0000e200ff089b82 */ /* 0x000ea20000000a00 */
[----:B------:R-:W-:Y:S02]  /*1f40*/  @!P1 IMAD R25, R21, UR12, RZ ;  /* 0x0000000c15199c24 */ /* 0x000fe4000f8e02ff */
[----:B-1----:R-:W-:Y:S02]  /*1f50*/  @!P1 IMAD.MOV.U32 R4, RZ, RZ, R22 ;  /* 0x000000ffff049224 */ /* 0x002fe400078e0016 */
[----:B------:R-:W-:Y:S02]  /*1f60*/  @!P1 IMAD.MOV.U32 R5, RZ, RZ, R0 ;  /* 0x000000ffff059224 */ /* 0x000fe400078e0000 */
[C---:B------:R-:W-:Y:S02]  /*1f70*/  @!P1 IMAD R25, R20.reuse, UR13, R25 ;  /* 0x0000000d14199c24 */ /* 0x040fe4000f8e0219 */
[----:B---3--:R-:W-:-:S04]  /*1f80*/  @!P1 IMAD.WIDE.U32 R16, R20, UR12, R4 ;  /* 0x0000000c14109c25 */ /* 0x008fc8000f8e0004 */
[----:B------:R-:W-:Y:S01]  /*1f90*/  IMAD.WIDE.U32 R4, R18, R12, RZ ;  /* 0x0000000c12047225 */ /* 0x000fe200078e00ff */
[----:B------:R-:W-:-:S03]  /*1fa0*/  @!P1 IADD3 R25, PT, PT, R17, R25, RZ ;  /* 0x0000001911199210 */ /* 0x000fc60007ffe0ff */
[----:B------:R-:W-:Y:S01]  /*1fb0*/  @!P1 IMAD.WIDE.U32 R12, R16, UR14, R2 ;  /* 0x0000000e100c9c25 */ /* 0x000fe2000f8e0002 */
[----:B------:R-:W-:-:S03]  /*1fc0*/  LEA R10, P2, R4, R10, 0x3 ;  /* 0x0000000a040a7211 */ /* 0x000fc600078418ff */
[----:B------:R-:W-:Y:S02]  /*1fd0*/  @!P1 IMAD R25, R25, UR14, RZ ;  /* 0x0000000e19199c24 */ /* 0x000fe4000f8e02ff */
[----:B------:R-:W-:Y:S01]  /*1fe0*/  IMAD.IADD R5, R5, 0x1, R19 ;  /* 0x0000000105057824 */ /* 0x000fe200078e0213 */
[----:B--2---:R-:W-:Y:S01]  /*1ff0*/  @!P1 LEA R8, P3, R12, R8, 0x3 ;  /* 0x000000080c089211 */ /* 0x004fe200078618ff */
[----:B------:R-:W-:-:S03]  /*2000*/  @!P1 IMAD R25, R16, UR15, R25 ;  /* 0x0000000f10199c24 */ /* 0x000fc6000f8e0219 */
[----:B------:R-:W-:Y:S01]  /*2010*/  LEA.HI.X R11, R4, R11, R5, 0x3, P2 ;  /* 0x0000000b040b7211 */ /* 0x000fe200010f1c05 */
[----:B------:R-:W-:-:S05]  /*2020*/  @!P1 IMAD.IADD R13, R25, 0x1, R13 ;  /* 0x00000001190d9824 */ /* 0x000fca00078e020d */
        /* <DEDUP_REMOVED lines=12> */
[----:B-1----:R-:W-:Y:S01]  /*20f0*/  @!P1 MOV R7, R0 ;  /* 0x0000000000079202 */ /* 0x002fe20000000f00 */
[----:B------:R-:W-:Y:S02]  /*2100*/  @!P1 IMAD R19, R21, UR12, RZ ;  /* 0x0000000c15139c24 */ /* 0x000fe4000f8e02ff */
[----:B------:R-:W-:Y:S02]  /*2110*/  @!P1 IMAD.MOV.U32 R6, RZ, RZ, R22 ;  /* 0x000000ffff069224 */ /* 0x000fe400078e0016 */
[C---:B------:R-:W-:Y:S02]  /*2120*/  @!P1 IMAD R19, R20.reuse, UR13, R19 ;  /* 0x0000000d14139c24 */ /* 0x040fe4000f8e0213 */
[----:B--2---:R-:W-:Y:S01]  /*2130*/  @!P1 IMAD.WIDE.U32 R8, R20, UR12, R6 ;  /* 0x0000000c14089c25 */ /* 0x004fe2000f8e0006 */
[----:B------:R-:W-:-:S03]  /*2140*/  @!P1 IADD3 R6, P0, PT, R2, UR10, RZ ;  /* 0x0000000a02069c10 */ /* 0x000fc6000ff1e0ff */
[----:B------:R-:W-:Y:S01]  /*2150*/  @!P1 IMAD.IADD R19, R9, 0x1, R19 ;  /* 0x0000000109139824 */ /* 0x000fe200078e0213 */
[----:B------:R-:W-:Y:S02]  /*2160*/  @!P1 IADD3.X R7, PT, PT, R3, UR11, RZ, P0, !PT ;  /* 0x0000000b03079c10 */ /* 0x000fe400087fe4ff */
[----:B------:R-:W-:Y:S01]  /*2170*/  LEA R2, P0, R4, R10, 0x3 ;  /* 0x0000000a04027211 */ /* 0x000fe200078018ff */
[----:B------:R-:W-:Y:S02]  /*2180*/  @!P1 IMAD R19, R19, UR14, RZ ;  /* 0x0000000e13139c24 */ /* 0x000fe4000f8e02ff */
[----:B------:R-:W-:Y:S01]  /*2190*/  @!P1 IMAD.WIDE.U32 R6, R8, UR14, R6 ;  /* 0x0000000e08069c25 */ /* 0x000fe2000f8e0006 */
[----:B------:R-:W-:-:S03]  /*21a0*/  LEA.HI.X R3, R4, R11, R5, 0x3, P0 ;  /* 0x0000000b04037211 */ /* 0x000fc600000f1c05 */
[----:B------:R-:W-:Y:S01]  /*21b0*/  @!P1 IMAD R19, R8, UR15, R19 ;  /* 0x0000000f08139c24 */ /* 0x000fe2000f8e0213 */
[----:B----4-:R-:W-:-:S03]  /*21c0*/  @!P1 LEA R16, P2, R6, R16, 0x3 ;  /* 0x0000001006109211 */ /* 0x010fc600078418ff */
[----:B------:R-:W-:-:S05]  /*21d0*/  @!P1 IMAD.IADD R7, R19, 0x1, R7 ;  /* 0x0000000113079824 */ /* 0x000fca00078e0207 */
[----:B------:R-:W-:Y:S02]  /*21e0*/  @!P1 LEA.HI.X R17, R6, R17, R7, 0x3, P2 ;  /* 0x0000001106119211 */ /* 0x000fe400010f1c07 */
[----:B------:R-:W-:Y:S01]  /*21f0*/  CS2R R6, SRZ ;  /* 0x0000000000067805 */ /* 0x000fe2000001ff00 */
[----:B---3--:R1:W-:Y:S05]  /*2200*/  STG.E.64 desc[UR16][R2.64], R12 ;  /* 0x0000000c02007986 */ /* 0x0083ea000c101b10 */
[----:B------:R-:W2:Y:S01]  /*2210*/  @!P1 LDG.E.64 R6, desc[UR16][R16.64] ;  /* 0x0000001010069981 */ /* 0x000ea2000c1e1b00 */
[C---:B------:R-:W-:Y:S01]  /*2220*/  IMAD.SHL.U32 R9, R4.reuse, 0x8, RZ ;  /* 0x0000000804097824 */ /* 0x040fe200078e00ff */
[----:B------:R-:W-:-:S02]  /*2230*/  SHF.L.U64.HI R11, R4, 0x3, R5 ;  /* 0x00000003040b7819 */ /* 0x000fc40000010205 */
[----:B------:R-:W-:Y:S02]  /*2240*/  IADD3 R15, P1, PT, R15, 0x4, RZ ;  /* 0x000000040f0f7810 */ /* 0x000fe40007f3e0ff */
[----:B------:R-:W-:-:S03]  /*2250*/  IADD3 R4, P0, PT, R9, R2, RZ ;  /* 0x0000000209047210 */ /* 0x000fc60007f1e0ff */
[----:B------:R-:W-:Y:S01]  /*2260*/  IMAD.X R14, RZ, RZ, R14, P1 ;  /* 0x000000ffff0e7224 */ /* 0x000fe200008e060e */
[----:B------:R-:W-:Y:S02]  /*2270*/  IADD3.X R5, PT, PT, R11, R3, RZ, P0, !PT ;  /* 0x000000030b057210 */ /* 0x000fe400007fe4ff */
[----:B------:R-:W-:-:S05]  /*2280*/  IADD3 R10, P0, PT, R4, R9, RZ ;  /* 0x00000009040a7210 */ /* 0x000fca0007f1e0ff */
[----:B------:R-:W-:Y:S01]  /*2290*/  IMAD.X R11, R5, 0x1, R11, P0 ;  /* 0x00000001050b7824 */ /* 0x000fe200000e060b */
[----:B--2---:R1:W-:Y:S07]  /*22a0*/  STG.E.64 desc[UR16][R4.64], R6 ;  /* 0x0000000604007986 */ /* 0x0043ee000c101b10 */
.L_x_103:
        /* <DEDUP_REMOVED lines=10> */
[----:B------:R-:W1:Y:S01]  /*2350*/  LDCU.128 UR8, c[0x0][0x390] ;  /* 0x00007200ff0877ac */ /* 0x000e620008000c00 */
        /* <DEDUP_REMOVED lines=33> */
[----:B------:R-:W-:Y:S02]  /*2570*/  @!P1 IMAD R13, R21, UR8, RZ ;  /* 0x00000008150d9c24 */ /* 0x000fe4000f8e02ff */
[----:B-1----:R-:W-:Y:S02]  /*2580*/  @!P1 IMAD.MOV.U32 R6, RZ, RZ, R22 ;  /* 0x000000ffff069224 */ /* 0x002fe400078e0016 */
[----:B------:R-:W-:Y:S02]  /*2590*/  @!P1 IMAD.MOV.U32 R7, RZ, RZ, R0 ;  /* 0x000000ffff079224 */ /* 0x000fe400078e0000 */
[C---:B------:R-:W-:Y:S02]  /*25a0*/  @!P1 IMAD R13, R20.reuse, UR9, R13 ;  /* 0x00000009140d9c24 */ /* 0x040fe4000f8e020d */
[----:B------:R-:W-:-:S05]  /*25b0*/  @!P1 IMAD.WIDE.U32 R6, R20, UR8, R6 ;  /* 0x0000000814069c25 */ /* 0x000fca000f8e0006 */
[----:B------:R-:W-:Y:S01]  /*25c0*/  @!P1 IADD3 R13, PT, PT, R7, R13, RZ ;  /* 0x0000000d070d9210 */ /* 0x000fe20007ffe0ff */
[----:B------:R-:W-:-:S04]  /*25d0*/  @!P1 IMAD.WIDE.U32 R8, R6, UR10, R8 ;  /* 0x0000000a06089c25 */ /* 0x000fc8000f8e0008 */
[----:B------:R-:W-:-:S04]  /*25e0*/  @!P1 IMAD R13, R13, UR10, RZ ;  /* 0x0000000a0d0d9c24 */ /* 0x000fc8000f8e02ff */
[----:B------:R-:W-:Y:S01]  /*25f0*/  @!P1 IMAD R13, R6, UR11, R13 ;  /* 0x0000000b060d9c24 */ /* 0x000fe2000f8e020d */
[----:B---3--:R-:W-:Y:S02]  /*2600*/  @!P1 LEA R4, P0, R8, R4, 0x3 ;  /* 0x0000000408049211 */ /* 0x008fe400078018ff */
[----:B------:R-:W-:Y:S01]  /*2610*/  CS2R R6, SRZ ;  /* 0x0000000000067805 */ /* 0x000fe2000001ff00 */
[----:B------:R-:W1:Y:S01]  /*2620*/  LDCU.128 UR8, c[0x0][0x3e0] ;  /* 0x00007c00ff0877ac */ /* 0x000e620008000c00 */
[----:B------:R-:W-:-:S05]  /*2630*/  @!P1 IMAD.IADD R13, R13, 0x1, R9 ;  /* 0x000000010d0d9824 */ /* 0x000fca00078e0209 */
[----:B------:R-:W-:Y:S01]  /*2640*/  @!P1 LEA.HI.X R5, R8, R5, R13, 0x3, P0 ;  /* 0x0000000508059211 */ /* 0x000fe200000f1c0d */
[----:B--2---:R2:W-:Y:S04]  /*2650*/  STG.E.64 desc[UR16][R10.64], R2 ;  /* 0x000000020a007986 */ /* 0x0045e8000c101b10 */
[----:B------:R-:W3:Y:S01]  /*2660*/  @!P1 LDG.E.64 R6, desc[UR16][R4.64] ;  /* 0x0000001004069981 */ /* 0x000ee2000c1e1b00 */
[----:B-1----:R-:W-:Y:S01]  /*2670*/  UIMAD UR11, UR11, UR8, URZ ;  /* 0x000000080b0b72a4 */ /* 0x002fe2000f8e02ff */
[----:B------:R-:W-:Y:S01]  /*2680*/  IADD3 R15, P1, PT, R15, 0x2, RZ ;  /* 0x000000020f0f7810 */ /* 0x000fe20007f3e0ff */
[----:B------:R-:W-:Y:S02]  /*2690*/  UIMAD.WIDE.U32 UR6, UR10, UR8, URZ ;  /* 0x000000080a0672a5 */ /* 0x000fe4000f8e00ff */
[----:B------:R-:W-:-:S02]  /*26a0*/  UIMAD UR9, UR10, UR9, UR11 ;  /* 0x000000090a0972a4 */ /* 0x000fc4000f8e020b */
[----:B------:R-:W-:Y:S01]  /*26b0*/  USHF.L.U32 UR8, UR6, 0x3, URZ ;  /* 0x0000000306087899 */ /* 0x000fe200080006ff */
[----:B------:R-:W-:Y:S01]  /*26c0*/  IMAD.X R14, RZ, RZ, R14, P1 ;  /* 0x000000ffff0e7224 */ /* 0x000fe200008e060e */
[----:B------:R-:W-:-:S04]  /*26d0*/  UIADD3 UR9, UPT, UPT, UR7, UR9, URZ ;  /* 0x0000000907097290 */ /* 0x000fc8000fffe0ff */
[----:B------:R-:W-:Y:S01]  /*26e0*/  USHF.L.U64.HI UR9, UR6, 0x3, UR9 ;  /* 0x0000000306097899 */ /* 0x000fe20008010209 */
[----:B------:R-:W-:-:S05]  /*26f0*/  IADD3 R8, P0, PT, R10, UR8, RZ ;  /* 0x000000080a087c10 */ /* 0x000fca000ff1e0ff */
[----:B------:R-:W-:Y:S02]  /*2700*/  IADD3.X R9, PT, PT, R11, UR9, RZ, P0, !PT ;  /* 0x000000090b097c10 */ /* 0x000fe400087fe4ff */
[----:B--2---:R-:W-:-:S04]  /*2710*/  IADD3 R10, P0, PT, R8, UR8, RZ ;  /* 0x00000008080a7c10 */ /* 0x004fc8000ff1e0ff */
[----:B------:R-:W-:Y:S01]  /*2720*/  IADD3.X R11, PT, PT, R9, UR9, RZ, P0, !PT ;  /* 0x00000009090b7c10 */ /* 0x000fe200087fe4ff */
[----:B---3--:R2:W-:Y:S08]  /*2730*/  STG.E.64 desc[UR16][R8.64], R6 ;  /* 0x0000000608007986 */ /* 0x0085f0000c101b10 */
.L_x_104:
[----:B------:R-:W-:Y:S05]  /*2740*/  BRA.U UP0, `(.L_x_102) ;  /* 0x0000000100c87547 */ /* 0x000fea000b800000 */
[----:B------:R-:W3:Y:S01]  /*2750*/  LDCU.64 UR6, c[0x0][0x3d8] ;  /* 0x00007b00ff0677ac */ /* 0x000ee20008000a00 */
[----:B-1----:R-:W1:Y:S01]  /*2760*/  LDC.64 R2, c[0x0][0x398] ;  /* 0x0000e600ff027b82 */ /* 0x002e620000000a00 */
[----:B------:R-:W-:Y:S01]  /*2770*/  MOV R13, R51 ;  /* 0x00000033000d7202 */ /* 0x000fe20000000f00 */
[----:B------:R-:W-:Y:S01]  /*2780*/  IMAD.MOV.U32 R12, RZ, RZ, R50 ;  /* 0x000000ffff0c7224 */ /* 0x000fe200078e0032 */
[----:B------:R-:W-:Y:S05]  /*2790*/  BSSY.RECONVERGENT B0, `(.L_x_105) ;  /* 0x0000024000007945 */ /* 0x000fea0003800200 */
[----:B--2---:R-:W2:Y:S08]  /*27a0*/  LDC.64 R8, c[0x0][0x390] ;  /* 0x0000e400ff087b82 */ /* 0x004eb00000000a00 */
[----:B------:R-:W4:Y:S01]  /*27b0*/  LDC.64 R4, c[0x0][0x3e0] ;  /* 0x0000f800ff047b82 */ /* 0x000f220000000a00 */
[----:B---3--:R-:W-:-:S02]  /*27c0*/  IMAD R14, R14, UR6, RZ ;  /* 0x000000060e0e7c24 */ /* 0x008fc4000f8e02ff */
[----:B------:R-:W-:-:S04]  /*27d0*/  IMAD.WIDE.U32 R12, R15, UR6, R12 ;  /* 0x000000060f0c7c25 */ /* 0x000fc8000f8e000c */
[----:B------:R-:W-:Y:S01]  /*27e0*/  IMAD R15, R15, UR7, R14 ;  /* 0x000000070f0f7c24 */ /* 0x000fe2000f8e020e */
[----:B-1----:R-:W-:Y:S01]  /*27f0*/  ISETP.GE.U32.AND P0, PT, R12, R2, PT ;  /* 0x000000020c00720c */ /* 0x002fe20003f06070 */
[----:B------:R-:W1:Y:S02]  /*2800*/  LDC.64 R6, c[0x0][0x3e8] ;  /* 0x0000fa00ff067b82 */ /* 0x000e640000000a00 */
[----:B------:R-:W-:Y:S01]  /*2810*/  IMAD.IADD R17, R13, 0x1, R15 ;  /* 0x000000010d117824 */ /* 0x000fe200078e020f */
[----:B------:R-:W-:Y:S02]  /*2820*/  CS2R R14, SRZ ;  /* 0x00000000000e7805 */ /* 0x000fe4000001ff00 */
[----:B--2---:R-:W-:Y:S02]  /*2830*/  ISETP.GE.U32.AND P1, PT, R22, R8, PT ;  /* 0x000000081600720c */ /* 0x004fe40003f26070 */
[----:B------:R-:W-:-:S04]  /*2840*/  ISETP.GE.AND.EX P0, PT, R17, R3, PT, P0 ;  /* 0x000000031100720c */ /* 0x000fc80003f06300 */
[C---:B------:R-:W-:Y:S02]  /*2850*/  ISETP.GE.OR.EX P0, PT, R0.reuse, R9, P0, P1 ;  /* 0x000000090000720c */ /* 0x040fe40000706710 */
[----:B------:R-:W-:-:S04]  /*2860*/  LOP3.LUT R0, R0, R17, RZ, 0xfc, !PT ;  /* 0x0000001100007212 */ /* 0x000fc800078efcff */
[----:B------:R-:W-:-:S13]  /*2870*/  ISETP.LT.OR P0, PT, R0, RZ, P0 ;  /* 0x000000ff0000720c */ /* 0x000fda0000701670 */
[----:B----4-:R-:W-:Y:S05]  /*2880*/  @P0 BRA `(.L_x_106) ;  /* 0x0000000000500947 */ /* 0x010fea0003800000 */
[----:B------:R-:W2:Y:S01]  /*2890*/  LDCU.64 UR6, c[0x0][0x3d0] ;  /* 0x00007a00ff0677ac */ /* 0x000ea20008000a00 */
[----:B------:R-:W-:Y:S02]  /*28a0*/  IMAD.MOV.U32 R14, RZ, RZ, R54 ;  /* 0x000000ffff0e7224 */ /* 0x000fe400078e0036 */
[----:B------:R-:W-:Y:S02]  /*28b0*/  IMAD.MOV.U32 R15, RZ, RZ, R53 ;  /* 0x000000ffff0f7224 */ /* 0x000fe400078e0035 */
[----:B--2---:R-:W-:Y:S02]  /*28c0*/  IMAD R0, R52, UR6, RZ ;  /* 0x0000000634007c24 */ /* 0x004fe4000f8e02ff */
[----:B------:R-:W-:-:S04]  /*28d0*/  IMAD.WIDE.U32 R14, R49, UR6, R14 ;  /* 0x00000006310e7c25 */ /* 0x000fc8000f8e000e */
[----:B------:R-:W-:Y:S01]  /*28e0*/  IMAD R13, R49, UR7, R0 ;  /* 0x00000007310d7c24 */ /* 0x000fe2000f8e0200 */
[----:B------:R-:W2:Y:S01]  /*28f0*/  LDCU.64 UR6, c[0x0][0x388] ;  /* 0x00007100ff0677ac */ /* 0x000ea20008000a00 */
[----:B------:R-:W-:-:S03]  /*2900*/  IMAD R0, R21, R8, RZ ;  /* 0x0000000815007224 */ /* 0x000fc600078e02ff */
[----:B------:R-:W-:Y:S01]  /*2910*/  IADD3 R15, PT, PT, R13, R15, RZ ;  /* 0x0000000f0d0f7210 */ /* 0x000fe20007ffe0ff */
[C---:B------:R-:W-:Y:S02]  /*2920*/  IMAD R13, R20.reuse, R9, R0 ;  /* 0x00000009140d7224 */ /* 0x040fe400078e0200 */
[----:B------:R-:W-:-:S04]  /*2930*/  IMAD.WIDE.U32 R8, R20, R8, R14 ;  /* 0x0000000814087225 */ /* 0x000fc800078e000e */
[----:B------:R-:W-:Y:S02]  /*2940*/  IMAD.IADD R9, R13, 0x1, R9 ;  /* 0x000000010d097824 */ /* 0x000fe400078e0209 */
[----:B------:R-:W-:Y:S02]  /*2950*/  IMAD.MOV.U32 R13, RZ, RZ, R17 ;  /* 0x000000ffff0d7224 */ /* 0x000fe400078e0011 */
[-C--:B------:R-:W-:Y:S02]  /*2960*/  IMAD R9, R9, R2.reuse, RZ ;  /* 0x0000000209097224 */ /* 0x080fe400078e02ff */
[----:B------:R-:W-:-:S04]  /*2970*/  IMAD.WIDE.U32 R12, R8, R2, R12 ;  /* 0x00000002080c7225 */ /* 0x000fc800078e000c */
[----:B------:R-:W-:Y:S01]  /*2980*/  IMAD R3, R8, R3, R9 ;  /* 0x0000000308037224 */ /* 0x000fe200078e0209 */
[----:B--2---:R-:W-:-:S03]  /*2990*/  LEA R14, P0, R12, UR6, 0x3 ;  /* 0x000000060c0e7c11 */ /* 0x004fc6000f8018ff */
[----:B------:R-:W-:-:S05]  /*29a0*/  IMAD.IADD R3, R13, 0x1, R3 ;  /* 0x000000010d037824 */ /* 0x000fca00078e0203 */
[----:B------:R-:W-:-:S06]  /*29b0*/  LEA.HI.X R15, R12, UR7, R3, 0x3, P0 ;  /* 0x000000070c0f7c11 */ /* 0x000fcc00080f1c03 */
[----:B------:R-:W5:Y:S02]  /*29c0*/  LDG.E.64 R14, desc[UR16][R14.64] ;  /* 0x000000100e0e7981 */ /* 0x000f64000c1e1b00 */
.L_x_106:
[----:B------:R-:W-:Y:S05]  /*29d0*/  BSYNC.RECONVERGENT B0 ;  /* 0x0000000000007941 */ /* 0x000fea0003800200 */
.L_x_105:
[----:B------:R-:W-:Y:S01]  /*29e0*/  MOV R2, R10 ;  /* 0x0000000a00027202 */ /* 0x000fe20000000f00 */
[----:B------:R-:W-:Y:S02]  /*29f0*/  IMAD.MOV.U32 R3, RZ, RZ, R11 ;  /* 0x000000ffff037224 */ /* 0x000fe400078e000b */
[-C--:B-1----:R-:W-:Y:S02]  /*2a00*/  IMAD R7, R7, R4.reuse, RZ ;  /* 0x0000000407077224 */ /* 0x082fe400078e02ff */
[C---:B------:R-:W-:Y:S01]  /*2a10*/  IMAD.WIDE.U32 R8, R6.reuse, R4, RZ ;  /* 0x0000000406087225 */ /* 0x040fe200078e00ff */
[----:B-----5:R3:W-:Y:S03]  /*2a20*/  STG.E.64 desc[UR16][R2.64], R14 ;  /* 0x0000000e02007986 */ /* 0x0207e6000c101b10 */
[----:B------:R-:W-:Y:S01]  /*2a30*/  IMAD R5, R6, R5, R7 ;  /* 0x0000000506057224 */ /* 0x000fe200078e0207 */
[----:B------:R-:W-:-:S03]  /*2a40*/  LEA R10, P0, R8, R10, 0x3 ;  /* 0x0000000a080a7211 */ /* 0x000fc600078018ff */
[----:B------:R-:W-:-:S05]  /*2a50*/  IMAD.IADD R5, R9, 0x1, R5 ;  /* 0x0000000109057824 */ /* 0x000fca00078e0205 */
[----:B------:R-:W-:-:S07]  /*2a60*/  LEA.HI.X R11, R8, R11, R5, 0x3, P0 ;  /* 0x0000000b080b7211 */ /* 0x000fce00000f1c05 */
.L_x_102:
[----:B------:R-:W4:Y:S01]  /*2a70*/  LDCU.64 UR6, c[0x0][0x3a0] ;  /* 0x00007400ff0677ac */ /* 0x000f220008000a00 */
[----:B------:R-:W-:-:S05]  /*2a80*/  IADD3 R49, P0, PT, R49, 0x1, RZ ;  /* 0x0000000131317810 */ /* 0x000fca0007f1e0ff */
[----:B------:R-:W-:Y:S01]  /*2a90*/  IMAD.X R52, RZ, RZ, R52, P0 ;  /* 0x000000ffff347224 */ /* 0x000fe200000e0634 */
[----:B----4-:R-:W-:-:S04]  /*2aa0*/  ISETP.NE.U32.AND P0, PT, R49, UR6, PT ;  /* 0x0000000631007c0c */ /* 0x010fc8000bf05070 */
[----:B------:R-:W-:-:S13]  /*2ab0*/  ISETP.NE.AND.EX P0, PT, R52, UR7, PT, P0 ;  /* 0x0000000734007c0c */ /* 0x000fda000bf05300 */
[----:B------:R-:W-:Y:S05]  /*2ac0*/  @P0 BRA `(.L_x_107) ;  /* 0xffffffe000800947 */ /* 0x000fea000383ffff */
[----:B-1-3--:R-:W3:Y:S01]  /*2ad0*/  LDL.LU R3, [R1+0x28] ;  /* 0x0000280001037983 */ /* 0x00aee20000300800 */
[----:B------:R-:W1:Y:S03]  /*2ae0*/  LDCU UR6, c[0x0][0x360] ;  /* 0x00006c00ff0677ac */ /* 0x000e660008000800 */
[----:B------:R-:W4:Y:S01]  /*2af0*/  LDL.LU R2, [R1+0x2c] ;  /* 0x00002c0001027983 */ /* 0x000f220000300800 */
[----:B------:R-:W1:Y:S01]  /*2b00*/  LDC R0, c[0x0][0x370] ;  /* 0x0000dc00ff007b82 */ /* 0x000e620000000800 */
[----:B------:R-:W5:Y:S01]  /*2b10*/  LDCU.64 UR8, c[0x0][0x380] ;  /* 0x00007000ff0877ac */ /* 0x000f620008000a00 */
[----:B-1----:R-:W-:-:S05]  /*2b20*/  IMAD R0, R0, UR6, RZ ;  /* 0x0000000600007c24 */ /* 0x002fca000f8e02ff */
[----:B---3--:R-:W-:-:S04]  /*2b30*/  IADD3 R3, P0, PT, R0, R3, RZ ;  /* 0x0000000300037210 */ /* 0x008fc80007f1e0ff */
[----:B----4-:R-:W-:Y:S01]  /*2b40*/  IADD3.X R2, PT, PT, RZ, R2, RZ, P0, !PT ;  /* 0x00000002ff027210 */ /* 0x010fe200007fe4ff */
[----:B------:R1:W-:Y:S01]  /*2b50*/  STL [R1+0x28], R3 ;  /* 0x0000280301007387 */ /* 0x0003e20000100800 */
[----:B-----5:R-:W-:-:S03]  /*2b60*/  ISETP.GE.U32.AND P0, PT, R3, UR8, PT ;  /* 0x0000000803007c0c */ /* 0x020fc6000bf06070 */
[----:B------:R1:W-:Y:S01]  /*2b70*/  STL [R1+0x2c], R2 ;  /* 0x00002c0201007387 */ /* 0x0003e20000100800 */
[----:B------:R-:W-:-:S13]  /*2b80*/  ISETP.GE.AND.EX P0, PT, R2, UR9, PT, P0 ;  /* 0x0000000902007c0c */ /* 0x000fda000bf06300 */
[----:B-1----:R-:W-:Y:S05]  /*2b90*/  @!P0 BRA `(.L_x_108) ;  /* 0xffffffd400808947 */ /* 0x002fea000383ffff */
[----:B------:R-:W-:Y:S05]  /*2ba0*/  EXIT ;  /* 0x000000000000794d */ /* 0x000fea0003800000 */
        .weak           $__internal_6_$__cuda_sm20_div_s64
        .type           $__internal_6_$__cuda_sm20_div_s64,@function
        .size           $__internal_6_$__cuda_sm20_div_s64,(.L_x_116 - $__internal_6_$__cuda_sm20_div_s64)
$__internal_6_$__cuda_sm20_div_s64:
        /* <DEDUP_REMOVED lines=83> */
[----:B------:R-:W-:Y:S06]  /*30e0*/  RET.REL.NODEC R6 `(_ZN2at6native13im2col_kernelIdEEvlPKT_llllllllllllPS2_) ;  /* 0xffffffcc06c47950 */ /* 0x000fec0003c3ffff */
.L_x_109:
        /* <DEDUP_REMOVED lines=9> */
.L_x_116:


//--------------------- .nv.shared.reserved.0     --------------------------
	.section	.nv.shared.reserved.0,"aw",@nobits
	.weak		__nv_reservedSMEM_offset_0_alias
	.size		__nv_reservedSMEM_offset_0_alias, 0, 64
	.other		__nv_reservedSMEM_offset_0_alias,@"STO_CUDA_RESERVED_SHARED STV_DEFAULT"
__nv_reservedSMEM_offset_0_alias:
	.zero		0
	.zero		64


//--------------------- .nv.global                --------------------------
	.section	.nv.global,"aw",@nobits
.nv.global:
	.type		_ZN39_INTERNAL_72552453_9_Im2Col_cu_c1fd30784cuda3std3__48in_placeE,@object
	.size		_ZN39_INTERNAL_72552453_9_Im2Col_cu_c1fd30784cuda3std3__48in_placeE,(_ZN39_INTERNAL_72552453_9_Im2Col_cu_c1fd30784cuda3std6ranges3__45__cpo8distanceE - _ZN39_INTERNAL_72552453_9_Im2Col_cu_c1fd30784cuda3std3__48in_placeE)
_ZN39_INTERNAL_72552453_9_Im2Col_cu_c1fd30784cuda3std3__48in_placeE:
	.zero		1
	.type		_ZN39_INTERNAL_72552453_9_Im2Col_cu_c1fd30784cuda3std6ranges3__45__cpo8distanceE,@object
	.size		_ZN39_INTERNAL_72552453_9_Im2Col_cu_c1fd30784cuda3std6ranges3__45__cpo8distanceE,(_ZN39_INTERNAL_72552453_9_Im2Col_cu_c1fd30784cuda3std3__45__cpo6cbeginE - _ZN39_INTERNAL_72552453_9_Im2Col_cu_c1fd30784cuda3std6ranges3__45__cpo8distanceE)
_ZN39_INTERNAL_72552453_9_Im2Col_cu_c1fd30784cuda3std6ranges3__45__cpo8distanceE:
	.zero		1
	.type		_ZN39_INTERNAL_72552453_9_Im2Col_cu_c1fd30784cuda3std3__45__cpo6cbeginE,@object
	.size		_ZN39_INTERNAL_72552453_9_Im2Col_cu_c1fd30784cuda3std3__45__cpo6cbeginE,(_ZN39_INTERNAL_72552453_9_Im2Col_cu_c1fd30784cuda3std6ranges3__45__cpo7advanceE - _ZN39_INTERNAL_72552453_9_Im2Col_cu_c1fd30784cuda3std3__45__cpo6cbeginE)
_ZN39_INTERNAL_72552453_9_Im2Col_cu_c1fd30784cuda3std3__45__cpo6cbeginE:
	.zero		1
	.type		_ZN39_INTERNAL_72552453_9_Im2Col_cu_c1fd30784cuda3std6ranges3__45__cpo7advanceE,@object
	.size		_ZN39_INTERNAL_72552453_9_Im2Col_cu_c1fd30784cuda3std6ranges3__45__cpo7advanceE,(_ZN39_INTERNAL_72552453_9_Im2Col_cu_c1fd30784cuda3std3__45__cpo7crbeginE - _ZN39_INTERNAL_72552453_9_Im2Col_cu_c1fd30784cuda3std6ranges3__45__cpo7advanceE)
_ZN39_INTERNAL_72552453_9_Im2Col_cu_c1fd30784cuda3std6ranges3__45__cpo7advanceE:
	.zero		1
	.type		_ZN39_INTERNAL_72552453_9_Im2Col_cu_c1fd30784cuda3std3__45__cpo7crbeginE,@object
	.size		_ZN39_INTERNAL_72552453_9_Im2Col_cu_c1fd30784cuda3std3__45__cpo7crbeginE,(_ZN39_INTERNAL_72552453_9_Im2Col_cu_c1fd30784cuda3std6ranges3__45__cpo4dataE - _ZN39_INTERNAL_72552453_9_Im2Col_cu_c1fd30784cuda3std3__45__cpo7crbeginE)
_ZN39_INTERNAL_72552453_9_Im2Col_cu_c1fd30784cuda3std3__45__cpo7crbeginE:
	.zero		1
	.type		_ZN39_INTERNAL_72552453_9_Im2Col_cu_c1fd30784cuda3std6ranges3__45__cpo4dataE,@object
	.size		_ZN39_INTERNAL_72552453_9_Im2Col_cu_c1fd30784cuda3std6ranges3__45__cpo4dataE,(_ZN39_INTERNAL_72552453_9_Im2Col_cu_c1fd30784cuda3std6ranges3__45__cpo5beginE - _ZN39_INTERNAL_72552453_9_Im2Col_cu_c1fd30784cuda3std6ranges3__45__cpo4dataE)
_ZN39_INTERNAL_72552453_9_Im2Col_cu_c1fd30784cuda3std6ranges3__45__cpo4dataE:
	.zero		1
	.type		_ZN39_INTERNAL_72552453_9_Im2Col_cu_c1fd30784cuda3std6ranges3__45__cpo5beginE,@object
	.size		_ZN39_INTERNAL_72552453_9_Im2Col_cu_c1fd30784cuda3std6ranges3__45__cpo5beginE,(_ZN39_INTERNAL_72552453_9_Im2Col_cu_c1fd30784cuda3std3__441_GLOBAL__N__72552453_9_Im2Col_cu_c1fd30786ignoreE - _ZN39_INTERNAL_72552453_9_Im2Col_cu_c1fd30784cuda3std6ranges3__45__cpo5beginE)
_ZN39_INTERNAL_72552453_9_Im2Col_cu_c1fd30784cuda3std6ranges3__45__cpo5beginE:
	.zero		1
	.type		_ZN39_INTERNAL_72552453_9_Im2Col_cu_c1fd30784cuda3std3__441_GLOBAL__N__72552453_9_Im2Col_cu_c1fd30786ignoreE,@object
	.size		_ZN39_INTERNAL_72552453_9_Im2Col_cu_c1fd30784cuda3std3__441_GLOBAL__N__72552453_9_Im2Col_cu_c1fd30786ignoreE,(_ZN39_INTERNAL_72552453_9_Im2Col_cu_c1fd30784cuda3std6ranges3__45__cpo4sizeE - _ZN39_INTERNAL_72552453_9_Im2Col_cu_c1fd30784cuda3std3__441_GLOBAL__N__72552453_9_Im2Col_cu_c1fd30786ignoreE)
_ZN39_INTERNAL_72552453_9_Im2Col_cu_c1fd30784cuda3std3__441_GLOBAL__N__72552453_9_Im2Col_cu_c1fd30786ignoreE:
	.zero		1
	.type		_ZN39_INTERNAL_72552453_9_Im2Col_cu_c1fd30784cuda3std6ranges3__45__cpo4sizeE,@object
	.size		_ZN39_INTERNAL_72552453_9_Im2Col_cu_c1fd30784cuda3std6ranges3__45__cpo4sizeE,(_ZN39_INTERNAL_72552453_9_Im2Col_cu_c1fd30784cuda3std3__45__cpo5beginE - _ZN39_INTERNAL_72552453_9_Im2Col_cu_c1fd30784cuda3std6ranges3__45__cpo4sizeE)
_ZN39_INTERNAL_72552453_9_Im2Col_cu_c1fd30784cuda3std6ranges3__45__cpo4sizeE:
	.zero		1
	.type		_ZN39_INTERNAL_72552453_9_Im2Col_cu_c1fd30784cuda3std3__45__cpo5beginE,@object
	.size		_ZN39_INTERNAL_72552453_9_Im2Col_cu_c1fd30784cuda3std3__45__cpo5beginE,(_ZN39_INTERNAL_72552453_9_Im2Col_cu_c1fd30784cuda3std6ranges3__45__cpo6cbeginE - _ZN39_INTERNAL_72552453_9_Im2Col_cu_c1fd30784cuda3std3__45__cpo5beginE)
_ZN39_INTERNAL_72552453_9_Im2Col_cu_c1fd30784cuda3std3__45__cpo5beginE:
	.zero		1
	.type		_ZN39_INTERNAL_72552453_9_Im2Col_cu_c1fd30784cuda3std6ranges3__45__cpo6cbeginE,@object
	.size		_ZN39_INTERNAL_72552453_9_Im2Col_cu_c1fd30784cuda3std6ranges3__45__cpo6cbeginE,(_ZN39_INTERNAL_72552453_9_Im2Col_cu_c1fd30784cuda3std3__45__cpo6rbeginE - _ZN39_INTERNAL_72552453_9_Im2Col_cu_c1fd30784cuda3std6ranges3__45__cpo6cbeginE)
_ZN39_INTERNAL_72552453_9_Im2Col_cu_c1fd30784cuda3std6ranges3__45__cpo6cbeginE:
	.zero		1
	.type		_ZN39_INTERNAL_72552453_9_Im2Col_cu_c1fd30784cuda3std3__45__cpo6rbeginE,@object
	.size		_ZN39_INTERNAL_72552453_9_Im2Col_cu_c1fd30784cuda3std3__45__cpo6rbeginE,(_ZN39_INTERNAL_72552453_9_Im2Col_cu_c1fd30784cuda3std6ranges3__45__cpo4nextE - _ZN39_INTERNAL_72552453_9_Im2Col_cu_c1fd30784cuda3std3__45__cpo6rbeginE)
_ZN39_INTERNAL_72552453_9_Im2Col_cu_c1fd30784cuda3std3__45__cpo6rbeginE:
	.zero		1
	.type		_ZN39_INTERNAL_72552453_9_Im2Col_cu_c1fd30784cuda3std6ranges3__45__cpo4nextE,@object
	.size		_ZN39_INTERNAL_72552453_9_Im2Col_cu_c1fd30784cuda3std6ranges3__45__cpo4nextE,(_ZN39_INTERNAL_72552453_9_Im2Col_cu_c1fd30784cuda3std6ranges3__45__cpo4swapE - _ZN39_INTERNAL_72552453_9_Im2Col_cu_c1fd30784cuda3std6ranges3__45__cpo4nextE)
_ZN39_INTERNAL_72552453_9_Im2Col_cu_c1fd30784cuda3std6ranges3__45__cpo4nextE:
	.zero		1
	.type		_ZN39_INTERNAL_72552453_9_Im2Col_cu_c1fd30784cuda3std6ranges3__45__cpo4swapE,@object
	.size		_ZN39_INTERNAL_72552453_9_Im2Col_cu_c1fd30784cuda3std6ranges3__45__cpo4swapE,(_ZN39_INTERNAL_72552453_9_Im2Col_cu_c1fd30784cuda3std3__420unreachable_sentinelE - _ZN39_INTERNAL_72552453_9_Im2Col_cu_c1fd30784cuda3std6ranges3__45__cpo4swapE)
_ZN39_INTERNAL_72552453_9_Im2Col_cu_c1fd30784cuda3std6ranges3__45__cpo4swapE:
	.zero		1
	.type		_ZN39_INTERNAL_72552453_9_Im2Col_cu_c1fd30784cuda3std3__420unreachable_sentinelE,@object
	.size		_ZN39_INTERNAL_72552453_9_Im2Col_cu_c1fd30784cuda3std3__420unreachable_sentinelE,(_ZN39_INTERNAL_72552453_9_Im2Col_cu_c1fd30786thrust24THRUST_300001_SM_1000_NS6system6detail10sequential3seqE - _ZN39_INTERNAL_72552453_9_Im2Col_cu_c1fd30784cuda3std3__420unreachable_sentinelE)
_ZN39_INTERNAL_72552453_9_Im2Col_cu_c1fd30784cuda3std3__420unreachable_sentinelE:
	.zero		1
	.type		_ZN39_INTERNAL_72552453_9_Im2Col_cu_c1fd30786thrust24THRUST_300001_SM_1000_NS6system6detail10sequential3seqE,@object
	.size		_ZN39_INTERNAL_72552453_9_Im2Col_cu_c1fd30786thrust24THRUST_300001_SM_1000_NS6system6detail10sequential3seqE,(_ZN39_INTERNAL_72552453_9_Im2Col_cu_c1fd30784cuda3std3__45__cpo4cendE - _ZN39_INTERNAL_72552453_9_Im2Col_cu_c1fd30786thrust24THRUST_300001_SM_1000_NS6system6detail10sequential3seqE)
_ZN39_INTERNAL_72552453_9_Im2Col_cu_c1fd30786thrust24THRUST_300001_SM_1000_NS6system6detail10sequential3seqE:
	.zero		1
	.type		_ZN39_INTERNAL_72552453_9_Im2Col_cu_c1fd30784cuda3std3__45__cpo4cendE,@object
	.size		_ZN39_INTERNAL_72552453_9_Im2Col_cu_c1fd30784cuda3std3__45__cpo4cendE,(_ZN39_INTERNAL_72552453_9_Im2Col_cu_c1fd30784cuda3std6ranges3__45__cpo9iter_swapE - _ZN39_INTERNAL_72552453_9_Im2Col_cu_c1fd30784cuda3std3__45__cpo4cendE)
_ZN39_INTERNAL_72552453_9_Im2Col_cu_c1fd30784cuda3std3__45__cpo4cendE:
	.zero		1
	.type		_ZN39_INTERNAL_72552453_9_Im2Col_cu_c1fd30784cuda3std6ranges3__45__cpo9iter_swapE,@object
	.size		_ZN39_INTERNAL_72552453_9_Im2Col_cu_c1fd30784cuda3std6ranges3__45__cpo9iter_swapE,(_ZN39_INTERNAL_72552453_9_Im2Col_cu_c1fd30784cuda3std3__45__cpo5crendE - _ZN39_INTERNAL_72552453_9_Im2Col_cu_c1fd30784cuda3std6ranges3__45__cpo9iter_swapE)
_ZN39_INTERNAL_72552453_9_Im2Col_cu_c1fd30784cuda3std6ranges3__45__cpo9iter_swapE:
	.zero		1
	.type		_ZN39_INTERNAL_72552453_9_Im2Col_cu_c1fd30784cuda3std3__45__cpo5crendE,@object
	.size		_ZN39_INTERNAL_72552453_9_Im2Col_cu_c1fd30784cuda3std3__45__cpo5crendE,(_ZN39_INTERNAL_72552453_9_Im2Col_cu_c1fd30784cuda3std6ranges3__45__cpo5cdataE - _ZN39_INTERNAL_72552453_9_Im2Col_cu_c1fd30784cuda3std3__45__cpo5crendE)
_ZN39_INTERNAL_72552453_9_Im2Col_cu_c1fd30784cuda3std3__45__cpo5crendE:
	.zero		1
	.type		_ZN39_INTERNAL_72552453_9_Im2Col_cu_c1fd30784cuda3std6ranges3__45__cpo5cdataE,@object
	.size		_ZN39_INTERNAL_72552453_9_Im2Col_cu_c1fd30784cuda3std6ranges3__45__cpo5cdataE,(_ZN39_INTERNAL_72552453_9_Im2Col_cu_c1fd30784cuda3std6ranges3__45__cpo3endE - _ZN39_INTERNAL_72552453_9_Im2Col_cu_c1fd30784cuda3std6ranges3__45__cpo5cdataE)
_ZN39_INTERNAL_72552453_9_Im2Col_cu_c1fd30784cuda3std6ranges3__45__cpo5cdataE:
	.zero		1
	.type		_ZN39_INTERNAL_72552453_9_Im2Col_cu_c1fd30784cuda3std6ranges3__45__cpo3endE,@object
	.size		_ZN39_INTERNAL_72552453_9_Im2Col_cu_c1fd30784cuda3std6ranges3__45__cpo3endE,(_ZN39_INTERNAL_72552453_9_Im2Col_cu_c1fd30784cuda3std3__419piecewise_constructE - _ZN39_INTERNAL_72552453_9_Im2Col_cu_c1fd30784cuda3std6ranges3__45__cpo3endE)
_ZN39_INTERNAL_72552453_9_Im2Col_cu_c1fd30784cuda3std6ranges3__45__cpo3endE:
	.zero		1
	.type		_ZN39_INTERNAL_72552453_9_Im2Col_cu_c1fd30784cuda3std3__419piecewise_constructE,@object
	.size		_ZN39_INTERNAL_72552453_9_Im2Col_cu_c1fd30784cuda3std3__419piecewise_constructE,(_ZN39_INTERNAL_72552453_9_Im2Col_cu_c1fd30784cuda3std6ranges3__45__cpo5ssizeE - _ZN39_INTERNAL_72552453_9_Im2Col_cu_c1fd30784cuda3std3__419piecewise_constructE)
_ZN39_INTERNAL_72552453_9_Im2Col_cu_c1fd30784cuda3std3__419piecewise_constructE:
	.zero		1
	.type		_ZN39_INTERNAL_72552453_9_Im2Col_cu_c1fd30784cuda3std6ranges3__45__cpo5ssizeE,@object
	.size		_ZN39_INTERNAL_72552453_9_Im2Col_cu_c1fd30784cuda3std6ranges3__45__cpo5ssizeE,(_ZN39_INTERNAL_72552453_9_Im2Col_cu_c1fd30784cuda3std3__45__cpo3endE - _ZN39_INTERNAL_72552453_9_Im2Col_cu_c1fd30784cuda3std6ranges3__45__cpo5ssizeE)
_ZN39_INTERNAL_72552453_9_Im2Col_cu_c1fd30784cuda3std6ranges3__45__cpo5ssizeE:
	.zero		1
	.type		_ZN39_INTERNAL_72552453_9_Im2Col_cu_c1fd30784cuda3std3__45__cpo3endE,@object
	.size		_ZN39_INTERNAL_72552453_9_Im2Col_cu_c1fd30784cuda3std3__45__cpo3endE,(_ZN39_INTERNAL_72552453_9_Im2Col_cu_c1fd30784cuda3std6ranges3__45__cpo4cendE - _ZN39_INTERNAL_72552453_9_Im2Col_cu_c1fd30784cuda3std3__45__cpo3endE)
_ZN39_INTERNAL_72552453_9_Im2Col_cu_c1fd30784cuda3std3__45__cpo3endE:
	.zero		1
	.type		_ZN39_INTERNAL_72552453_9_Im2Col_cu_c1fd30784cuda3std6ranges3__45__cpo4cendE,@object
	.size		_ZN39_INTERNAL_72552453_9_Im2Col_cu_c1fd30784cuda3std6ranges3__45__cpo4cendE,(_ZN39_INTERNAL_72552453_9_Im2Col_cu_c1fd30784cuda3std3__45__cpo4rendE - _ZN39_INTERNAL_72552453_9_Im2Col_cu_c1fd30784cuda3std6ranges3__45__cpo4cendE)
_ZN39_INTERNAL_72552453_9_Im2Col_cu_c1fd30784cuda3std6ranges3__45__cpo4cendE:
	.zero		1
	.type		_ZN39_INTERNAL_72552453_9_Im2Col_cu_c1fd30784cuda3std3__45__cpo4rendE,@object
	.size		_ZN39_INTERNAL_72552453_9_Im2Col_cu_c1fd30784cuda3std3__45__cpo4rendE,(_ZN39_INTERNAL_72552453_9_Im2Col_cu_c1fd30784cuda3std6ranges3__45__cpo4prevE - _ZN39_INTERNAL_72552453_9_Im2Col_cu_c1fd30784cuda3std3__45__cpo4rendE)
_ZN39_INTERNAL_72552453_9_Im2Col_cu_c1fd30784cuda3std3__45__cpo4rendE:
	.zero		1
	.type		_ZN39_INTERNAL_72552453_9_Im2Col_cu_c1fd30784cuda3std6ranges3__45__cpo4prevE,@object
	.size		_ZN39_INTERNAL_72552453_9_Im2Col_cu_c1fd30784cuda3std6ranges3__45__cpo4prevE,(_ZN39_INTERNAL_72552453_9_Im2Col_cu_c1fd30784cuda3std6ranges3__45__cpo9iter_moveE - _ZN39_INTERNAL_72552453_9_Im2Col_cu_c1fd30784cuda3std6ranges3__45__cpo4prevE)
_ZN39_INTERNAL_72552453_9_Im2Col_cu_c1fd30784cuda3std6ranges3__45__cpo4prevE:
	.zero		1
	.type		_ZN39_INTERNAL_72552453_9_Im2Col_cu_c1fd30784cuda3std6ranges3__45__cpo9iter_moveE,@object
	.size		_ZN39_INTERNAL_72552453_9_Im2Col_cu_c1fd30784cuda3std6ranges3__45__cpo9iter_moveE,(.L_13 - _ZN39_INTERNAL_72552453_9_Im2Col_cu_c1fd30784cuda3std6ranges3__45__cpo9iter_moveE)
_ZN39_INTERNAL_72552453_9_Im2Col_cu_c1fd30784cuda3std6ranges3__45__cpo9iter_moveE:
	.zero		1
.L_13:


//--------------------- .nv.constant0._ZN2at6native13im2col_kernelIbEEvlPKT_llllllllllllPS2_ --------------------------
	.section	.nv.constant0._ZN2at6native13im2col_kernelIbEEvlPKT_llllllllllllPS2_,"a",@progbits
	.sectionflags	@""
	.align	4
.nv.constant0._ZN2at6native13im2col_kernelIbEEvlPKT_llllllllllllPS2_:
	.zero		1016


//--------------------- .nv.constant0._ZN2at6native13im2col_kernelIN3c108BFloat16EEEvlPKT_llllllllllllPS4_ --------------------------
	.section	.nv.constant0._ZN2at6native13im2col_kernelIN3c108BFloat16EEEvlPKT_llllllllllllPS4_,"a",@progbits
	.sectionflags	@""
	.align	4
.nv.constant0._ZN2at6native13im2col_kernelIN3c108BFloat16EEEvlPKT_llllllllllllPS4_:
	.zero		1016


//--------------------- .nv.constant0._ZN2at6native13im2col_kernelIN3c104HalfEEEvlPKT_llllllllllllPS4_ --------------------------
	.section	.nv.constant0._ZN2at6native13im2col_kernelIN3c104HalfEEEvlPKT_llllllllllllPS4_,"a",@progbits
	.sectionflags	@""
	.align	4
.nv.constant0._ZN2at6native13im2col_kernelIN3c104HalfEEEvlPKT_llllllllllllPS4_:
	.zero		1016


//--------------------- .nv.constant0._ZN2at6native13im2col_kernelIN3c107complexIfEEEEvlPKT_llllllllllllPS5_ --------------------------
	.section	.nv.constant0._ZN2at6native13im2col_kernelIN3c107complexIfEEEEvlPKT_llllllllllllPS5_,"a",@progbits
	.sectionflags	@""
	.align	4
.nv.constant0._ZN2at6native13im2col_kernelIN3c107complexIfEEEEvlPKT_llllllllllllPS5_:
	.zero		1016


//--------------------- .nv.constant0._ZN2at6native13im2col_kernelIN3c107complexIdEEEEvlPKT_llllllllllllPS5_ --------------------------
	.section	.nv.constant0._ZN2at6native13im2col_kernelIN3c107complexIdEEEEvlPKT_llllllllllllPS5_,"a",@progbits
	.sectionflags	@""
	.align	4
.nv.constant0._ZN2at6native13im2col_kernelIN3c107complexIdEEEEvlPKT_llllllllllllPS5_:
	.zero		1016


//--------------------- .nv.constant0._ZN2at6native13im2col_kernelIfEEvlPKT_llllllllllllPS2_ --------------------------
	.section	.nv.constant0._ZN2at6native13im2col_kernelIfEEvlPKT_llllllllllllPS2_,"a",@progbits
	.sectionflags	@""
	.align	4
.nv.constant0._ZN2at6native13im2col_kernelIfEEvlPKT_llllllllllllPS2_:
	.zero		1016


//--------------------- .nv.constant0._ZN2at6native13im2col_kernelIdEEvlPKT_llllllllllllPS2_ --------------------------
	.section	.nv.constant0._ZN2at6native13im2col_kernelIdEEvlPKT_llllllllllllPS2_,"a",@progbits
	.sectionflags	@""
	.align	4
.nv.constant0._ZN2at6native13im2col_kernelIdEEvlPKT_llllllllllllPS2_:
	.zero		1016


//--------------------- SYMBOLS --------------------------

	.type		.nv.reservedSmem.offset0,@object
	.size		.nv.reservedSmem.offset0,0x4
